def matmul_kernel(
    a_ptr,
    b_ptr,
    c_ptr,
    M,
    N,
    K,
    stride_am,
    stride_ak,
    stride_bk,
    stride_bn,
    stride_cm,
    stride_cn,
    BLOCK_M: tl.constexpr,
    BLOCK_N: tl.constexpr,
    BLOCK_K: tl.constexpr,
    GROUP_M: tl.constexpr,
):
    pid = tl.program_id(axis=0)
    num_pid_m = tl.cdiv(M, BLOCK_M)
    num_pid_n = tl.cdiv(N, BLOCK_N)
    num_pid_in_group = GROUP_M * num_pid_n
    group_id = pid // num_pid_in_group
    first_pid_m = group_id * GROUP_M
    group_size_m = min(num_pid_m - first_pid_m, GROUP_M)
    pid_m = first_pid_m + ((pid % num_pid_in_group) % group_size_m)
    pid_n = (pid % num_pid_in_group) // group_size_m

    offs_am = (pid_m * BLOCK_M + tl.arange(0, BLOCK_M)) % M
    offs_bn = (pid_n * BLOCK_N + tl.arange(0, BLOCK_N)) % N
    offs_k = tl.arange(0, BLOCK_K)
    a_ptrs = a_ptr + offs_am[:, None] * stride_am + offs_k[None, :] * stride_ak
    b_ptrs = b_ptr + offs_k[:, None] * stride_bk + offs_bn[None, :] * stride_bn

    acc = tl.zeros((BLOCK_M, BLOCK_N), dtype=tl.float32)
    for kk in range(0, tl.cdiv(K, BLOCK_K)):
        a = tl.load(a_ptrs, mask=offs_k[None, :] < K - kk * BLOCK_K, other=0.0)
        b = tl.load(b_ptrs, mask=offs_k[:, None] < K - kk * BLOCK_K, other=0.0)
        acc = tl.dot(a, b, acc)
        a_ptrs += BLOCK_K * stride_ak
        b_ptrs += BLOCK_K * stride_bk

    c = acc.to(c_ptr.dtype.element_ty)
    offs_cm = pid_m * BLOCK_M + tl.arange(0, BLOCK_M)
    offs_cn = pid_n * BLOCK_N + tl.arange(0, BLOCK_N)
    c_ptrs = c_ptr + offs_cm[:, None] * stride_cm + offs_cn[None, :] * stride_cn
    mask = (offs_cm[:, None] < M) & (offs_cn[None, :] < N)
    tl.store(c_ptrs, c, mask=mask)

# config = {"BLOCK_K": 128, "BLOCK_M": 16, "BLOCK_N": 512, "GROUP_M": 8, "arch": "sm_100", "dtype": "fp16", "num_ctas": 1, "num_stages": 2, "num_warps": 8}
# arch = sm_100


// ===== COMPILED SASS (sm_100a) =====

	.target	sm_100a

	.elftype	@"ET_EXEC"


//--------------------- .note.nv.tkinfo           --------------------------
	.section	.note.nv.tkinfo,"",@"SHT_NOTE"
	.sectionflags	@"SHF_NOTE_NV_TKINFO"
	.tkinfo
        /*0018*/ 	.word	0x00000081
        /*0030*/ 	.string	""
        /*0030*/ 	.string	"ptxas-blackwell"
        /*0030*/ 	.string	"Cuda compilation tools, release 12.9, V12.9.86"
        /*0030*/ 	.string	"Build cuda_12.9.r12.9/compiler.36037853_0"
        /*0030*/ 	.string	"-v  -suppress-debug-info  -lineinfo  -arch sm_100a "



//--------------------- .note.nv.cuver            --------------------------
	.section	.note.nv.cuver,"",@"SHT_NOTE"
	.sectionflags	@"SHF_NOTE_NV_CUVER"
        /*0018*/ 	.short	0x0001
        /*001a*/ 	.short	0x0064
        /*001c*/ 	.short	0x0001
        /*001e*/ 	.short	0x0000
        /*0020*/ 	.short	0x0001
        /*0022*/ 	.short	0x0000


//--------------------- .nv.info                  --------------------------
	.section	.nv.info,"",@"SHT_CUDA_INFO"
	.align	4


	//----- nvinfo : EIATTR_REGCOUNT
	.align		4
        /*0000*/ 	.byte	0x04, 0x2f
        /*0002*/ 	.short	(.L_1 - .L_0)
	.align		4
.L_0:
        /*0004*/ 	.word	index@(matmul_kernel)
        /*0008*/ 	.word	0x00000020


	//----- nvinfo : EIATTR_FRAME_SIZE
	.align		4
.L_1:
        /*000c*/ 	.byte	0x04, 0x11
        /*000e*/ 	.short	(.L_3 - .L_2)
	.align		4
.L_2:
        /*0010*/ 	.word	index@(matmul_kernel)
        /*0014*/ 	.word	0x000012a8


	//----- nvinfo : EIATTR_MIN_STACK_SIZE
	.align		4
.L_3:
        /*0018*/ 	.byte	0x04, 0x12
        /*001a*/ 	.short	(.L_5 - .L_4)
	.align		4
.L_4:
        /*001c*/ 	.word	index@(matmul_kernel)
        /*0020*/ 	.word	0x000012a8
.L_5:


//--------------------- .nv.info.matmul_kernel    --------------------------
	.section	.nv.info.matmul_kernel,"",@"SHT_CUDA_INFO"
	.sectionflags	@""
	.align	4


	//----- nvinfo : EIATTR_CUDA_API_VERSION
	.align		4
        /*0000*/ 	.byte	0x04, 0x37
        /*0002*/ 	.short	(.L_7 - .L_6)
.L_6:
        /*0004*/ 	.word	0x00000081


	//----- nvinfo : EIATTR_KPARAM_INFO
	.align		4
.L_7:
        /*0008*/ 	.byte	0x04, 0x17
        /*000a*/ 	.short	(.L_9 - .L_8)
.L_8:
        /*000c*/ 	.word	0x00000000
        /*0010*/ 	.short	0x000d
        /*0012*/ 	.short	0x0048
        /*0014*/ 	.byte	0x00, 0xf4, 0x21, 0x00


	//----- nvinfo : EIATTR_KPARAM_INFO
	.align		4
.L_9:
        /*0018*/ 	.byte	0x04, 0x17
        /*001a*/ 	.short	(.L_11 - .L_10)
.L_10:
        /*001c*/ 	.word	0x00000000
        /*0020*/ 	.short	0x000c
        /*0022*/ 	.short	0x0040
        /*0024*/ 	.byte	0x00, 0xf4, 0x21, 0x00


	//----- nvinfo : EIATTR_KPARAM_INFO
	.align		4
.L_11:
        /*0028*/ 	.byte	0x04, 0x17
        /*002a*/ 	.short	(.L_13 - .L_12)
.L_12:
        /*002c*/ 	.word	0x00000000
        /*0030*/ 	.short	0x000b
        /*0032*/ 	.short	0x0038
        /*0034*/ 	.byte	0x00, 0xf0, 0x11, 0x00


	//----- nvinfo : EIATTR_KPARAM_INFO
	.align		4
.L_13:
        /*0038*/ 	.byte	0x04, 0x17
        /*003a*/ 	.short	(.L_15 - .L_14)
.L_14:
        /*003c*/ 	.word	0x00000000
        /*0040*/ 	.short	0x000a
        /*0042*/ 	.short	0x0034
        /*0044*/ 	.byte	0x00, 0xf0, 0x11, 0x00


	//----- nvinfo : EIATTR_KPARAM_INFO
	.align		4
.L_15:
        /*0048*/ 	.byte	0x04, 0x17
        /*004a*/ 	.short	(.L_17 - .L_16)
.L_16:
        /*004c*/ 	.word	0x00000000
        /*0050*/ 	.short	0x0009
        /*0052*/ 	.short	0x0030
        /*0054*/ 	.byte	0x00, 0xf0, 0x11, 0x00


	//----- nvinfo : EIATTR_KPARAM_INFO
	.align		4
.L_17:
        /*0058*/ 	.byte	0x04, 0x17
        /*005a*/ 	.short	(.L_19 - .L_18)
.L_18:
        /*005c*/ 	.word	0x00000000
        /*0060*/ 	.short	0x0008
        /*0062*/ 	.short	0x002c
        /*0064*/ 	.byte	0x00, 0xf0, 0x11, 0x00


	//----- nvinfo : EIATTR_KPARAM_INFO
	.align		4
.L_19:
        /*0068*/ 	.byte	0x04, 0x17
        /*006a*/ 	.short	(.L_21 - .L_20)
.L_20:
        /*006c*/ 	.word	0x00000000
        /*0070*/ 	.short	0x0007
        /*0072*/ 	.short	0x0028
        /*0074*/ 	.byte	0x00, 0xf0, 0x11, 0x00


	//----- nvinfo : EIATTR_KPARAM_INFO
	.align		4
.L_21:
        /*0078*/ 	.byte	0x04, 0x17
        /*007a*/ 	.short	(.L_23 - .L_22)
.L_22:
        /*007c*/ 	.word	0x00000000
        /*0080*/ 	.short	0x0006
        /*0082*/ 	.short	0x0024
        /*0084*/ 	.byte	0x00, 0xf0, 0x11, 0x00


	//----- nvinfo : EIATTR_KPARAM_INFO
	.align		4
.L_23:
        /*0088*/ 	.byte	0x04, 0x17
        /*008a*/ 	.short	(.L_25 - .L_24)
.L_24:
        /*008c*/ 	.word	0x00000000
        /*0090*/ 	.short	0x0005
        /*0092*/ 	.short	0x0020
        /*0094*/ 	.byte	0x00, 0xf0, 0x11, 0x00


	//----- nvinfo : EIATTR_KPARAM_INFO
	.align		4
.L_25:
        /*0098*/ 	.byte	0x04, 0x17
        /*009a*/ 	.short	(.L_27 - .L_26)
.L_26:
        /*009c*/ 	.word	0x00000000
        /*00a0*/ 	.short	0x0004
        /*00a2*/ 	.short	0x001c
        /*00a4*/ 	.byte	0x00, 0xf0, 0x11, 0x00


	//----- nvinfo : EIATTR_KPARAM_INFO
	.align		4
.L_27:
        /*00a8*/ 	.byte	0x04, 0x17
        /*00aa*/ 	.short	(.L_29 - .L_28)
.L_28:
        /*00ac*/ 	.word	0x00000000
        /*00b0*/ 	.short	0x0003
        /*00b2*/ 	.short	0x0018
        /*00b4*/ 	.byte	0x00, 0xf0, 0x11, 0x00


	//----- nvinfo : EIATTR_KPARAM_INFO
	.align		4
.L_29:
        /*00b8*/ 	.byte	0x04, 0x17
        /*00ba*/ 	.short	(.L_31 - .L_30)
.L_30:
        /*00bc*/ 	.word	0x00000000
        /*00c0*/ 	.short	0x0002
        /*00c2*/ 	.short	0x0010
        /*00c4*/ 	.byte	0x00, 0xf4, 0x21, 0x00


	//----- nvinfo : EIATTR_KPARAM_INFO
	.align		4
.L_31:
        /*00c8*/ 	.byte	0x04, 0x17
        /*00ca*/ 	.short	(.L_33 - .L_32)
.L_32:
        /*00cc*/ 	.word	0x00000000
        /*00d0*/ 	.short	0x0001
        /*00d2*/ 	.short	0x0008
        /*00d4*/ 	.byte	0x00, 0xf4, 0x21, 0x00


	//----- nvinfo : EIATTR_KPARAM_INFO
	.align		4
.L_33:
        /*00d8*/ 	.byte	0x04, 0x17
        /*00da*/ 	.short	(.L_35 - .L_34)
.L_34:
        /*00dc*/ 	.word	0x00000000
        /*00e0*/ 	.short	0x0000
        /*00e2*/ 	.short	0x0000
        /*00e4*/ 	.byte	0x00, 0xf4, 0x21, 0x00


	//----- nvinfo : EIATTR_SPARSE_MMA_MASK
	.align		4
.L_35:
        /*00e8*/ 	.byte	0x03, 0x50
        /*00ea*/ 	.short	0x0000


	//----- nvinfo : EIATTR_MAXREG_COUNT
	.align		4
        /*00ec*/ 	.byte	0x03, 0x1b
        /*00ee*/ 	.short	0x00ff


	//----- nvinfo : EIATTR_NUM_BARRIERS
	.align		4
        /*00f0*/ 	.byte	0x02, 0x4c
        /*00f2*/ 	.byte	0x01
	.zero		1


	//----- nvinfo : EIATTR_ANNOTATIONS
	.align		4
        /*00f4*/ 	.byte	0x04, 0x55
        /*00f6*/ 	.short	(.L_37 - .L_36)


	//   ....[0]....
.L_36:
        /*00f8*/ 	.word	0x00000001
        /*00fc*/ 	.byte	0x50, 0x05, 0x00, 0x00, 0x01, 0x00, 0x00, 0x00, 0x60, 0x05, 0x00, 0x00, 0x01, 0x00, 0x00, 0x00
        /* <DEDUP_REMOVED lines=2606> */
        /*a3ec*/ 	.byte	0xf0, 0xf3, 0x02, 0x00, 0x01, 0x00, 0x00, 0x00, 0x00, 0xf4, 0x02, 0x00


	//----- nvinfo : EIATTR_VRC_CTA_INIT_COUNT
	.align		4
.L_37:
        /*a3f8*/ 	.byte	0x02, 0x4a
	.zero		1
	.zero		1


	//----- nvinfo : EIATTR_EXIT_INSTR_OFFSETS
	.align		4
        /*a3fc*/ 	.byte	0x04, 0x1c
        /*a3fe*/ 	.short	(.L_39 - .L_38)


	//   ....[0]....
.L_38:
        /*a400*/ 	.word	0x0002f750


	//   ....[1]....
        /*a404*/ 	.word	0x0002f780


	//----- nvinfo : EIATTR_REQNTID
	.align		4
.L_39:
        /*a408*/ 	.byte	0x04, 0x10
        /*a40a*/ 	.short	(.L_41 - .L_40)
.L_40:
        /*a40c*/ 	.word	0x00000100
        /*a410*/ 	.word	0x00000001
        /*a414*/ 	.word	0x00000001


	//----- nvinfo : EIATTR_CBANK_PARAM_SIZE
	.align		4
.L_41:
        /*a418*/ 	.byte	0x03, 0x19
        /*a41a*/ 	.short	0x0050


	//----- nvinfo : EIATTR_PARAM_CBANK
	.align		4
        /*a41c*/ 	.byte	0x04, 0x0a
        /*a41e*/ 	.short	(.L_43 - .L_42)
	.align		4
.L_42:
        /*a420*/ 	.word	index@(.nv.constant0.matmul_kernel)
        /*a424*/ 	.short	0x0380
        /*a426*/ 	.short	0x0050


	//----- nvinfo : EIATTR_SW_WAR
	.align		4
.L_43:
        /*a428*/ 	.byte	0x04, 0x36
        /*a42a*/ 	.short	(.L_45 - .L_44)
.L_44:
        /*a42c*/ 	.word	0x00000008
.L_45:


//--------------------- .nv.compat                --------------------------
	.section	.nv.compat,"",@"SHT_CUDA_COMPAT_INFO"
	.align	4
        /*0000*/ 	.byte	0x02, 0x02, 0x01, 0x00, 0x02, 0x05, 0x05, 0x00, 0x02, 0x03, 0x00, 0x00, 0x02, 0x06, 0x01, 0x00


//--------------------- .nv.callgraph             --------------------------
	.section	.nv.callgraph,"",@"SHT_CUDA_CALLGRAPH"
	.align	4
	.sectionentsize	8
	.align		4
        /*0000*/ 	.word	0x00000000
	.align		4
        /*0004*/ 	.word	0xffffffff
	.align		4
        /*0008*/ 	.word	0x00000000
	.align		4
        /*000c*/ 	.word	0xfffffffe
	.align		4
        /*0010*/ 	.word	0x00000000
	.align		4
        /*0014*/ 	.word	0xfffffffd
	.align		4
        /*0018*/ 	.word	0x00000000
	.align		4
        /*001c*/ 	.word	0xfffffffc


//--------------------- .text.matmul_kernel       --------------------------
	.section	.text.matmul_kernel,"ax",@progbits
	.align	128
        .global         matmul_kernel
        .type           matmul_kernel,@function
        .size           matmul_kernel,(.L_x_4 - matmul_kernel)
        .other          matmul_kernel,@"STO_CUDA_ENTRY STV_DEFAULT"
matmul_kernel:
.text.matmul_kernel:
[----:B------:R-:W0:Y:S08]  /*0000*/  LDC R1, c[0x0][0x37c] ;  /* 0x0000df00ff017b82 */ /* 0x000e300000000800 */
[----:B------:R-:W1:Y:S01]  /*0010*/  LDC.64 R12, c[0x0][0x398] ;  /* 0x0000e600ff0c7b82 */ /* 0x000e620000000a00 */
[----:B------:R-:W2:Y:S01]  /*0020*/  S2R R14, SR_TID.X ;  /* 0x00000000000e7919 */ /* 0x000ea20000002100 */
[----:B------:R-:W3:Y:S01]  /*0030*/  LDCU UR4, c[0x0][0x3a0] ;  /* 0x00007400ff0477ac */ /* 0x000ee20008000800 */
[----:B0-----:R-:W-:Y:S01]  /*0040*/  VIADD R1, R1, 0xffffed58 ;  /* 0xffffed5801017836 */ /* 0x001fe20000000000 */
[----:B------:R-:W-:Y:S01]  /*0050*/  UMOV UR5, 0x400 ;  /* 0x0000040000057882 */ /* 0x000fe20000000000 */
[----:B------:R-:W0:Y:S03]  /*0060*/  LDCU.64 UR12, c[0x0][0x358] ;  /* 0x00006b00ff0c77ac */ /* 0x000e260008000a00 */
[----:B------:R-:W4:Y:S01]  /*0070*/  S2UR UR6, SR_CgaCtaId ;  /* 0x00000000000679c3 */ /* 0x000f220000008800 */
[----:B---3--:R-:W-:Y:S01]  /*0080*/  UIADD3 UR4, UPT, UPT, UR4, 0x7f, URZ ;  /* 0x0000007f04047890 */ /* 0x008fe2000fffe0ff */
[----:B-1----:R-:W-:-:S03]  /*0090*/  VIADD R0, R13, 0x1ff ;  /* 0x000001ff0d007836 */ /* 0x002fc60000000000 */
[----:B------:R-:W-:Y:S02]  /*00a0*/  UISETP.GT.AND UP0, UPT, UR4, 0x7f, UPT ;  /* 0x0000007f0400788c */ /* 0x000fe4000bf04270 */
[----:B------:R-:W-:Y:S01]  /*00b0*/  SHF.R.S32.HI R3, RZ, 0x1f, R0 ;  /* 0x0000001fff037819 */ /* 0x000fe20000011400 */
[----:B----4-:R-:W-:-:S03]  /*00c0*/  ULEA UR5, UR6, UR5, 0x18 ;  /* 0x0000000506057291 */ /* 0x010fc6000f8ec0ff */
[----:B------:R-:W-:-:S04]  /*00d0*/  LEA.HI R3, R3, R0, RZ, 0x9 ;  /* 0x0000000003037211 */ /* 0x000fc800078f48ff */
[----:B------:R-:W-:Y:S02]  /*00e0*/  SHF.R.S32.HI R0, RZ, 0x9, R3 ;  /* 0x00000009ff007819 */ /* 0x000fe40000011403 */
[----:B------:R-:W1:Y:S03]  /*00f0*/  S2R R3, SR_CTAID.X ;  /* 0x0000000000037919 */ /* 0x000e660000002500 */
[----:B------:R-:W-:-:S05]  /*0100*/  IMAD.SHL.U32 R0, R0, 0x8, RZ ;  /* 0x0000000800007824 */ /* 0x000fca00078e00ff */
[-C--:B------:R-:W-:Y:S02]  /*0110*/  IABS R7, R0.reuse ;  /* 0x0000000000077213 */ /* 0x080fe40000000000 */
[----:B------:R-:W-:Y:S02]  /*0120*/  IABS R10, R0 ;  /* 0x00000000000a7213 */ /* 0x000fe40000000000 */
[----:B------:R-:W3:Y:S08]  /*0130*/  I2F.RP R2, R7 ;  /* 0x0000000700027306 */ /* 0x000ef00000209400 */
[----:B---3--:R-:W3:Y:S01]  /*0140*/  MUFU.RCP R2, R2 ;  /* 0x0000000200027308 */ /* 0x008ee20000001000 */
[----:B-1----:R-:W-:Y:S01]  /*0150*/  IABS R8, R3 ;  /* 0x0000000300087213 */ /* 0x002fe20000000000 */
[----:B---3--:R-:W-:-:S02]  /*0160*/  VIADD R4, R2, 0xffffffe ;  /* 0x0ffffffe02047836 */ /* 0x008fc40000000000 */
[----:B------:R-:W-:-:S04]  /*0170*/  IMAD.MOV R2, RZ, RZ, -R10 ;  /* 0x000000ffff027224 */ /* 0x000fc800078e0a0a */
[----:B------:R1:W3:Y:S02]  /*0180*/  F2I.FTZ.U32.TRUNC.NTZ R5, R4 ;  /* 0x0000000400057305 */ /* 0x0002e4000021f000 */
[----:B-1----:R-:W-:Y:S02]  /*0190*/  IMAD.MOV.U32 R4, RZ, RZ, RZ ;  /* 0x000000ffff047224 */ /* 0x002fe400078e00ff */
[----:B---3--:R-:W-:-:S04]  /*01a0*/  IMAD.MOV R6, RZ, RZ, -R5 ;  /* 0x000000ffff067224 */ /* 0x008fc800078e0a05 */
[----:B------:R-:W-:Y:S02]  /*01b0*/  IMAD R9, R6, R7, RZ ;  /* 0x0000000706097224 */ /* 0x000fe400078e02ff */
[----:B------:R-:W-:Y:S02]  /*01c0*/  IMAD.MOV.U32 R6, RZ, RZ, R8 ;  /* 0x000000ffff067224 */ /* 0x000fe400078e0008 */
[----:B------:R-:W-:-:S06]  /*01d0*/  IMAD.HI.U32 R5, R5, R9, R4 ;  /* 0x0000000905057227 */ /* 0x000fcc00078e0004 */
[----:B------:R-:W-:-:S04]  /*01e0*/  IMAD.HI.U32 R5, R5, R6, RZ ;  /* 0x0000000605057227 */ /* 0x000fc800078e00ff */
[----:B------:R-:W-:-:S05]  /*01f0*/  IMAD R2, R5, R2, R6 ;  /* 0x0000000205027224 */ /* 0x000fca00078e0206 */
[----:B------:R-:W-:-:S13]  /*0200*/  ISETP.GT.U32.AND P1, PT, R7, R2, PT ;  /* 0x000000020700720c */ /* 0x000fda0003f24070 */
[----:B------:R-:W-:Y:S02]  /*0210*/  @!P1 IMAD.IADD R2, R2, 0x1, -R7 ;  /* 0x0000000102029824 */ /* 0x000fe400078e0a07 */
[----:B------:R-:W-:Y:S01]  /*0220*/  @!P1 VIADD R5, R5, 0x1 ;  /* 0x0000000105059836 */ /* 0x000fe20000000000 */
[----:B------:R-:W-:Y:S02]  /*0230*/  ISETP.NE.AND P1, PT, R0, RZ, PT ;  /* 0x000000ff0000720c */ /* 0x000fe40003f25270 */
[----:B------:R-:W-:Y:S02]  /*0240*/  ISETP.GE.U32.AND P0, PT, R2, R7, PT ;  /* 0x000000070200720c */ /* 0x000fe40003f06070 */
[----:B------:R-:W-:-:S04]  /*0250*/  LOP3.LUT R2, R3, R0, RZ, 0x3c, !PT ;  /* 0x0000000003027212 */ /* 0x000fc800078e3cff */
[----:B------:R-:W-:Y:S01]  /*0260*/  ISETP.GE.AND P2, PT, R2, RZ, PT ;  /* 0x000000ff0200720c */ /* 0x000fe20003f46270 */
[----:B------:R-:W-:-:S06]  /*0270*/  VIADD R2, R12, 0xf ;  /* 0x0000000f0c027836 */ /* 0x000fcc0000000000 */
[----:B------:R-:W-:-:S04]  /*0280*/  @P0 VIADD R5, R5, 0x1 ;  /* 0x0000000105050836 */ /* 0x000fc80000000000 */
[----:B------:R-:W-:Y:S01]  /*0290*/  IMAD.MOV.U32 R4, RZ, RZ, R5 ;  /* 0x000000ffff047224 */ /* 0x000fe200078e0005 */
[----:B------:R-:W-:-:S03]  /*02a0*/  SHF.R.S32.HI R5, RZ, 0x1f, R2 ;  /* 0x0000001fff057819 */ /* 0x000fc60000011402 */
[----:B------:R-:W-:Y:S01]  /*02b0*/  @!P2 IMAD.MOV R4, RZ, RZ, -R4 ;  /* 0x000000ffff04a224 */ /* 0x000fe200078e0a04 */
[----:B------:R-:W-:Y:S02]  /*02c0*/  @!P1 LOP3.LUT R4, RZ, R0, RZ, 0x33, !PT ;  /* 0x00000000ff049212 */ /* 0x000fe400078e33ff */
[----:B------:R-:W-:-:S03]  /*02d0*/  LEA.HI R5, R5, R2, RZ, 0x4 ;  /* 0x0000000205057211 */ /* 0x000fc600078f20ff */
[----:B------:R-:W-:Y:S02]  /*02e0*/  IMAD.SHL.U32 R2, R4, 0x8, RZ ;  /* 0x0000000804027824 */ /* 0x000fe400078e00ff */
[----:B------:R-:W-:-:S03]  /*02f0*/  IMAD.MOV R4, RZ, RZ, -R4 ;  /* 0x000000ffff047224 */ /* 0x000fc600078e0a04 */
[----:B------:R-:W-:Y:S01]  /*0300*/  LEA.HI.SX32 R5, R5, -R2, 0x1c ;  /* 0x8000000205057211 */ /* 0x000fe200078fe2ff */
[----:B------:R-:W-:Y:S02]  /*0310*/  IMAD R15, R0, R4, R3 ;  /* 0x00000004000f7224 */ /* 0x000fe400078e0203 */
[----:B------:R-:W-:Y:S01]  /*0320*/  IMAD.MOV.U32 R4, RZ, RZ, RZ ;  /* 0x000000ffff047224 */ /* 0x000fe200078e00ff */
[----:B------:R-:W-:Y:S02]  /*0330*/  VIMNMX R6, PT, PT, R5, 0x8, PT ;  /* 0x0000000805067848 */ /* 0x000fe40003fe0100 */
[----:B------:R-:W-:Y:S02]  /*0340*/  IABS R11, R15 ;  /* 0x0000000f000b7213 */ /* 0x000fe40000000000 */
[----:B------:R-:W-:-:S04]  /*0350*/  IABS R9, R6 ;  /* 0x0000000600097213 */ /* 0x000fc80000000000 */
[----:B------:R-:W1:Y:S08]  /*0360*/  I2F.RP R7, R9 ;  /* 0x0000000900077306 */ /* 0x000e700000209400 */
[----:B-1----:R-:W1:Y:S02]  /*0370*/  MUFU.RCP R7, R7 ;  /* 0x0000000700077308 */ /* 0x002e640000001000 */
[----:B-1----:R-:W-:-:S06]  /*0380*/  VIADD R5, R7, 0xffffffe ;  /* 0x0ffffffe07057836 */ /* 0x002fcc0000000000 */
[----:B------:R-:W1:Y:S02]  /*0390*/  F2I.FTZ.U32.TRUNC.NTZ R5, R5 ;  /* 0x0000000500057305 */ /* 0x000e64000021f000 */
[----:B-1----:R-:W-:-:S04]  /*03a0*/  IMAD.MOV R8, RZ, RZ, -R5 ;  /* 0x000000ffff087224 */ /* 0x002fc800078e0a05 */
[----:B------:R-:W-:-:S04]  /*03b0*/  IMAD.MOV.U32 R0, RZ, RZ, R8 ;  /* 0x000000ffff007224 */ /* 0x000fc800078e0008 */
[----:B------:R-:W-:Y:S01]  /*03c0*/  IMAD R3, R0, R9, RZ ;  /* 0x0000000900037224 */ /* 0x000fe200078e02ff */
[----:B------:R-:W-:-:S03]  /*03d0*/  IABS R0, R6 ;  /* 0x0000000600007213 */ /* 0x000fc60000000000 */
[----:B------:R-:W-:-:S04]  /*03e0*/  IMAD.HI.U32 R4, R5, R3, R4 ;  /* 0x0000000305047227 */ /* 0x000fc800078e0004 */
[----:B------:R-:W-:Y:S02]  /*03f0*/  IMAD.MOV R0, RZ, RZ, -R0 ;  /* 0x000000ffff007224 */ /* 0x000fe400078e0a00 */
[----:B------:R-:W-:-:S04]  /*0400*/  IMAD.HI.U32 R4, R4, R11, RZ ;  /* 0x0000000b04047227 */ /* 0x000fc800078e00ff */
[----:B------:R-:W-:Y:S01]  /*0410*/  IMAD R0, R4, R0, R11 ;  /* 0x0000000004007224 */ /* 0x000fe200078e020b */
[----:B--2---:R-:W-:-:S04]  /*0420*/  LOP3.LUT R11, R14, 0x80, RZ, 0xc0, !PT ;  /* 0x000000800e0b7812 */ /* 0x004fc800078ec0ff */
[----:B------:R-:W-:-:S13]  /*0430*/  ISETP.GT.U32.AND P1, PT, R9, R0, PT ;  /* 0x000000000900720c */ /* 0x000fda0003f24070 */
[----:B------:R-:W-:Y:S02]  /*0440*/  @!P1 IMAD.IADD R0, R0, 0x1, -R9 ;  /* 0x0000000100009824 */ /* 0x000fe400078e0a09 */
[----:B------:R-:W-:Y:S01]  /*0450*/  @!P1 VIADD R4, R4, 0x1 ;  /* 0x0000000104049836 */ /* 0x000fe20000000000 */
[----:B------:R-:W-:Y:S02]  /*0460*/  ISETP.NE.AND P1, PT, R6, RZ, PT ;  /* 0x000000ff0600720c */ /* 0x000fe40003f25270 */
[----:B------:R-:W-:Y:S02]  /*0470*/  ISETP.GE.U32.AND P0, PT, R0, R9, PT ;  /* 0x000000090000720c */ /* 0x000fe40003f06070 */
[----:B------:R-:W-:-:S04]  /*0480*/  LOP3.LUT R0, R15, R6, RZ, 0x3c, !PT ;  /* 0x000000060f007212 */ /* 0x000fc800078e3cff */
[----:B------:R-:W-:Y:S02]  /*0490*/  ISETP.GE.AND P2, PT, R0, RZ, PT ;  /* 0x000000ff0000720c */ /* 0x000fe40003f46270 */
[----:B------:R-:W-:-:S05]  /*04a0*/  LOP3.LUT R0, R14, 0xf, RZ, 0xc0, !PT ;  /* 0x0000000f0e007812 */ /* 0x000fca00078ec0ff */
[----:B------:R-:W-:-:S06]  /*04b0*/  @P0 VIADD R4, R4, 0x1 ;  /* 0x0000000104040836 */ /* 0x000fcc0000000000 */
[----:B------:R-:W-:Y:S01]  /*04c0*/  @!P2 IMAD.MOV R4, RZ, RZ, -R4 ;  /* 0x000000ffff04a224 */ /* 0x000fe200078e0a04 */
[----:B------:R-:W-:-:S05]  /*04d0*/  @!P1 LOP3.LUT R4, RZ, R6, RZ, 0x33, !PT ;  /* 0x00000006ff049212 */ /* 0x000fca00078e33ff */
[----:B------:R-:W-:Y:S02]  /*04e0*/  IMAD.MOV R3, RZ, RZ, -R4 ;  /* 0x000000ffff037224 */ /* 0x000fe400078e0a04 */
[----:B------:R-:W-:Y:S02]  /*04f0*/  IMAD.SHL.U32 R20, R4, 0x200, RZ ;  /* 0x0000020004147824 */ /* 0x000fe400078e00ff */
[----:B------:R-:W-:-:S04]  /*0500*/  IMAD R3, R6, R3, R15 ;  /* 0x0000000306037224 */ /* 0x000fc800078e020f */
[----:B------:R-:W-:Y:S01]  /*0510*/  IMAD.IADD R3, R2, 0x1, R3 ;  /* 0x0000000102037824 */ /* 0x000fe200078e0203 */
[----:B------:R-:W-:-:S03]  /*0520*/  SHF.R.U32.HI R2, RZ, 0x4, R14 ;  /* 0x00000004ff027819 */ /* 0x000fc6000001160e */
[----:B------:R-:W-:Y:S01]  /*0530*/  IMAD R0, R3, 0x10, R0 ;  /* 0x0000001003007824 */ /* 0x000fe200078e0200 */
[----:B------:R-:W-:-:S04]  /*0540*/  SGXT.U32 R2, R2, 0x4 ;  /* 0x000000040202781a */ /* 0x000fc80000000000 */
[----:B------:R1:W-:Y:S04]  /*0550*/  STL [R1+0xa50], R0 ;  /* 0x000a500001007387 */ /* 0x0003e80000100800 */
[----:B------:R2:W-:Y:S01]  /*0560*/  STL [R1+0xa40], R20 ;  /* 0x000a401401007387 */ /* 0x0005e20000100800 */
[----:B-1----:R-:W-:Y:S01]  /*0570*/  LOP3.LUT R0, R2, 0x60, RZ, 0xfc, !PT ;  /* 0x0000006002007812 */ /* 0x002fe200078efcff */
[----:B0-----:R-:W-:Y:S06]  /*0580*/  BRA.U UP0, `(.L_x_0) ;  /* 0x0000000100387547 */ /* 0x001fec000b800000 */
[C---:B------:R-:W-:Y:S01]  /*0590*/  IMAD.SHL.U32 R0, R14.reuse, 0x20, RZ ;  /* 0x000000200e007824 */ /* 0x040fe200078e00ff */
[----:B------:R-:W-:Y:S01]  /*05a0*/  CS2R R16, SRZ ;  /* 0x0000000000107805 */ /* 0x000fe2000001ff00 */
[----:B------:R-:W-:Y:S01]  /*05b0*/  IMAD.SHL.U32 R2, R14, 0x10, RZ ;  /* 0x000000100e027824 */ /* 0x000fe200078e00ff */
[----:B------:R-:W-:Y:S02]  /*05c0*/  CS2R R18, SRZ ;  /* 0x0000000000127805 */ /* 0x000fe4000001ff00 */
[----:B------:R-:W-:Y:S02]  /*05d0*/  CS2R R12, SRZ ;  /* 0x00000000000c7805 */ /* 0x000fe4000001ff00 */
[----:B------:R-:W-:Y:S02]  /*05e0*/  LOP3.LUT R0, R0, 0x60, RZ, 0xc0, !PT ;  /* 0x0000006000007812 */ /* 0x000fe400078ec0ff */
[----:B------:R-:W-:Y:S01]  /*05f0*/  CS2R R14, SRZ ;  /* 0x00000000000e7805 */ /* 0x000fe2000001ff00 */
[----:B------:R0:W-:Y:S01]  /*0600*/  STL [R1+0xa48], R2 ;  /* 0x000a480201007387 */ /* 0x0001e20000100800 */
[----:B------:R-:W-:-:S02]  /*0610*/  CS2R R8, SRZ ;  /* 0x0000000000087805 */ /* 0x000fc4000001ff00 */
[----:B------:R-:W-:Y:S02]  /*0620*/  CS2R R10, SRZ ;  /* 0x00000000000a7805 */ /* 0x000fe4000001ff00 */
[----:B------:R-:W-:Y:S01]  /*0630*/  CS2R R4, SRZ ;  /* 0x0000000000047805 */ /* 0x000fe2000001ff00 */
[----:B------:R0:W-:Y:S01]  /*0640*/  STL [R1+0xa4c], R0 ;  /* 0x000a4c0001007387 */ /* 0x0001e20000100800 */
[----:B------:R-:W-:Y:S01]  /*0650*/  CS2R R6, SRZ ;  /* 0x0000000000067805 */ /* 0x000fe2000001ff00 */
[----:B------:R-:W-:Y:S06]  /*0660*/  BRA `(.L_x_1) ;  /* 0x000002dc00a47947 */ /* 0x000fec0003800000 */
.L_x_0:
[----:B------:R-:W-:Y:S01]  /*0670*/  IABS R2, R13 ;  /* 0x0000000d00027213 */ /* 0x000fe20000000000 */
[----:B------:R-:W-:Y:S01]  /*0680*/  IMAD.MOV.U32 R14, RZ, RZ, RZ ;  /* 0x000000ffff0e7224 */ /* 0x000fe200078e00ff */
[----:B------:R-:W-:Y:S01]  /*0690*/  LEA.HI R11, R11, R20, RZ, 0x19 ;  /* 0x000000140b0b7211 */ /* 0x000fe200078fc8ff */
[----:B------:R0:W-:Y:S01]  /*06a0*/  STL [R1+0xbf4], R13 ;  /* 0x000bf40d01007387 */ /* 0x0001e20000100800 */
[----:B------:R-:W1:Y:S01]  /*06b0*/  I2F.RP R3, R2 ;  /* 0x0000000200037306 */ /* 0x000e620000209400 */
[----:B------:R-:W3:Y:S02]  /*06c0*/  LDCU UR4, c[0x0][0x3ac] ;  /* 0x00007580ff0477ac */ /* 0x000ee40008000800 */
[C---:B------:R-:W-:Y:S02]  /*06d0*/  VIADD R6, R11.reuse, 0x1fc ;  /* 0x000001fc0b067836 */ /* 0x040fe40000000000 */
[C---:B------:R-:W-:Y:S01]  /*06e0*/  VIADD R4, R11.reuse, 0x1fe ;  /* 0x000001fe0b047836 */ /* 0x040fe20000000000 */
[----:B------:R-:W4:Y:S01]  /*06f0*/  LDCU.64 UR6, c[0x0][0x388] ;  /* 0x00007100ff0677ac */ /* 0x000f220008000a00 */
[C---:B------:R-:W-:Y:S01]  /*0700*/  VIADD R0, R11.reuse, 0x1fa ;  /* 0x000001fa0b007836 */ /* 0x040fe20000000000 */
[----:B------:R-:W-:Y:S01]  /*0710*/  ISETP.GE.AND P2, PT, R6, RZ, PT ;  /* 0x000000ff0600720c */ /* 0x000fe20003f46270 */
[----:B------:R-:W-:Y:S01]  /*0720*/  VIADD R16, R11, 0x1f8 ;  /* 0x000001f80b107836 */ /* 0x000fe20000000000 */
[----:B------:R-:W-:Y:S01]  /*0730*/  IABS R7, R4 ;  /* 0x0000000400077213 */ /* 0x000fe20000000000 */
[----:B------:R-:W5:Y:S01]  /*0740*/  LDCU UR9, c[0x0][0x3a8] ;  /* 0x00007500ff0977ac */ /* 0x000f620008000800 */
[----:B------:R-:W-:-:S02]  /*0750*/  ISETP.GE.AND P0, PT, R4, RZ, PT ;  /* 0x000000ff0400720c */ /* 0x000fc40003f06270 */
[----:B------:R-:W-:Y:S01]  /*0760*/  IABS R9, R16 ;  /* 0x0000001000097213 */ /* 0x000fe20000000000 */
[----:B-1----:R-:W1:Y:S01]  /*0770*/  MUFU.RCP R3, R3 ;  /* 0x0000000300037308 */ /* 0x002e620000001000 */
[----:B------:R-:W-:Y:S01]  /*0780*/  ISETP.GE.AND P1, PT, R0, RZ, PT ;  /* 0x000000ff0000720c */ /* 0x000fe20003f26270 */
[----:B------:R-:W2:Y:S01]  /*0790*/  LDCU UR8, c[0x0][0x3b0] ;  /* 0x00007600ff0877ac */ /* 0x000ea20008000800 */
[----:B------:R-:W0:Y:S01]  /*07a0*/  LDCU UR14, c[0x0][0x3a0] ;  /* 0x00007400ff0e77ac */ /* 0x000e220008000800 */
[----:B------:R-:W0:Y:S01]  /*07b0*/  LDCU UR15, c[0x0][0x3a8] ;  /* 0x00007500ff0f77ac */ /* 0x000e220008000800 */
[----:B------:R-:W0:Y:S01]  /*07c0*/  LDCU UR17, c[0x0][0x3ac] ;  /* 0x00007580ff1177ac */ /* 0x000e220008000800 */
[----:B-1----:R-:W-:Y:S01]  /*07d0*/  VIADD R15, R3, 0xffffffe ;  /* 0x0ffffffe030f7836 */ /* 0x002fe20000000000 */
[----:B------:R-:W-:Y:S01]  /*07e0*/  IABS R3, R6 ;  /* 0x0000000600037213 */ /* 0x000fe20000000000 */
[----:B------:R-:W-:-:S04]  /*07f0*/  VIADD R6, R11, 0x1f4 ;  /* 0x000001f40b067836 */ /* 0x000fc80000000000 */
[----:B------:R-:W1:Y:S01]  /*0800*/  F2I.FTZ.U32.TRUNC.NTZ R15, R15 ;  /* 0x0000000f000f7305 */ /* 0x000e62000021f000 */
[----:B------:R-:W-:Y:S01]  /*0810*/  IABS R19, R6 ;  /* 0x0000000600137213 */ /* 0x000fe20000000000 */
[----:B-1----:R-:W-:-:S04]  /*0820*/  IMAD.MOV R5, RZ, RZ, -R15 ;  /* 0x000000ffff057224 */ /* 0x002fc800078e0a0f */
[----:B------:R-:W-:-:S04]  /*0830*/  IMAD R5, R5, R2, RZ ;  /* 0x0000000205057224 */ /* 0x000fc800078e02ff */
[----:B------:R-:W-:Y:S01]  /*0840*/  IMAD.HI.U32 R14, R15, R5, R14 ;  /* 0x000000050f0e7227 */ /* 0x000fe200078e000e */
[----:B------:R-:W-:-:S05]  /*0850*/  IABS R5, R0 ;  /* 0x0000000000057213 */ /* 0x000fca0000000000 */
[----:B------:R-:W-:-:S04]  /*0860*/  IMAD.HI.U32 R8, R14, R3, RZ ;  /* 0x000000030e087227 */ /* 0x000fc800078e00ff */
[----:B------:R-:W-:Y:S02]  /*0870*/  IMAD.MOV R8, RZ, RZ, -R8 ;  /* 0x000000ffff087224 */ /* 0x000fe400078e0a08 */
[----:B------:R-:W-:-:S04]  /*0880*/  IMAD.HI.U32 R4, R14, R7, RZ ;  /* 0x000000070e047227 */ /* 0x000fc800078e00ff */
[----:B------:R-:W-:Y:S02]  /*0890*/  IMAD R3, R2, R8, R3 ;  /* 0x0000000802037224 */ /* 0x000fe400078e0203 */
[----:B------:R-:W-:-:S03]  /*08a0*/  IMAD.HI.U32 R10, R14, R5, RZ ;  /* 0x000000050e0a7227 */ /* 0x000fc600078e00ff */
[C---:B------:R-:W-:Y:S01]  /*08b0*/  ISETP.GT.U32.AND P5, PT, R2.reuse, R3, PT ;  /* 0x000000030200720c */ /* 0x040fe20003fa4070 */
[----:B------:R-:W-:Y:S02]  /*08c0*/  IMAD.MOV R4, RZ, RZ, -R4 ;  /* 0x000000ffff047224 */ /* 0x000fe400078e0a04 */
[----:B------:R-:W-:Y:S02]  /*08d0*/  IMAD.MOV R10, RZ, RZ, -R10 ;  /* 0x000000ffff0a7224 */ /* 0x000fe400078e0a0a */
[C---:B------:R-:W-:Y:S02]  /*08e0*/  IMAD R7, R2.reuse, R4, R7 ;  /* 0x0000000402077224 */ /* 0x040fe400078e0207 */
[C---:B------:R-:W-:Y:S02]  /*08f0*/  IMAD R5, R2.reuse, R10, R5 ;  /* 0x0000000a02057224 */ /* 0x040fe400078e0205 */
[----:B------:R-:W-:Y:S01]  /*0900*/  VIADD R4, R11, 0x1f6 ;  /* 0x000001f60b047836 */ /* 0x000fe20000000000 */
[----:B------:R-:W-:Y:S01]  /*0910*/  ISETP.GT.U32.AND P4, PT, R2, R7, PT ;  /* 0x000000070200720c */ /* 0x000fe20003f84070 */
[----:B------:R-:W-:Y:S01]  /*0920*/  IMAD.HI.U32 R0, R14, R9, RZ ;  /* 0x000000090e007227 */ /* 0x000fe200078e00ff */
[----:B------:R-:W-:-:S02]  /*0930*/  ISETP.GT.U32.AND P3, PT, R2, R5, PT ;  /* 0x000000050200720c */ /* 0x000fc40003f64070 */
[----:B------:R-:W-:Y:S01]  /*0940*/  IABS R15, R4 ;  /* 0x00000004000f7213 */ /* 0x000fe20000000000 */
[----:B------:R-:W-:Y:S02]  /*0950*/  @!P5 IMAD.IADD R3, R3, 0x1, -R2 ;  /* 0x000000010303d824 */ /* 0x000fe400078e0a02 */
[----:B------:R-:W-:Y:S02]  /*0960*/  IMAD.MOV R0, RZ, RZ, -R0 ;  /* 0x000000ffff007224 */ /* 0x000fe400078e0a00 */
[----:B------:R-:W-:Y:S01]  /*0970*/  VIADD R8, R11, 0x1f2 ;  /* 0x000001f20b087836 */ /* 0x000fe20000000000 */
[C---:B------:R-:W-:Y:S01]  /*0980*/  ISETP.GT.U32.AND P6, PT, R2.reuse, R3, PT ;  /* 0x000000030200720c */ /* 0x040fe20003fc4070 */
[----:B------:R-:W-:Y:S02]  /*0990*/  IMAD R10, R2, R0, R9 ;  /* 0x00000000020a7224 */ /* 0x000fe400078e0209 */
[----:B------:R-:W-:Y:S01]  /*09a0*/  IMAD.HI.U32 R9, R14, R15, RZ ;  /* 0x0000000f0e097227 */ /* 0x000fe200078e00ff */
[----:B--2---:R-:W-:-:S03]  /*09b0*/  IABS R20, R8 ;  /* 0x0000000800147213 */ /* 0x004fc60000000000 */
[----:B------:R-:W-:Y:S02]  /*09c0*/  VIADD R0, R11, 0x1f0 ;  /* 0x000001f00b007836 */ /* 0x000fe40000000000 */
[--C-:B------:R-:W-:Y:S01]  /*09d0*/  @!P4 IMAD.IADD R7, R7, 0x1, -R2.reuse ;  /* 0x000000010707c824 */ /* 0x100fe200078e0a02 */
[----:B------:R-:W-:Y:S01]  /*09e0*/  ISETP.GT.U32.AND P4, PT, R2, R10, PT ;  /* 0x0000000a0200720c */ /* 0x000fe20003f84070 */
[----:B------:R-:W-:Y:S02]  /*09f0*/  IMAD.MOV R18, RZ, RZ, -R9 ;  /* 0x000000ffff127224 */ /* 0x000fe400078e0a09 */
[----:B------:R-:W-:Y:S01]  /*0a00*/  @!P3 IMAD.IADD R5, R5, 0x1, -R2 ;  /* 0x000000010505b824 */ /* 0x000fe200078e0a02 */
[----:B------:R-:W-:Y:S01]  /*0a10*/  ISETP.GE.AND P3, PT, R16, RZ, PT ;  /* 0x000000ff1000720c */ /* 0x000fe20003f66270 */
[C---:B------:R-:W-:Y:S01]  /*0a20*/  IMAD R18, R2.reuse, R18, R15 ;  /* 0x0000001202127224 */ /* 0x040fe200078e020f */
[C---:B------:R-:W-:Y:S01]  /*0a30*/  ISETP.GT.U32.AND P5, PT, R2.reuse, R7, PT ;  /* 0x000000070200720c */ /* 0x040fe20003fa4070 */
[----:B------:R-:W-:Y:S01]  /*0a40*/  IMAD.MOV.U32 R9, RZ, RZ, R20 ;  /* 0x000000ffff097224 */ /* 0x000fe200078e0014 */
[----:B------:R-:W-:Y:S01]  /*0a50*/  IABS R16, R0 ;  /* 0x0000000000107213 */ /* 0x000fe20000000000 */
[----:B------:R-:W-:Y:S01]  /*0a60*/  @!P6 IMAD.IADD R3, R3, 0x1, -R2 ;  /* 0x000000010303e824 */ /* 0x000fe200078e0a02 */
[----:B------:R-:W-:Y:S01]  /*0a70*/  ISETP.GT.U32.AND P6, PT, R2, R18, PT ;  /* 0x000000120200720c */ /* 0x000fe20003fc4070 */
[----:B------:R-:W-:-:S04]  /*0a80*/  IMAD.HI.U32 R17, R14, R19, RZ ;  /* 0x000000130e117227 */ /* 0x000fc800078e00ff */
[----:B------:R-:W-:Y:S02]  /*0a90*/  IMAD.MOV.U32 R15, RZ, RZ, R16 ;  /* 0x000000ffff0f7224 */ /* 0x000fe400078e0010 */
[----:B------:R-:W-:-:S04]  /*0aa0*/  IMAD.HI.U32 R16, R14, R9, RZ ;  /* 0x000000090e107227 */ /* 0x000fc800078e00ff */
[----:B------:R-:W-:Y:S01]  /*0ab0*/  @!P4 IMAD.IADD R10, R10, 0x1, -R2 ;  /* 0x000000010a0ac824 */ /* 0x000fe200078e0a02 */
[C---:B------:R-:W-:Y:S01]  /*0ac0*/  ISETP.GT.U32.AND P4, PT, R2.reuse, R5, PT ;  /* 0x000000050200720c */ /* 0x040fe20003f84070 */
[----:B------:R-:W-:Y:S02]  /*0ad0*/  IMAD.MOV R16, RZ, RZ, -R16 ;  /* 0x000000ffff107224 */ /* 0x000fe400078e0a10 */
[----:B------:R-:W-:Y:S01]  /*0ae0*/  @!P5 IMAD.IADD R7, R7, 0x1, -R2 ;  /* 0x000000010707d824 */ /* 0x000fe200078e0a02 */
[C---:B------:R-:W-:Y:S01]  /*0af0*/  ISETP.GT.U32.AND P5, PT, R2.reuse, R10, PT ;  /* 0x0000000a0200720c */ /* 0x040fe20003fa4070 */
[----:B------:R-:W-:Y:S02]  /*0b00*/  IMAD R16, R2, R16, R9 ;  /* 0x0000001002107224 */ /* 0x000fe400078e0209 */
[----:B------:R-:W-:Y:S02]  /*0b10*/  IMAD.MOV.U32 R21, RZ, RZ, R7 ;  /* 0x000000ffff157224 */ /* 0x000fe400078e0007 */
[----:B0-----:R-:W-:-:S02]  /*0b20*/  IMAD.MOV.U32 R13, RZ, RZ, R3 ;  /* 0x000000ffff0d7224 */ /* 0x001fc400078e0003 */
[--C-:B------:R-:W-:Y:S01]  /*0b30*/  @!P6 IMAD.IADD R18, R18, 0x1, -R2.reuse ;  /* 0x000000011212e824 */ /* 0x100fe200078e0a02 */
[----:B------:R-:W-:Y:S01]  /*0b40*/  ISETP.GT.U32.AND P6, PT, R2, R16, PT ;  /* 0x000000100200720c */ /* 0x000fe20003fc4070 */
[----:B------:R-:W-:Y:S02]  /*0b50*/  IMAD.MOV R17, RZ, RZ, -R17 ;  /* 0x000000ffff117224 */ /* 0x000fe400078e0a11 */
[----:B------:R-:W-:Y:S01]  /*0b60*/  @!P0 IMAD.MOV R21, RZ, RZ, -R21 ;  /* 0x000000ffff158224 */ /* 0x000fe200078e0a15 */
[----:B------:R-:W-:Y:S01]  /*0b70*/  ISETP.GE.AND P0, PT, R4, RZ, PT ;  /* 0x000000ff0400720c */ /* 0x000fe20003f06270 */
[----:B------:R-:W-:Y:S02]  /*0b80*/  @!P2 IMAD.MOV R13, RZ, RZ, -R13 ;  /* 0x000000ffff0da224 */ /* 0x000fe400078e0a0d */
[----:B------:R-:W-:Y:S01]  /*0b90*/  IMAD R19, R2, R17, R19 ;  /* 0x0000001102137224 */ /* 0x000fe200078e0213 */
[----:B------:R-:W-:Y:S01]  /*0ba0*/  STL [R1+0x8], R21 ;  /* 0x0000081501007387 */ /* 0x000fe20000100800 */
[--C-:B------:R-:W-:Y:S01]  /*0bb0*/  @!P4 IMAD.IADD R5, R5, 0x1, -R2.reuse ;  /* 0x000000010505c824 */ /* 0x100fe200078e0a02 */
[----:B------:R-:W-:Y:S01]  /*0bc0*/  ISETP.GE.AND P4, PT, R6, RZ, PT ;  /* 0x000000ff0600720c */ /* 0x000fe20003f86270 */
[----:B------:R-:W-:Y:S01]  /*0bd0*/  VIADD R17, R11, 0x1ee ;  /* 0x000001ee0b117836 */ /* 0x000fe20000000000 */
[----:B------:R0:W-:Y:S01]  /*0be0*/  STL [R1], R13 ;  /* 0x0000000d01007387 */ /* 0x0001e20000100800 */
[----:B------:R-:W-:Y:S01]  /*0bf0*/  ISETP.GT.U32.AND P2, PT, R2, R19, PT ;  /* 0x000000130200720c */ /* 0x000fe20003f44070 */
[----:B------:R-:W-:-:S02]  /*0c00*/  @!P6 IMAD.IADD R16, R16, 0x1, -R2 ;  /* 0x000000011010e824 */ /* 0x000fc400078e0a02 */
[----:B------:R-:W-:Y:S01]  /*0c10*/  IABS R4, R17 ;  /* 0x0000001100047213 */ /* 0x000fe20000000000 */
[----:B------:R-:W-:Y:S02]  /*0c20*/  IMAD.HI.U32 R7, R14, R15, RZ ;  /* 0x0000000f0e077227 */ /* 0x000fe400078e00ff */
[----:B------:R-:W-:Y:S02]  /*0c30*/  ISETP.GT.U32.AND P6, PT, R2, R16, PT ;  /* 0x000000100200720c */ /* 0x000fe40003fc4070 */
[----:B------:R-:W-:Y:S02]  /*0c40*/  IMAD.MOV R7, RZ, RZ, -R7 ;  /* 0x000000ffff077224 */ /* 0x000fe400078e0a07 */
[----:B0-----:R-:W-:Y:S02]  /*0c50*/  IMAD.MOV.U32 R13, RZ, RZ, R5 ;  /* 0x000000ffff0d7224 */ /* 0x001fe400078e0005 */
[----:B------:R-:W-:-:S04]  /*0c60*/  IMAD.HI.U32 R5, R14, R4, RZ ;  /* 0x000000040e057227 */ /* 0x000fc800078e00ff */
[----:B------:R-:W-:Y:S01]  /*0c70*/  @!P1 IMAD.MOV R13, RZ, RZ, -R13 ;  /* 0x000000ffff0d9224 */ /* 0x000fe200078e0a0d */
[C---:B------:R-:W-:Y:S01]  /*0c80*/  ISETP.GT.U32.AND P1, PT, R2.reuse, R18, PT ;  /* 0x000000120200720c */ /* 0x040fe20003f24070 */
[C---:B------:R-:W-:Y:S02]  /*0c90*/  IMAD R3, R2.reuse, R7, R15 ;  /* 0x0000000702037224 */ /* 0x040fe400078e020f */
[----:B------:R-:W-:Y:S01]  /*0ca0*/  @!P2 IMAD.IADD R19, R19, 0x1, -R2 ;  /* 0x000000011313a824 */ /* 0x000fe200078e0a02 */
[----:B------:R0:W-:Y:S01]  /*0cb0*/  STL [R1+0x20], R13 ;  /* 0x0000200d01007387 */ /* 0x0001e20000100800 */
[----:B------:R-:W-:Y:S02]  /*0cc0*/  IMAD.MOV R5, RZ, RZ, -R5 ;  /* 0x000000ffff057224 */ /* 0x000fe400078e0a05 */
[----:B------:R-:W-:Y:S01]  /*0cd0*/  VIADD R6, R11, 0x1ec ;  /* 0x000001ec0b067836 */ /* 0x000fe20000000000 */
[C---:B------:R-:W-:Y:S01]  /*0ce0*/  ISETP.GT.U32.AND P2, PT, R2.reuse, R19, PT ;  /* 0x000000130200720c */ /* 0x040fe20003f44070 */
[----:B------:R-:W-:-:S02]  /*0cf0*/  IMAD R4, R2, R5, R4 ;  /* 0x0000000502047224 */ /* 0x000fc400078e0204 */
[--C-:B------:R-:W-:Y:S01]  /*0d00*/  @!P6 IMAD.IADD R16, R16, 0x1, -R2.reuse ;  /* 0x000000011010e824 */ /* 0x100fe200078e0a02 */
[----:B------:R-:W-:Y:S01]  /*0d10*/  IABS R20, R6 ;  /* 0x0000000600147213 */ /* 0x000fe20000000000 */
[--C-:B------:R-:W-:Y:S01]  /*0d20*/  @!P1 IMAD.IADD R18, R18, 0x1, -R2.reuse ;  /* 0x0000000112129824 */ /* 0x100fe200078e0a02 */
[C---:B------:R-:W-:Y:S01]  /*0d30*/  ISETP.GT.U32.AND P1, PT, R2.reuse, R3, PT ;  /* 0x000000030200720c */ /* 0x040fe20003f24070 */
[C---:B------:R-:W-:Y:S01]  /*0d40*/  VIADD R7, R11.reuse, 0x1ea ;  /* 0x000001ea0b077836 */ /* 0x040fe20000000000 */
[----:B------:R-:W-:Y:S01]  /*0d50*/  ISETP.GT.U32.AND P6, PT, R2, R4, PT ;  /* 0x000000040200720c */ /* 0x000fe20003fc4070 */
[----:B------:R-:W-:Y:S02]  /*0d60*/  VIADD R9, R11, 0x1e8 ;  /* 0x000001e80b097836 */ /* 0x000fe40000000000 */
[--C-:B------:R-:W-:Y:S01]  /*0d70*/  @!P5 IMAD.IADD R10, R10, 0x1, -R2.reuse ;  /* 0x000000010a0ad824 */ /* 0x100fe200078e0a02 */
[----:B------:R-:W-:Y:S01]  /*0d80*/  IABS R15, R7 ;  /* 0x00000007000f7213 */ /* 0x000fe20000000000 */
[----:B------:R-:W-:Y:S01]  /*0d90*/  @!P2 IMAD.IADD R19, R19, 0x1, -R2 ;  /* 0x000000011313a824 */ /* 0x000fe200078e0a02 */
[----:B------:R-:W-:Y:S01]  /*0da0*/  ISETP.GE.AND P5, PT, R8, RZ, PT ;  /* 0x000000ff0800720c */ /* 0x000fe20003fa6270 */
[----:B------:R-:W-:Y:S01]  /*0db0*/  IMAD.HI.U32 R21, R14, R20, RZ ;  /* 0x000000140e157227 */ /* 0x000fe200078e00ff */
[----:B------:R-:W-:-:S02]  /*0dc0*/  IABS R8, R9 ;  /* 0x0000000900087213 */ /* 0x000fc40000000000 */
[----:B------:R-:W-:Y:S01]  /*0dd0*/  ISETP.GE.AND P2, PT, R0, RZ, PT ;  /* 0x000000ff0000720c */ /* 0x000fe20003f46270 */
[----:B------:R-:W-:Y:S01]  /*0de0*/  @!P1 IMAD.IADD R3, R3, 0x1, -R2 ;  /* 0x0000000103039824 */ /* 0x000fe200078e0a02 */
[----:B------:R-:W-:Y:S01]  /*0df0*/  ISETP.GE.AND P1, PT, R17, RZ, PT ;  /* 0x000000ff1100720c */ /* 0x000fe20003f26270 */
[----:B------:R-:W-:-:S04]  /*0e00*/  IMAD.HI.U32 R0, R14, R15, RZ ;  /* 0x0000000f0e007227 */ /* 0x000fc800078e00ff */
[----:B------:R-:W-:Y:S02]  /*0e10*/  IMAD.MOV R21, RZ, RZ, -R21 ;  /* 0x000000ffff157224 */ /* 0x000fe400078e0a15 */
[----:B------:R-:W-:Y:S01]  /*0e20*/  @!P6 IMAD.IADD R4, R4, 0x1, -R2 ;  /* 0x000000010404e824 */ /* 0x000fe200078e0a02 */
[----:B------:R-:W-:Y:S01]  /*0e30*/  ISETP.GT.U32.AND P6, PT, R2, R3, PT ;  /* 0x000000030200720c */ /* 0x000fe20003fc4070 */
[----:B------:R-:W-:-:S04]  /*0e40*/  IMAD.HI.U32 R5, R14, R8, RZ ;  /* 0x000000080e057227 */ /* 0x000fc800078e00ff */
[----:B------:R-:W-:Y:S02]  /*0e50*/  IMAD.MOV R0, RZ, RZ, -R0 ;  /* 0x000000ffff007224 */ /* 0x000fe400078e0a00 */
[C---:B------:R-:W-:Y:S02]  /*0e60*/  IMAD R17, R2.reuse, R21, R20 ;  /* 0x0000001502117224 */ /* 0x040fe400078e0214 */
[----:B------:R-:W-:Y:S02]  /*0e70*/  IMAD.MOV.U32 R22, RZ, RZ, R10 ;  /* 0x000000ffff167224 */ /* 0x000fe400078e000a */
[----:B0-----:R-:W-:Y:S02]  /*0e80*/  IMAD.MOV.U32 R13, RZ, RZ, R18 ;  /* 0x000000ffff0d7224 */ /* 0x001fe400078e0012 */
[----:B------:R-:W-:Y:S02]  /*0e90*/  IMAD.MOV R5, RZ, RZ, -R5 ;  /* 0x000000ffff057224 */ /* 0x000fe400078e0a05 */
[----:B------:R-:W-:-:S02]  /*0ea0*/  IMAD R15, R2, R0, R15 ;  /* 0x00000000020f7224 */ /* 0x000fc400078e020f */
[----:B------:R-:W-:Y:S02]  /*0eb0*/  VIADD R0, R11, 0x1e6 ;  /* 0x000001e60b007836 */ /* 0x000fe40000000000 */
[----:B------:R-:W-:Y:S01]  /*0ec0*/  @!P3 IMAD.MOV R22, RZ, RZ, -R22 ;  /* 0x000000ffff16b224 */ /* 0x000fe200078e0a16 */
[C---:B------:R-:W-:Y:S01]  /*0ed0*/  ISETP.GT.U32.AND P3, PT, R2.reuse, R17, PT ;  /* 0x000000110200720c */ /* 0x040fe20003f64070 */
[----:B------:R-:W-:Y:S01]  /*0ee0*/  @!P0 IMAD.MOV R13, RZ, RZ, -R13 ;  /* 0x000000ffff0d8224 */ /* 0x000fe200078e0a0d */
[C---:B------:R-:W-:Y:S01]  /*0ef0*/  ISETP.GT.U32.AND P0, PT, R2.reuse, R4, PT ;  /* 0x000000040200720c */ /* 0x040fe20003f04070 */
[C---:B------:R-:W-:Y:S01]  /*0f00*/  IMAD R8, R2.reuse, R5, R8 ;  /* 0x0000000502087224 */ /* 0x040fe200078e0208 */
[----:B------:R-:W-:Y:S01]  /*0f10*/  IABS R10, R0 ;  /* 0x00000000000a7213 */ /* 0x000fe20000000000 */
[----:B------:R-:W-:Y:S01]  /*0f20*/  @!P4 IMAD.MOV R19, RZ, RZ, -R19 ;  /* 0x000000ffff13c224 */ /* 0x000fe200078e0a13 */
[C---:B------:R-:W-:Y:S01]  /*0f30*/  ISETP.GT.U32.AND P4, PT, R2.reuse, R15, PT ;  /* 0x0000000f0200720c */ /* 0x040fe20003f84070 */
[----:B------:R-:W-:Y:S01]  /*0f40*/  STL [R1+0x24], R22 ;  /* 0x0000241601007387 */ /* 0x000fe20000100800 */
[--C-:B------:R-:W-:Y:S01]  /*0f50*/  @!P6 IMAD.IADD R3, R3, 0x1, -R2.reuse ;  /* 0x000000010303e824 */ /* 0x100fe200078e0a02 */
[----:B------:R-:W-:Y:S01]  /*0f60*/  ISETP.GT.U32.AND P6, PT, R2, R8, PT ;  /* 0x000000080200720c */ /* 0x000fe20003fc4070 */
[----:B------:R-:W-:Y:S01]  /*0f70*/  VIADD R5, R11, 0x1e4 ;  /* 0x000001e40b057836 */ /* 0x000fe20000000000 */
[----:B------:R0:W-:Y:S02]  /*0f80*/  STL [R1+0x8c], R13 ;  /* 0x00008c0d01007387 */ /* 0x0001e40000100800 */
[--C-:B------:R-:W-:Y:S01]  /*0f90*/  @!P3 IMAD.IADD R17, R17, 0x1, -R2.reuse ;  /* 0x000000011111b824 */ /* 0x100fe200078e0a02 */
[----:B------:R-:W-:Y:S01]  /*0fa0*/  ISETP.GE.AND P3, PT, R9, RZ, PT ;  /* 0x000000ff0900720c */ /* 0x000fe20003f66270 */
[----:B------:R-:W-:Y:S01]  /*0fb0*/  @!P0 IMAD.IADD R4, R4, 0x1, -R2 ;  /* 0x0000000104048824 */ /* 0x000fe200078e0a02 */
[----:B------:R-:W-:Y:S01]  /*0fc0*/  STL [R1+0x90], R19 ;  /* 0x0000901301007387 */ /* 0x000fe20000100800 */
[----:B------:R-:W-:-:S02]  /*0fd0*/  IABS R18, R5 ;  /* 0x0000000500127213 */ /* 0x000fc40000000000 */
[----:B------:R-:W-:Y:S01]  /*0fe0*/  @!P4 IMAD.IADD R15, R15, 0x1, -R2 ;  /* 0x000000010f0fc824 */ /* 0x000fe200078e0a02 */
[----:B------:R-:W-:Y:S01]  /*0ff0*/  ISETP.GT.U32.AND P4, PT, R2, R17, PT ;  /* 0x000000110200720c */ /* 0x000fe20003f84070 */
[----:B0-----:R-:W-:Y:S01]  /*1000*/  IMAD.MOV.U32 R13, RZ, RZ, R16 ;  /* 0x000000ffff0d7224 */ /* 0x001fe200078e0010 */
[----:B------:R-:W-:Y:S01]  /*1010*/  ISETP.GE.AND P0, PT, R7, RZ, PT ;  /* 0x000000ff0700720c */ /* 0x000fe20003f06270 */
[----:B------:R-:W-:-:S04]  /*1020*/  IMAD.HI.U32 R16, R14, R10, RZ ;  /* 0x0000000a0e107227 */ /* 0x000fc800078e00ff */
[----:B------:R-:W-:Y:S02]  /*1030*/  IMAD.MOV R16, RZ, RZ, -R16 ;  /* 0x000000ffff107224 */ /* 0x000fe400078e0a10 */
[----:B------:R-:W-:Y:S01]  /*1040*/  @!P5 IMAD.MOV R13, RZ, RZ, -R13 ;  /* 0x000000ffff0dd224 */ /* 0x000fe200078e0a0d */
[----:B------:R-:W-:Y:S01]  /*1050*/  ISETP.GE.AND P5, PT, R6, RZ, PT ;  /* 0x000000ff0600720c */ /* 0x000fe20003fa6270 */
[----:B------:R-:W-:Y:S02]  /*1060*/  IMAD R9, R2, R16, R10 ;  /* 0x0000001002097224 */ /* 0x000fe400078e020a */
[----:B------:R-:W-:Y:S01]  /*1070*/  IMAD.MOV.U32 R10, RZ, RZ, R4 ;  /* 0x000000ffff0a7224 */ /* 0x000fe200078e0004 */
[----:B------:R0:W-:Y:S01]  /*1080*/  STL [R1+0x94], R13 ;  /* 0x0000940d01007387 */ /* 0x0001e20000100800 */
[----:B------:R-:W-:Y:S01]  /*1090*/  @!P6 IMAD.IADD R8, R8, 0x1, -R2 ;  /* 0x000000010808e824 */ /* 0x000fe200078e0a02 */
[C---:B------:R-:W-:Y:S01]  /*10a0*/  ISETP.GT.U32.AND P6, PT, R2.reuse, R15, PT ;  /* 0x0000000f0200720c */ /* 0x040fe20003fc4070 */
[----:B------:R-:W-:Y:S01]  /*10b0*/  @!P1 IMAD.MOV R10, RZ, RZ, -R10 ;  /* 0x000000ffff0a9224 */ /* 0x000fe200078e0a0a */
[----:B------:R-:W-:Y:S01]  /*10c0*/  ISETP.GT.U32.AND P1, PT, R2, R9, PT ;  /* 0x000000090200720c */ /* 0x000fe20003f24070 */
[----:B------:R-:W-:-:S02]  /*10d0*/  IMAD.MOV.U32 R6, RZ, RZ, R18 ;  /* 0x000000ffff067224 */ /* 0x000fc400078e0012 */
[----:B------:R-:W-:Y:S01]  /*10e0*/  @!P4 IMAD.IADD R17, R17, 0x1, -R2 ;  /* 0x000000011111c824 */ /* 0x000fe200078e0a02 */
[----:B------:R-:W-:Y:S01]  /*10f0*/  ISETP.GE.AND P4, PT, R0, RZ, PT ;  /* 0x000000ff0000720c */ /* 0x000fe20003f86270 */
[----:B------:R-:W-:-:S04]  /*1100*/  IMAD.HI.U32 R7, R14, R6, RZ ;  /* 0x000000060e077227 */ /* 0x000fc800078e00ff */
[----:B0-----:R-:W-:Y:S02]  /*1110*/  IMAD.MOV.U32 R13, RZ, RZ, R3 ;  /* 0x000000ffff0d7224 */ /* 0x001fe400078e0003 */
[----:B------:R-:W-:Y:S02]  /*1120*/  IMAD.MOV R7, RZ, RZ, -R7 ;  /* 0x000000ffff077224 */ /* 0x000fe400078e0a07 */
[----:B------:R-:W-:Y:S01]  /*1130*/  @!P2 IMAD.MOV R13, RZ, RZ, -R13 ;  /* 0x000000ffff0da224 */ /* 0x000fe200078e0a0d */
[C---:B------:R-:W-:Y:S01]  /*1140*/  ISETP.GT.U32.AND P2, PT, R2.reuse, R8, PT ;  /* 0x000000080200720c */ /* 0x040fe20003f44070 */
[----:B------:R-:W-:Y:S02]  /*1150*/  @!P1 IMAD.IADD R9, R9, 0x1, -R2 ;  /* 0x0000000109099824 */ /* 0x000fe400078e0a02 */
[----:B------:R-:W-:Y:S01]  /*1160*/  VIADD R3, R11, 0x1e2 ;  /* 0x000001e20b037836 */ /* 0x000fe20000000000 */
[----:B------:R0:W-:Y:S01]  /*1170*/  STL [R1+0x98], R13 ;  /* 0x0000980d01007387 */ /* 0x0001e20000100800 */
[----:B------:R-:W-:-:S02]  /*1180*/  IMAD R6, R2, R7, R6 ;  /* 0x0000000702067224 */ /* 0x000fc400078e0206 */
[----:B------:R-:W-:Y:S01]  /*1190*/  VIADD R7, R11, 0x1e0 ;  /* 0x000001e00b077836 */ /* 0x000fe20000000000 */
[----:B------:R-:W-:Y:S01]  /*11a0*/  IABS R4, R3 ;  /* 0x0000000300047213 */ /* 0x000fe20000000000 */
[--C-:B------:R-:W-:Y:S01]  /*11b0*/  @!P6 IMAD.IADD R15, R15, 0x1, -R2.reuse ;  /* 0x000000010f0fe824 */ /* 0x100fe200078e0a02 */
[----:B------:R-:W-:Y:S01]  /*11c0*/  ISETP.GE.AND P1, PT, R3, RZ, PT ;  /* 0x000000ff0300720c */ /* 0x000fe20003f26270 */
[----:B------:R1:W-:Y:S01]  /*11d0*/  STL [R1+0x9c], R10 ;  /* 0x00009c0a01007387 */ /* 0x0003e20000100800 */
[----:B------:R-:W-:Y:S01]  /*11e0*/  ISETP.GT.U32.AND P6, PT, R2, R6, PT ;  /* 0x000000060200720c */ /* 0x000fe20003fc4070 */
[----:B------:R-:W-:Y:S01]  /*11f0*/  @!P2 IMAD.IADD R8, R8, 0x1, -R2 ;  /* 0x000000010808a824 */ /* 0x000fe200078e0a02 */
[----:B------:R-:W-:Y:S01]  /*1200*/  ISETP.GE.AND P2, PT, R5, RZ, PT ;  /* 0x000000ff0500720c */ /* 0x000fe20003f46270 */
[----:B0-----:R-:W-:Y:S01]  /*1210*/  IMAD.MOV.U32 R13, RZ, RZ, R17 ;  /* 0x000000ffff0d7224 */ /* 0x001fe200078e0011 */
[----:B------:R-:W-:Y:S01]  /*1220*/  IABS R0, R7 ;  /* 0x0000000700007213 */ /* 0x000fe20000000000 */
[----:B------:R-:W-:-:S02]  /*1230*/  VIADD R5, R11, 0x1de ;  /* 0x000001de0b057836 */ /* 0x000fc40000000000 */
[----:B------:R-:W-:Y:S01]  /*1240*/  @!P5 IMAD.MOV R13, RZ, RZ, -R13 ;  /* 0x000000ffff0dd224 */ /* 0x000fe200078e0a0d */
[----:B------:R-:W-:Y:S01]  /*1250*/  ISETP.GT.U32.AND P5, PT, R2, R9, PT ;  /* 0x000000090200720c */ /* 0x000fe20003fa4070 */
[C---:B------:R-:W-:Y:S01]  /*1260*/  IMAD.HI.U32 R16, R14.reuse, R4, RZ ;  /* 0x000000040e107227 */ /* 0x040fe200078e00ff */
[----:B------:R-:W-:Y:S02]  /*1270*/  IABS R3, R5 ;  /* 0x0000000500037213 */ /* 0x000fe40000000000 */
[----:B------:R0:W-:Y:S01]  /*1280*/  STL [R1+0x370], R13 ;  /* 0x0003700d01007387 */ /* 0x0001e20000100800 */
[----:B------:R-:W-:Y:S02]  /*1290*/  @!P0 IMAD.MOV R15, RZ, RZ, -R15 ;  /* 0x000000ffff0f8224 */ /* 0x000fe400078e0a0f */
[----:B------:R-:W-:Y:S02]  /*12a0*/  IMAD.MOV R16, RZ, RZ, -R16 ;  /* 0x000000ffff107224 */ /* 0x000fe400078e0a10 */
[----:B-1----:R-:W-:Y:S01]  /*12b0*/  IMAD.HI.U32 R10, R14, R0, RZ ;  /* 0x000000000e0a7227 */ /* 0x002fe200078e00ff */
[----:B------:R-:W-:Y:S03]  /*12c0*/  STL [R1+0x394], R15 ;  /* 0x0003940f01007387 */ /* 0x000fe60000100800 */
[----:B------:R-:W-:-:S02]  /*12d0*/  @!P5 IMAD.IADD R9, R9, 0x1, -R2 ;  /* 0x000000010909d824 */ /* 0x000fc400078e0a02 */
[----:B0-----:R-:W-:Y:S02]  /*12e0*/  IMAD.MOV.U32 R13, RZ, RZ, R8 ;  /* 0x000000ffff0d7224 */ /* 0x001fe400078e0008 */
[----:B------:R-:W-:-:S04]  /*12f0*/  IMAD.HI.U32 R8, R14, R3, RZ ;  /* 0x000000030e087227 */ /* 0x000fc800078e00ff */
[----:B------:R-:W-:Y:S01]  /*1300*/  @!P3 IMAD.MOV R13, RZ, RZ, -R13 ;  /* 0x000000ffff0db224 */ /* 0x000fe200078e0a0d */
[----:B------:R-:W-:Y:S01]  /*1310*/  ISETP.GE.AND P3, PT, R7, RZ, PT ;  /* 0x000000ff0700720c */ /* 0x000fe20003f66270 */
[----:B------:R-:W-:Y:S02]  /*1320*/  IMAD.MOV R7, RZ, RZ, -R8 ;  /* 0x000000ffff077224 */ /* 0x000fe400078e0a08 */
[C---:B------:R-:W-:Y:S01]  /*1330*/  IMAD R4, R2.reuse, R16, R4 ;  /* 0x0000001002047224 */ /* 0x040fe200078e0204 */
[----:B------:R0:W-:Y:S01]  /*1340*/  STL [R1+0x3b8], R13 ;  /* 0x0003b80d01007387 */ /* 0x0001e20000100800 */
[C---:B------:R-:W-:Y:S02]  /*1350*/  IMAD R3, R2.reuse, R7, R3 ;  /* 0x0000000702037224 */ /* 0x040fe400078e0203 */
[----:B------:R-:W-:Y:S01]  /*1360*/  IMAD.MOV R10, RZ, RZ, -R10 ;  /* 0x000000ffff0a7224 */ /* 0x000fe200078e0a0a */
[----:B------:R-:W-:Y:S01]  /*1370*/  ISETP.GT.U32.AND P0, PT, R2, R4, PT ;  /* 0x000000040200720c */ /* 0x000fe20003f04070 */
[----:B------:R-:W-:-:S02]  /*1380*/  @!P6 IMAD.IADD R6, R6, 0x1, -R2 ;  /* 0x000000010606e824 */ /* 0x000fc400078e0a02 */
[C---:B------:R-:W-:Y:S02]  /*1390*/  IMAD R0, R2.reuse, R10, R0 ;  /* 0x0000000a02007224 */ /* 0x040fe400078e0200 */
[C---:B------:R-:W-:Y:S01]  /*13a0*/  VIADD R8, R11.reuse, 0x1da ;  /* 0x000001da0b087836 */ /* 0x040fe20000000000 */
[C---:B------:R-:W-:Y:S01]  /*13b0*/  ISETP.GT.U32.AND P6, PT, R2.reuse, R6, PT ;  /* 0x000000060200720c */ /* 0x040fe20003fc4070 */
[----:B0-----:R-:W-:Y:S01]  /*13c0*/  IMAD.MOV.U32 R13, RZ, RZ, R9 ;  /* 0x000000ffff0d7224 */ /* 0x001fe200078e0009 */
[C---:B------:R-:W-:Y:S01]  /*13d0*/  ISETP.GT.U32.AND P5, PT, R2.reuse, R0, PT ;  /* 0x000000000200720c */ /* 0x040fe20003fa4070 */
[C---:B------:R-:W-:Y:S01]  /*13e0*/  VIADD R7, R11.reuse, 0x1d8 ;  /* 0x000001d80b077836 */ /* 0x040fe20000000000 */
[----:B------:R-:W-:Y:S01]  /*13f0*/  IABS R21, R8 ;  /* 0x0000000800157213 */ /* 0x000fe20000000000 */
[----:B------:R-:W-:Y:S01]  /*1400*/  @!P4 IMAD.MOV R13, RZ, RZ, -R13 ;  /* 0x000000ffff0dc224 */ /* 0x000fe200078e0a0d */
[----:B------:R-:W-:Y:S01]  /*1410*/  ISETP.GT.U32.AND P4, PT, R2, R3, PT ;  /* 0x000000030200720c */ /* 0x000fe20003f84070 */
[--C-:B------:R-:W-:Y:S01]  /*1420*/  @!P0 IMAD.IADD R4, R4, 0x1, -R2.reuse ;  /* 0x0000000104048824 */ /* 0x100fe200078e0a02 */
[----:B------:R-:W-:Y:S01]  /*1430*/  IABS R20, R7 ;  /* 0x0000000700147213 */ /* 0x000fe20000000000 */
[C---:B------:R-:W-:Y:S01]  /*1440*/  VIADD R19, R11.reuse, 0x1d6 ;  /* 0x000001d60b137836 */ /* 0x040fe20000000000 */
[----:B------:R0:W-:Y:S01]  /*1450*/  STL [R1+0x3d8], R13 ;  /* 0x0003d80d01007387 */ /* 0x0001e20000100800 */
[----:B------:R-:W-:Y:S01]  /*1460*/  VIADD R17, R11, 0x1c8 ;  /* 0x000001c80b117836 */ /* 0x000fe20000000000 */
[----:B------:R-:W-:Y:S01]  /*1470*/  ISETP.GT.U32.AND P0, PT, R2, R4, PT ;  /* 0x000000040200720c */ /* 0x000fe20003f04070 */
[--C-:B------:R-:W-:Y:S01]  /*1480*/  @!P6 IMAD.IADD R6, R6, 0x1, -R2.reuse ;  /* 0x000000010606e824 */ /* 0x100fe200078e0a02 */
[----:B------:R-:W-:Y:S01]  /*1490*/  ISETP.GE.AND P6, PT, R5, RZ, PT ;  /* 0x000000ff0500720c */ /* 0x000fe20003fc6270 */
[----:B------:R-:W-:-:S02]  /*14a0*/  @!P5 IMAD.IADD R0, R0, 0x1, -R2 ;  /* 0x000000010000d824 */ /* 0x000fc400078e0a02 */
[----:B------:R-:W-:Y:S02]  /*14b0*/  IMAD.MOV.U32 R10, RZ, RZ, R6 ;  /* 0x000000ffff0a7224 */ /* 0x000fe400078e0006 */
[----:B------:R-:W-:Y:S01]  /*14c0*/  @!P4 IMAD.IADD R3, R3, 0x1, -R2 ;  /* 0x000000010303c824 */ /* 0x000fe200078e0a02 */
[----:B------:R-:W-:Y:S01]  /*14d0*/  ISETP.GT.U32.AND P5, PT, R2, R0, PT ;  /* 0x000000000200720c */ /* 0x000fe20003fa4070 */
[----:B------:R-:W-:-:S03]  /*14e0*/  IMAD.HI.U32 R6, R14, R21, RZ ;  /* 0x000000150e067227 */ /* 0x000fc600078e00ff */
[----:B------:R-:W-:Y:S01]  /*14f0*/  ISETP.GT.U32.AND P4, PT, R2, R3, PT ;  /* 0x000000030200720c */ /* 0x000fe20003f84070 */
[----:B------:R-:W-:Y:S02]  /*1500*/  VIADD R5, R11, 0x1dc ;  /* 0x000001dc0b057836 */ /* 0x000fe40000000000 */
[----:B------:R-:W-:Y:S02]  /*1510*/  IMAD.MOV R6, RZ, RZ, -R6 ;  /* 0x000000ffff067224 */ /* 0x000fe400078e0a06 */
[----:B------:R-:W-:Y:S01]  /*1520*/  @!P0 IMAD.IADD R4, R4, 0x1, -R2 ;  /* 0x0000000104048824 */ /* 0x000fe200078e0a02 */
[----:B------:R-:W-:Y:S01]  /*1530*/  IABS R22, R5 ;  /* 0x0000000500167213 */ /* 0x000fe20000000000 */
[----:B------:R-:W-:Y:S01]  /*1540*/  IMAD R21, R2, R6, R21 ;  /* 0x0000000602157224 */ /* 0x000fe200078e0215 */
[----:B------:R-:W-:Y:S01]  /*1550*/  ISETP.GE.AND P0, PT, R8, RZ, PT ;  /* 0x000000ff0800720c */ /* 0x000fe20003f06270 */
[----:B------:R-:W-:Y:S01]  /*1560*/  @!P2 IMAD.MOV R10, RZ, RZ, -R10 ;  /* 0x000000ffff0aa224 */ /* 0x000fe200078e0a0a */
[----:B------:R-:W-:Y:S01]  /*1570*/  ISETP.GE.AND P2, PT, R5, RZ, PT ;  /* 0x000000ff0500720c */ /* 0x000fe20003f46270 */
[----:B------:R-:W-:-:S03]  /*1580*/  IMAD.HI.U32 R9, R14, R22, RZ ;  /* 0x000000160e097227 */ /* 0x000fc600078e00ff */
[----:B------:R1:W-:Y:S01]  /*1590*/  STL [R1+0x3dc], R10 ;  /* 0x0003dc0a01007387 */ /* 0x0003e20000100800 */
[----:B------:R-:W-:Y:S01]  /*15a0*/  @!P4 IMAD.IADD R3, R3, 0x1, -R2 ;  /* 0x000000010303c824 */ /* 0x000fe200078e0a02 */
[----:B------:R-:W-:Y:S01]  /*15b0*/  ISETP.GT.U32.AND P4, PT, R2, R21, PT ;  /* 0x000000150200720c */ /* 0x000fe20003f84070 */
[----:B------:R-:W-:Y:S02]  /*15c0*/  IMAD.MOV R8, RZ, RZ, -R9 ;  /* 0x000000ffff087224 */ /* 0x000fe400078e0a09 */
[----:B0-----:R-:W-:Y:S02]  /*15d0*/  IMAD.MOV.U32 R13, RZ, RZ, R4 ;  /* 0x000000ffff0d7224 */ /* 0x001fe400078e0004 */
[----:B------:R-:W-:Y:S01]  /*15e0*/  @!P5 IMAD.IADD R0, R0, 0x1, -R2 ;  /* 0x000000010000d824 */ /* 0x000fe200078e0a02 */
[----:B------:R-:W-:Y:S01]  /*15f0*/  ISETP.GE.AND P5, PT, R7, RZ, PT ;  /* 0x000000ff0700720c */ /* 0x000fe20003fa6270 */
[----:B------:R-:W-:-:S04]  /*1600*/  IMAD.HI.U32 R5, R14, R20, RZ ;  /* 0x000000140e057227 */ /* 0x000fc800078e00ff */
[C---:B------:R-:W-:Y:S02]  /*1610*/  IMAD R22, R2.reuse, R8, R22 ;  /* 0x0000000802167224 */ /* 0x040fe400078e0216 */
[----:B------:R-:W-:Y:S02]  /*1620*/  @!P1 IMAD.MOV R13, RZ, RZ, -R13 ;  /* 0x000000ffff0d9224 */ /* 0x000fe400078e0a0d */
[----:B-1----:R-:W-:Y:S01]  /*1630*/  IMAD.MOV.U32 R10, RZ, RZ, R0 ;  /* 0x000000ffff0a7224 */ /* 0x002fe200078e0000 */
[C---:B------:R-:W-:Y:S01]  /*1640*/  ISETP.GT.U32.AND P1, PT, R2.reuse, R22, PT ;  /* 0x000000160200720c */ /* 0x040fe20003f24070 */
[----:B------:R-:W-:Y:S01]  /*1650*/  IMAD.MOV R5, RZ, RZ, -R5 ;  /* 0x000000ffff057224 */ /* 0x000fe200078e0a05 */
[----:B------:R0:W-:Y:S01]  /*1660*/  STL [R1+0x3c8], R13 ;  /* 0x0003c80d01007387 */ /* 0x0001e20000100800 */
[----:B------:R-:W-:Y:S02]  /*1670*/  VIADD R7, R11, 0x1d4 ;  /* 0x000001d40b077836 */ /* 0x000fe40000000000 */
[----:B------:R-:W-:Y:S01]  /*1680*/  @!P3 IMAD.MOV R10, RZ, RZ, -R10 ;  /* 0x000000ffff0ab224 */ /* 0x000fe200078e0a0a */
[----:B------:R-:W-:Y:S01]  /*1690*/  ISETP.GE.AND P3, PT, R19, RZ, PT ;  /* 0x000000ff1300720c */ /* 0x000fe20003f66270 */
[C---:B------:R-:W-:Y:S01]  /*16a0*/  IMAD R20, R2.reuse, R5, R20 ;  /* 0x0000000502147224 */ /* 0x040fe200078e0214 */
[----:B------:R-:W-:Y:S01]  /*16b0*/  IABS R19, R19 ;  /* 0x0000001300137213 */ /* 0x000fe20000000000 */
[----:B------:R-:W-:Y:S01]  /*16c0*/  @!P4 IMAD.IADD R21, R21, 0x1, -R2 ;  /* 0x000000011515c824 */ /* 0x000fe200078e0a02 */
[----:B------:R-:W-:Y:S01]  /*16d0*/  IABS R18, R7 ;  /* 0x0000000700127213 */ /* 0x000fe20000000000 */
[----:B------:R-:W-:Y:S01]  /*16e0*/  VIADD R5, R11, 0x1d2 ;  /* 0x000001d20b057836 */ /* 0x000fe20000000000 */
[----:B------:R1:W-:Y:S01]  /*16f0*/  STL [R1+0x3d4], R10 ;  /* 0x0003d40a01007387 */ /* 0x0003e20000100800 */
[----:B0-----:R-:W-:Y:S01]  /*1700*/  IMAD.MOV.U32 R13, RZ, RZ, R3 ;  /* 0x000000ffff0d7224 */ /* 0x001fe200078e0003 */
[----:B------:R-:W-:Y:S01]  /*1710*/  ISETP.GT.U32.AND P4, PT, R2, R21, PT ;  /* 0x000000150200720c */ /* 0x000fe20003f84070 */
[----:B------:R-:W-:-:S04]  /*1720*/  IMAD.HI.U32 R8, R14, R19, RZ ;  /* 0x000000130e087227 */ /* 0x000fc800078e00ff */
[----:B------:R-:W-:Y:S01]  /*1730*/  @!P6 IMAD.MOV R13, RZ, RZ, -R13 ;  /* 0x000000ffff0de224 */ /* 0x000fe200078e0a0d */
[----:B------:R-:W-:Y:S01]  /*1740*/  ISETP.GT.U32.AND P6, PT, R2, R20, PT ;  /* 0x000000140200720c */ /* 0x000fe20003fc4070 */
[----:B------:R-:W-:Y:S01]  /*1750*/  IMAD.HI.U32 R6, R14, R18, RZ ;  /* 0x000000120e067227 */ /* 0x000fe200078e00ff */
[----:B-1----:R-:W-:Y:S02]  /*1760*/  IABS R10, R5 ;  /* 0x00000005000a7213 */ /* 0x002fe40000000000 */
[----:B------:R0:W-:Y:S01]  /*1770*/  STL [R1+0x3c4], R13 ;  /* 0x0003c40d01007387 */ /* 0x0001e20000100800 */
[----:B------:R-:W-:Y:S02]  /*1780*/  IMAD.MOV R8, RZ, RZ, -R8 ;  /* 0x000000ffff087224 */ /* 0x000fe400078e0a08 */
[----:B------:R-:W-:Y:S02]  /*1790*/  IMAD.MOV R6, RZ, RZ, -R6 ;  /* 0x000000ffff067224 */ /* 0x000fe400078e0a06 */
[----:B------:R-:W-:-:S02]  /*17a0*/  @!P1 IMAD.IADD R22, R22, 0x1, -R2 ;  /* 0x0000000116169824 */ /* 0x000fc400078e0a02 */
[C---:B------:R-:W-:Y:S02]  /*17b0*/  IMAD R19, R2.reuse, R8, R19 ;  /* 0x0000000802137224 */ /* 0x040fe400078e0213 */
[C---:B------:R-:W-:Y:S01]  /*17c0*/  IMAD R18, R2.reuse, R6, R18 ;  /* 0x0000000602127224 */ /* 0x040fe200078e0212 */
[C---:B------:R-:W-:Y:S01]  /*17d0*/  ISETP.GT.U32.AND P1, PT, R2.reuse, R22, PT ;  /* 0x000000160200720c */ /* 0x040fe20003f24070 */
[--C-:B------:R-:W-:Y:S01]  /*17e0*/  @!P4 IMAD.IADD R21, R21, 0x1, -R2.reuse ;  /* 0x000000011515c824 */ /* 0x100fe200078e0a02 */
[----:B------:R-:W-:Y:S01]  /*17f0*/  ISETP.GT.U32.AND P4, PT, R2, R19, PT ;  /* 0x000000130200720c */ /* 0x000fe20003f84070 */
[----:B------:R-:W-:Y:S01]  /*1800*/  @!P6 IMAD.IADD R20, R20, 0x1, -R2 ;  /* 0x000000011414e824 */ /* 0x000fe200078e0a02 */
[----:B------:R-:W-:Y:S01]  /*1810*/  ISETP.GT.U32.AND P6, PT, R2, R18, PT ;  /* 0x000000120200720c */ /* 0x000fe20003fc4070 */
[----:B------:R-:W-:-:S04]  /*1820*/  IMAD.HI.U32 R15, R14, R10, RZ ;  /* 0x0000000a0e0f7227 */ /* 0x000fc800078e00ff */
[C---:B------:R-:W-:Y:S02]  /*1830*/  VIADD R4, R11.reuse, 0x1d0 ;  /* 0x000001d00b047836 */ /* 0x040fe40000000000 */
[----:B------:R-:W-:Y:S02]  /*1840*/  IMAD.MOV R3, RZ, RZ, -R15 ;  /* 0x000000ffff037224 */ /* 0x000fe400078e0a0f */
[C---:B------:R-:W-:Y:S01]  /*1850*/  VIADD R15, R11.reuse, 0x1cc ;  /* 0x000001cc0b0f7836 */ /* 0x040fe20000000000 */
[----:B------:R-:W-:Y:S01]  /*1860*/  IABS R9, R4 ;  /* 0x0000000400097213 */ /* 0x000fe20000000000 */
[----:B------:R-:W-:Y:S02]  /*1870*/  IMAD R10, R2, R3, R10 ;  /* 0x00000003020a7224 */ /* 0x000fe400078e020a */
[--C-:B------:R-:W-:Y:S01]  /*1880*/  @!P1 IMAD.IADD R22, R22, 0x1, -R2.reuse ;  /* 0x0000000116169824 */ /* 0x100fe200078e0a02 */
[----:B------:R-:W-:Y:S01]  /*1890*/  IABS R6, R15 ;  /* 0x0000000f00067213 */ /* 0x000fe20000000000 */
[----:B------:R-:W-:Y:S01]  /*18a0*/  VIADD R3, R11, 0x1ce ;  /* 0x000001ce0b037836 */ /* 0x000fe20000000000 */
[----:B------:R-:W-:Y:S01]  /*18b0*/  ISETP.GE.AND P1, PT, R7, RZ, PT ;  /* 0x000000ff0700720c */ /* 0x000fe20003f26270 */
[--C-:B------:R-:W-:Y:S01]  /*18c0*/  @!P4 IMAD.IADD R19, R19, 0x1, -R2.reuse ;  /* 0x000000011313c824 */ /* 0x100fe200078e0a02 */
[----:B------:R-:W-:Y:S01]  /*18d0*/  ISETP.GT.U32.AND P4, PT, R2, R20, PT ;  /* 0x000000140200720c */ /* 0x000fe20003f84070 */
[----:B------:R-:W-:Y:S01]  /*18e0*/  @!P6 IMAD.IADD R18, R18, 0x1, -R2 ;  /* 0x000000011212e824 */ /* 0x000fe200078e0a02 */
[----:B------:R-:W-:Y:S01]  /*18f0*/  IABS R7, R3 ;  /* 0x0000000300077213 */ /* 0x000fe20000000000 */
[----:B------:R-:W-:-:S03]  /*1900*/  IMAD.HI.U32 R0, R14, R9, RZ ;  /* 0x000000090e007227 */ /* 0x000fc600078e00ff */
[----:B------:R-:W-:Y:S01]  /*1910*/  ISETP.GT.U32.AND P6, PT, R2, R18, PT ;  /* 0x000000120200720c */ /* 0x000fe20003fc4070 */
[----:B0-----:R-:W-:Y:S02]  /*1920*/  IMAD.MOV.U32 R13, RZ, RZ, R22 ;  /* 0x000000ffff0d7224 */ /* 0x001fe400078e0016 */
[----:B------:R-:W-:Y:S02]  /*1930*/  IMAD.MOV R0, RZ, RZ, -R0 ;  /* 0x000000ffff007224 */ /* 0x000fe400078e0a00 */
[----:B------:R-:W-:-:S04]  /*1940*/  IMAD.HI.U32 R23, R14, R6, RZ ;  /* 0x000000060e177227 */ /* 0x000fc800078e00ff */
[----:B------:R-:W-:Y:S01]  /*1950*/  @!P2 IMAD.MOV R13, RZ, RZ, -R13 ;  /* 0x000000ffff0da224 */ /* 0x000fe200078e0a0d */
[----:B------:R-:W-:Y:S01]  /*1960*/  ISETP.GT.U32.AND P2, PT, R2, R19, PT ;  /* 0x000000130200720c */ /* 0x000fe20003f44070 */
[----:B------:R-:W-:-:S03]  /*1970*/  IMAD.HI.U32 R22, R14, R7, RZ ;  /* 0x000000070e167227 */ /* 0x000fc600078e00ff */
[----:B------:R0:W-:Y:S01]  /*1980*/  STL [R1+0xb0], R13 ;  /* 0x0000b00d01007387 */ /* 0x0001e20000100800 */
[----:B------:R-:W-:Y:S01]  /*1990*/  IMAD R9, R2, R0, R9 ;  /* 0x0000000002097224 */ /* 0x000fe200078e0209 */
[----:B------:R-:W-:Y:S01]  /*19a0*/  IABS R0, R17 ;  /* 0x0000001100007213 */ /* 0x000fe20000000000 */
[----:B------:R-:W-:Y:S02]  /*19b0*/  IMAD.MOV R23, RZ, RZ, -R23 ;  /* 0x000000ffff177224 */ /* 0x000fe400078e0a17 */
[----:B------:R-:W-:Y:S02]  /*19c0*/  IMAD.MOV R22, RZ, RZ, -R22 ;  /* 0x000000ffff167224 */ /* 0x000fe400078e0a16 */
[----:B------:R-:W-:Y:S01]  /*19d0*/  @!P4 IMAD.IADD R20, R20, 0x1, -R2 ;  /* 0x000000011414c824 */ /* 0x000fe200078e0a02 */
[C---:B------:R-:W-:Y:S01]  /*19e0*/  ISETP.GT.U32.AND P4, PT, R2.reuse, R9, PT ;  /* 0x000000090200720c */ /* 0x040fe20003f84070 */
[----:B------:R-:W-:Y:S02]  /*19f0*/  IMAD R6, R2, R23, R6 ;  /* 0x0000001702067224 */ /* 0x000fe400078e0206 */
[----:B0-----:R-:W-:-:S02]  /*1a00*/  IMAD.MOV.U32 R13, RZ, RZ, R21 ;  /* 0x000000ffff0d7224 */ /* 0x001fc400078e0015 */
[----:B------:R-:W-:Y:S02]  /*1a10*/  IMAD R7, R2, R22, R7 ;  /* 0x0000001602077224 */ /* 0x000fe400078e0207 */
[--C-:B------:R-:W-:Y:S01]  /*1a20*/  @!P6 IMAD.IADD R18, R18, 0x1, -R2.reuse ;  /* 0x000000011212e824 */ /* 0x100fe200078e0a02 */
[C---:B------:R-:W-:Y:S01]  /*1a30*/  ISETP.GT.U32.AND P6, PT, R2.reuse, R6, PT ;  /* 0x000000060200720c */ /* 0x040fe20003fc4070 */
[----:B------:R-:W-:Y:S01]  /*1a40*/  @!P0 IMAD.MOV R13, RZ, RZ, -R13 ;  /* 0x000000ffff0d8224 */ /* 0x000fe200078e0a0d */
[C---:B------:R-:W-:Y:S01]  /*1a50*/  ISETP.GT.U32.AND P0, PT, R2.reuse, R10, PT ;  /* 0x0000000a0200720c */ /* 0x040fe20003f04070 */
[--C-:B------:R-:W-:Y:S01]  /*1a60*/  @!P2 IMAD.IADD R19, R19, 0x1, -R2.reuse ;  /* 0x000000011313a824 */ /* 0x100fe200078e0a02 */
[----:B------:R-:W-:Y:S01]  /*1a70*/  ISETP.GT.U32.AND P2, PT, R2, R7, PT ;  /* 0x000000070200720c */ /* 0x000fe20003f44070 */
[----:B------:R-:W-:Y:S01]  /*1a80*/  VIADD R16, R11, 0x1ca ;  /* 0x000001ca0b107836 */ /* 0x000fe20000000000 */
[----:B------:R0:W-:Y:S01]  /*1a90*/  STL [R1+0xb4], R13 ;  /* 0x0000b40d01007387 */ /* 0x0001e20000100800 */
[----:B------:R-:W-:Y:S01]  /*1aa0*/  @!P4 IMAD.IADD R9, R9, 0x1, -R2 ;  /* 0x000000010909c824 */ /* 0x000fe200078e0a02 */
[----:B------:R-:W-:Y:S01]  /*1ab0*/  ISETP.GE.AND P4, PT, R4, RZ, PT ;  /* 0x000000ff0400720c */ /* 0x000fe20003f86270 */
[----:B------:R-:W-:Y:S01]  /*1ac0*/  IMAD.MOV.U32 R24, RZ, RZ, R20 ;  /* 0x000000ffff187224 */ /* 0x000fe200078e0014 */
[----:B------:R-:W-:Y:S01]  /*1ad0*/  IABS R8, R16 ;  /* 0x0000001000087213 */ /* 0x000fe20000000000 */
[----:B------:R-:W-:-:S04]  /*1ae0*/  IMAD.HI.U32 R22, R14, R0, RZ ;  /* 0x000000000e167227 */ /* 0x000fc800078e00ff */
[--C-:B------:R-:W-:Y:S01]  /*1af0*/  @!P6 IMAD.IADD R6, R6, 0x1, -R2.reuse ;  /* 0x000000010606e824 */ /* 0x100fe200078e0a02 */
[----:B------:R-:W-:Y:S01]  /*1b00*/  ISETP.GT.U32.AND P6, PT, R2, R9, PT ;  /* 0x000000090200720c */ /* 0x000fe20003fc4070 */
[----:B0-----:R-:W-:Y:S02]  /*1b10*/  IMAD.MOV.U32 R13, RZ, RZ, R19 ;  /* 0x000000ffff0d7224 */ /* 0x001fe400078e0013 */
[--C-:B------:R-:W-:Y:S01]  /*1b20*/  @!P0 IMAD.IADD R10, R10, 0x1, -R2.reuse ;  /* 0x000000010a0a8824 */ /* 0x100fe200078e0a02 */
[----:B------:R-:W-:Y:S01]  /*1b30*/  ISETP.GE.AND P0, PT, R5, RZ, PT ;  /* 0x000000ff0500720c */ /* 0x000fe20003f06270 */
[----:B------:R-:W-:Y:S02]  /*1b40*/  @!P2 IMAD.IADD R7, R7, 0x1, -R2 ;  /* 0x000000010707a824 */ /* 0x000fe400078e0a02 */
[----:B------:R-:W-:Y:S01]  /*1b50*/  IMAD.HI.U32 R21, R14, R8, RZ ;  /* 0x000000080e157227 */ /* 0x000fe200078e00ff */
[----:B------:R-:W-:-:S03]  /*1b60*/  ISETP.GT.U32.AND P2, PT, R2, R10, PT ;  /* 0x0000000a0200720c */ /* 0x000fc60003f44070 */
[----:B------:R-:W-:Y:S01]  /*1b70*/  @!P5 IMAD.MOV R24, RZ, RZ, -R24 ;  /* 0x000000ffff18d224 */ /* 0x000fe200078e0a18 */
[C---:B------:R-:W-:Y:S01]  /*1b80*/  ISETP.GT.U32.AND P5, PT, R2.reuse, R7, PT ;  /* 0x000000070200720c */ /* 0x040fe20003fa4070 */
[----:B------:R-:W-:Y:S01]  /*1b90*/  @!P3 IMAD.MOV R13, RZ, RZ, -R13 ;  /* 0x000000ffff0db224 */ /* 0x000fe200078e0a0d */
[C---:B------:R-:W-:Y:S01]  /*1ba0*/  ISETP.GT.U32.AND P3, PT, R2.reuse, R6, PT ;  /* 0x000000060200720c */ /* 0x040fe20003f64070 */
[----:B------:R-:W-:Y:S01]  /*1bb0*/  IMAD.MOV R22, RZ, RZ, -R22 ;  /* 0x000000ffff167224 */ /* 0x000fe200078e0a16 */
[----:B------:R-:W-:Y:S01]  /*1bc0*/  STL [R1+0xbc], R24 ;  /* 0x0000bc1801007387 */ /* 0x000fe20000100800 */
[----:B------:R-:W-:Y:S02]  /*1bd0*/  IMAD.MOV R21, RZ, RZ, -R21 ;  /* 0x000000ffff157224 */ /* 0x000fe400078e0a15 */
[C---:B------:R-:W-:Y:S01]  /*1be0*/  IMAD R0, R2.reuse, R22, R0 ;  /* 0x0000001602007224 */ /* 0x040fe200078e0200 */
[----:B------:R0:W-:Y:S01]  /*1bf0*/  STL [R1+0xc0], R13 ;  /* 0x0000c00d01007387 */ /* 0x0001e20000100800 */
[----:B------:R-:W-:-:S02]  /*1c00*/  IMAD R4, R2, R21, R8 ;  /* 0x0000001502047224 */ /* 0x000fc400078e0208 */
[C---:B------:R-:W-:Y:S02]  /*1c10*/  VIADD R8, R11.reuse, 0x1c6 ;  /* 0x000001c60b087836 */ /* 0x040fe40000000000 */
[----:B------:R-:W-:Y:S02]  /*1c20*/  VIADD R5, R11, 0x1c4 ;  /* 0x000001c40b057836 */ /* 0x000fe40000000000 */
[--C-:B------:R-:W-:Y:S01]  /*1c30*/  @!P6 IMAD.IADD R9, R9, 0x1, -R2.reuse ;  /* 0x000000010909e824 */ /* 0x100fe200078e0a02 */
[----:B------:R-:W-:Y:S01]  /*1c40*/  ISETP.GT.U32.AND P6, PT, R2, R0, PT ;  /* 0x000000000200720c */ /* 0x000fe20003fc4070 */
[----:B------:R-:W-:Y:S01]  /*1c50*/  @!P2 IMAD.IADD R10, R10, 0x1, -R2 ;  /* 0x000000010a0aa824 */ /* 0x000fe200078e0a02 */
[----:B------:R-:W-:Y:S01]  /*1c60*/  IABS R19, R5 ;  /* 0x0000000500137213 */ /* 0x000fe20000000000 */
[----:B0-----:R-:W-:Y:S01]  /*1c70*/  IMAD.MOV.U32 R13, RZ, RZ, R18 ;  /* 0x000000ffff0d7224 */ /* 0x001fe200078e0012 */
[----:B------:R-:W-:Y:S01]  /*1c80*/  IABS R18, R8 ;  /* 0x0000000800127213 */ /* 0x000fe20000000000 */
[--C-:B------:R-:W-:Y:S01]  /*1c90*/  @!P5 IMAD.IADD R7, R7, 0x1, -R2.reuse ;  /* 0x000000010707d824 */ /* 0x100fe200078e0a02 */
[----:B------:R-:W-:Y:S01]  /*1ca0*/  ISETP.GE.AND P2, PT, R3, RZ, PT ;  /* 0x000000ff0300720c */ /* 0x000fe20003f46270 */
[----:B------:R-:W-:Y:S01]  /*1cb0*/  @!P1 IMAD.MOV R13, RZ, RZ, -R13 ;  /* 0x000000ffff0d9224 */ /* 0x000fe200078e0a0d */
[----:B------:R-:W-:Y:S01]  /*1cc0*/  ISETP.GT.U32.AND P1, PT, R2, R4, PT ;  /* 0x000000040200720c */ /* 0x000fe20003f24070 */
[----:B------:R-:W-:Y:S01]  /*1cd0*/  IMAD.MOV.U32 R3, RZ, RZ, R19 ;  /* 0x000000ffff037224 */ /* 0x000fe200078e0013 */
[----:B------:R-:W-:Y:S01]  /*1ce0*/  ISETP.GE.AND P5, PT, R15, RZ, PT ;  /* 0x000000ff0f00720c */ /* 0x000fe20003fa6270 */
[----:B------:R-:W-:Y:S01]  /*1cf0*/  IMAD.HI.U32 R15, R14, R18, RZ ;  /* 0x000000120e0f7227 */ /* 0x000fe200078e00ff */
[----:B------:R0:W-:Y:S03]  /*1d00*/  STL [R1+0x104], R13 ;  /* 0x0001040d01007387 */ /* 0x0001e60000100800 */
[----:B------:R-:W-:Y:S01]  /*1d10*/  @!P3 IMAD.IADD R6, R6, 0x1, -R2 ;  /* 0x000000010606b824 */ /* 0x000fe200078e0a02 */
[----:B------:R-:W-:Y:S01]  /*1d20*/  ISETP.GE.AND P3, PT, R16, RZ, PT ;  /* 0x000000ff1000720c */ /* 0x000fe20003f66270 */
[----:B------:R-:W-:-:S04]  /*1d30*/  IMAD.HI.U32 R16, R14, R3, RZ ;  /* 0x000000030e107227 */ /* 0x000fc800078e00ff */
[----:B------:R-:W-:Y:S02]  /*1d40*/  IMAD.MOV R15, RZ, RZ, -R15 ;  /* 0x000000ffff0f7224 */ /* 0x000fe400078e0a0f */
[--C-:B------:R-:W-:Y:S01]  /*1d50*/  @!P6 IMAD.IADD R0, R0, 0x1, -R2.reuse ;  /* 0x000000010000e824 */ /* 0x100fe200078e0a02 */
[----:B------:R-:W-:Y:S01]  /*1d60*/  ISETP.GE.AND P6, PT, R8, RZ, PT ;  /* 0x000000ff0800720c */ /* 0x000fe20003fc6270 */
[----:B------:R-:W-:Y:S01]  /*1d70*/  @!P1 IMAD.IADD R4, R4, 0x1, -R2 ;  /* 0x0000000104049824 */ /* 0x000fe200078e0a02 */
[----:B------:R-:W-:Y:S01]  /*1d80*/  ISETP.GE.AND P1, PT, R17, RZ, PT ;  /* 0x000000ff1100720c */ /* 0x000fe20003f26270 */
[----:B------:R-:W-:Y:S02]  /*1d90*/  IMAD.MOV.U32 R20, RZ, RZ, R10 ;  /* 0x000000ffff147224 */ /* 0x000fe400078e000a */
[----:B------:R-:W-:Y:S02]  /*1da0*/  IMAD.MOV R10, RZ, RZ, -R16 ;  /* 0x000000ffff0a7224 */ /* 0x000fe400078e0a10 */
[----:B------:R-:W-:-:S02]  /*1db0*/  IMAD R8, R2, R15, R18 ;  /* 0x0000000f02087224 */ /* 0x000fc400078e0212 */
[----:B0-----:R-:W-:Y:S02]  /*1dc0*/  IMAD.MOV.U32 R13, RZ, RZ, R9 ;  /* 0x000000ffff0d7224 */ /* 0x001fe400078e0009 */
[----:B------:R-:W-:Y:S01]  /*1dd0*/  @!P0 IMAD.MOV R20, RZ, RZ, -R20 ;  /* 0x000000ffff148224 */ /* 0x000fe200078e0a14 */
[C---:B------:R-:W-:Y:S01]  /*1de0*/  ISETP.GT.U32.AND P0, PT, R2.reuse, R4, PT ;  /* 0x000000040200720c */ /* 0x040fe20003f04070 */
[C---:B------:R-:W-:Y:S02]  /*1df0*/  IMAD R3, R2.reuse, R10, R3 ;  /* 0x0000000a02037224 */ /* 0x040fe400078e0203 */
[----:B------:R-:W-:Y:S01]  /*1e00*/  IMAD.MOV.U32 R9, RZ, RZ, R6 ;  /* 0x000000ffff097224 */ /* 0x000fe200078e0006 */
[----:B------:R0:W-:Y:S01]  /*1e10*/  STL [R1+0x108], R20 ;  /* 0x0001081401007387 */ /* 0x0001e20000100800 */
[----:B------:R-:W-:Y:S01]  /*1e20*/  @!P2 IMAD.MOV R7, RZ, RZ, -R7 ;  /* 0x000000ffff07a224 */ /* 0x000fe200078e0a07 */
[C---:B------:R-:W-:Y:S01]  /*1e30*/  ISETP.GT.U32.AND P2, PT, R2.reuse, R8, PT ;  /* 0x000000080200720c */ /* 0x040fe20003f44070 */
[----:B------:R-:W-:Y:S01]  /*1e40*/  @!P5 IMAD.MOV R9, RZ, RZ, -R9 ;  /* 0x000000ffff09d224 */ /* 0x000fe200078e0a09 */
[C---:B------:R-:W-:Y:S01]  /*1e50*/  ISETP.GT.U32.AND P5, PT, R2.reuse, R3, PT ;  /* 0x000000030200720c */ /* 0x040fe20003fa4070 */
[----:B------:R-:W-:Y:S01]  /*1e60*/  @!P4 IMAD.MOV R13, RZ, RZ, -R13 ;  /* 0x000000ffff0dc224 */ /* 0x000fe200078e0a0d */
[----:B------:R-:W-:Y:S01]  /*1e70*/  ISETP.GT.U32.AND P4, PT, R2, R0, PT ;  /* 0x000000000200720c */ /* 0x000fe20003f84070 */
[----:B------:R-:W-:-:S02]  /*1e80*/  VIADD R6, R11, 0x1c2 ;  /* 0x000001c20b067836 */ /* 0x000fc40000000000 */
[--C-:B------:R-:W-:Y:S01]  /*1e90*/  @!P0 IMAD.IADD R4, R4, 0x1, -R2.reuse ;  /* 0x0000000104048824 */ /* 0x100fe200078e0a02 */
[----:B------:R-:W-:Y:S01]  /*1ea0*/  STL [R1+0x10c], R13 ;  /* 0x00010c0d01007387 */ /* 0x000fe20000100800 */
[----:B------:R-:W-:Y:S01]  /*1eb0*/  ISETP.GE.AND P0, PT, R5, RZ, PT ;  /* 0x000000ff0500720c */ /* 0x000fe20003f06270 */
[----:B0-----:R-:W-:Y:S01]  /*1ec0*/  VIADD R20, R11, 0x1b6 ;  /* 0x000001b60b147836 */ /* 0x001fe20000000000 */
[----:B------:R-:W-:Y:S01]  /*1ed0*/  IABS R5, R6 ;  /* 0x0000000600057213 */ /* 0x000fe20000000000 */
[----:B------:R0:W-:Y:S01]  /*1ee0*/  STL [R1+0x110], R7 ;  /* 0x0001100701007387 */ /* 0x0001e20000100800 */
[--C-:B------:R-:W-:Y:S02]  /*1ef0*/  @!P2 IMAD.IADD R8, R8, 0x1, -R2.reuse ;  /* 0x000000010808a824 */ /* 0x100fe400078e0a02 */
[--C-:B------:R-:W-:Y:S01]  /*1f00*/  @!P5 IMAD.IADD R3, R3, 0x1, -R2.reuse ;  /* 0x000000010303d824 */ /* 0x100fe200078e0a02 */
[----:B------:R1:W-:Y:S01]  /*1f10*/  STL [R1+0x114], R9 ;  /* 0x0001140901007387 */ /* 0x0003e20000100800 */
[----:B------:R-:W-:Y:S01]  /*1f20*/  @!P4 IMAD.IADD R0, R0, 0x1, -R2 ;  /* 0x000000010000c824 */ /* 0x000fe200078e0a02 */
[----:B------:R-:W-:Y:S01]  /*1f30*/  ISETP.GT.U32.AND P5, PT, R2, R8, PT ;  /* 0x000000080200720c */ /* 0x000fe20003fa4070 */
[----:B------:R-:W-:Y:S01]  /*1f40*/  IMAD.MOV.U32 R10, RZ, RZ, R4 ;  /* 0x000000ffff0a7224 */ /* 0x000fe200078e0004 */
[----:B------:R-:W-:Y:S01]  /*1f50*/  ISETP.GE.AND P4, PT, R6, RZ, PT ;  /* 0x000000ff0600720c */ /* 0x000fe20003f86270 */
[----:B------:R-:W-:-:S02]  /*1f60*/  VIADD R17, R11, 0x1b4 ;  /* 0x000001b40b117836 */ /* 0x000fc40000000000 */
[----:B0-----:R-:W-:Y:S02]  /*1f70*/  VIADD R7, R11, 0x1c0 ;  /* 0x000001c00b077836 */ /* 0x001fe40000000000 */
[----:B------:R-:W-:Y:S01]  /*1f80*/  @!P3 IMAD.MOV R10, RZ, RZ, -R10 ;  /* 0x000000ffff0ab224 */ /* 0x000fe200078e0a0a */
[----:B------:R-:W-:Y:S02]  /*1f90*/  ISETP.GT.U32.AND P3, PT, R2, R3, PT ;  /* 0x000000030200720c */ /* 0x000fe40003f64070 */
[----:B-1----:R-:W-:Y:S02]  /*1fa0*/  IABS R9, R7 ;  /* 0x0000000700097213 */ /* 0x002fe40000000000 */
[----:B------:R-:W-:Y:S01]  /*1fb0*/  ISETP.GE.AND P2, PT, R7, RZ, PT ;  /* 0x000000ff0700720c */ /* 0x000fe20003f46270 */
[----:B------:R-:W-:Y:S01]  /*1fc0*/  IMAD.HI.U32 R7, R14, R5, RZ ;  /* 0x000000050e077227 */ /* 0x000fe200078e00ff */
[----:B------:R0:W-:Y:S01]  /*1fd0*/  STL [R1+0x118], R10 ;  /* 0x0001180a01007387 */ /* 0x0001e20000100800 */
[----:B------:R-:W-:-:S02]  /*1fe0*/  IABS R16, R17 ;  /* 0x0000001100107213 */ /* 0x000fc40000000000 */
[----:B------:R-:W-:Y:S02]  /*1ff0*/  IMAD.MOV.U32 R6, RZ, RZ, R9 ;  /* 0x000000ffff067224 */ /* 0x000fe400078e0009 */
[----:B------:R-:W-:Y:S02]  /*2000*/  IMAD.MOV.U32 R9, RZ, RZ, R0 ;  /* 0x000000ffff097224 */ /* 0x000fe400078e0000 */
[----:B------:R-:W-:Y:S02]  /*2010*/  IMAD.MOV R0, RZ, RZ, -R7 ;  /* 0x000000ffff007224 */ /* 0x000fe400078e0a07 */
[----:B------:R-:W-:-:S04]  /*2020*/  IMAD.HI.U32 R4, R14, R6, RZ ;  /* 0x000000060e047227 */ /* 0x000fc800078e00ff */
[----:B------:R-:W-:Y:S02]  /*2030*/  IMAD R5, R2, R0, R5 ;  /* 0x0000000002057224 */ /* 0x000fe400078e0205 */
[----:B------:R-:W-:Y:S02]  /*2040*/  @!P5 IMAD.IADD R8, R8, 0x1, -R2 ;  /* 0x000000010808d824 */ /* 0x000fe400078e0a02 */
[----:B------:R-:W-:Y:S01]  /*2050*/  IMAD.MOV R4, RZ, RZ, -R4 ;  /* 0x000000ffff047224 */ /* 0x000fe200078e0a04 */
[C---:B------:R-:W-:Y:S01]  /*2060*/  ISETP.GT.U32.AND P5, PT, R2.reuse, R5, PT ;  /* 0x000000050200720c */ /* 0x040fe20003fa4070 */
[----:B------:R-:W-:Y:S02]  /*2070*/  IMAD.MOV.U32 R15, RZ, RZ, R8 ;  /* 0x000000ffff0f7224 */ /* 0x000fe400078e0008 */
[----:B------:R-:W-:Y:S02]  /*2080*/  IMAD R4, R2, R4, R6 ;  /* 0x0000000402047224 */ /* 0x000fe400078e0206 */
[----:B0-----:R-:W-:-:S02]  /*2090*/  VIADD R10, R11, 0x1be ;  /* 0x000001be0b0a7836 */ /* 0x001fc40000000000 */
[----:B------:R-:W-:Y:S01]  /*20a0*/  @!P6 IMAD.MOV R15, RZ, RZ, -R15 ;  /* 0x000000ffff0fe224 */ /* 0x000fe200078e0a0f */
[----:B------:R-:W-:Y:S01]  /*20b0*/  ISETP.GT.U32.AND P6, PT, R2, R4, PT ;  /* 0x000000040200720c */ /* 0x000fe20003fc4070 */
[----:B------:R-:W-:Y:S01]  /*20c0*/  @!P1 IMAD.MOV R9, RZ, RZ, -R9 ;  /* 0x000000ffff099224 */ /* 0x000fe200078e0a09 */
[----:B------:R-:W-:Y:S01]  /*20d0*/  ISETP.GE.AND P1, PT, R10, RZ, PT ;  /* 0x000000ff0a00720c */ /* 0x000fe20003f26270 */
[--C-:B------:R-:W-:Y:S01]  /*20e0*/  @!P3 IMAD.IADD R3, R3, 0x1, -R2.reuse ;  /* 0x000000010303b824 */ /* 0x100fe200078e0a02 */
[----:B------:R-:W-:Y:S01]  /*20f0*/  IABS R10, R10 ;  /* 0x0000000a000a7213 */ /* 0x000fe20000000000 */
[----:B------:R-:W-:Y:S01]  /*2100*/  @!P5 IMAD.IADD R5, R5, 0x1, -R2 ;  /* 0x000000010505d824 */ /* 0x000fe200078e0a02 */
[----:B------:R0:W-:Y:S01]  /*2110*/  STL [R1+0x11c], R9 ;  /* 0x00011c0901007387 */ /* 0x0001e20000100800 */
[----:B------:R-:W-:Y:S02]  /*2120*/  IMAD.MOV.U32 R13, RZ, RZ, R3 ;  /* 0x000000ffff0d7224 */ /* 0x000fe400078e0003 */
[----:B------:R-:W-:Y:S01]  /*2130*/  IMAD.HI.U32 R6, R14, R10, RZ ;  /* 0x0000000a0e067227 */ /* 0x000fe200078e00ff */
[----:B------:R-:W-:Y:S01]  /*2140*/  ISETP.GT.U32.AND P5, PT, R2, R5, PT ;  /* 0x000000050200720c */ /* 0x000fe20003fa4070 */
[----:B------:R1:W-:Y:S02]  /*2150*/  STL [R1+0x120], R15 ;  /* 0x0001200f01007387 */ /* 0x0003e40000100800 */
[----:B------:R-:W-:-:S02]  /*2160*/  VIADD R7, R11, 0x1bc ;  /* 0x000001bc0b077836 */ /* 0x000fc40000000000 */
[----:B------:R-:W-:Y:S02]  /*2170*/  @!P0 IMAD.MOV R13, RZ, RZ, -R13 ;  /* 0x000000ffff0d8224 */ /* 0x000fe400078e0a0d */
[----:B0-----:R-:W-:Y:S01]  /*2180*/  VIADD R9, R11, 0x1ba ;  /* 0x000001ba0b097836 */ /* 0x001fe20000000000 */
[----:B------:R-:W-:Y:S01]  /*2190*/  ISETP.GE.AND P3, PT, R7, RZ, PT ;  /* 0x000000ff0700720c */ /* 0x000fe20003f66270 */
[----:B------:R-:W-:Y:S01]  /*21a0*/  VIADD R0, R11, 0x1b8 ;  /* 0x000001b80b007836 */ /* 0x000fe20000000000 */
[----:B------:R-:W-:Y:S01]  /*21b0*/  IABS R7, R7 ;  /* 0x0000000700077213 */ /* 0x000fe20000000000 */
[----:B------:R-:W-:Y:S01]  /*21c0*/  IMAD.MOV R6, RZ, RZ, -R6 ;  /* 0x000000ffff067224 */ /* 0x000fe200078e0a06 */
[----:B------:R-:W-:Y:S01]  /*21d0*/  ISETP.GE.AND P0, PT, R9, RZ, PT ;  /* 0x000000ff0900720c */ /* 0x000fe20003f06270 */
[----:B------:R-:W-:Y:S01]  /*21e0*/  @!P6 IMAD.IADD R4, R4, 0x1, -R2 ;  /* 0x000000010404e824 */ /* 0x000fe200078e0a02 */
[----:B------:R-:W-:Y:S01]  /*21f0*/  IABS R9, R9 ;  /* 0x0000000900097213 */ /* 0x000fe20000000000 */
[C---:B------:R-:W-:Y:S01]  /*2200*/  IMAD R10, R2.reuse, R6, R10 ;  /* 0x00000006020a7224 */ /* 0x040fe200078e020a */
[----:B------:R-:W-:Y:S01]  /*2210*/  IABS R8, R0 ;  /* 0x0000000000087213 */ /* 0x000fe20000000000 */
[----:B------:R-:W-:Y:S01]  /*2220*/  @!P5 IMAD.IADD R5, R5, 0x1, -R2 ;  /* 0x000000010505d824 */ /* 0x000fe200078e0a02 */
[----:B------:R-:W-:Y:S01]  /*2230*/  ISETP.GT.U32.AND P6, PT, R2, R4, PT ;  /* 0x000000040200720c */ /* 0x000fe20003fc4070 */
[----:B-1----:R-:W-:Y:S01]  /*2240*/  IMAD.HI.U32 R15, R14, R9, RZ ;  /* 0x000000090e0f7227 */ /* 0x002fe200078e00ff */
[----:B------:R-:W-:Y:S01]  /*2250*/  ISETP.GT.U32.AND P5, PT, R2, R10, PT ;  /* 0x0000000a0200720c */ /* 0x000fe20003fa4070 */
[----:B------:R0:W-:Y:S02]  /*2260*/  STL [R1+0x124], R13 ;  /* 0x0001240d01007387 */ /* 0x0001e40000100800 */
[----:B------:R-:W-:-:S04]  /*2270*/  IMAD.HI.U32 R3, R14, R7, RZ ;  /* 0x000000070e037227 */ /* 0x000fc800078e00ff */
[----:B------:R-:W-:-:S04]  /*2280*/  IMAD.HI.U32 R6, R14, R8, RZ ;  /* 0x000000080e067227 */ /* 0x000fc800078e00ff */
[----:B------:R-:W-:Y:S02]  /*2290*/  IMAD.MOV R15, RZ, RZ, -R15 ;  /* 0x000000ffff0f7224 */ /* 0x000fe400078e0a0f */
[----:B------:R-:W-:Y:S02]  /*22a0*/  IMAD.MOV R3, RZ, RZ, -R3 ;  /* 0x000000ffff037224 */ /* 0x000fe400078e0a03 */
[----:B------:R-:W-:Y:S02]  /*22b0*/  IMAD.MOV R6, RZ, RZ, -R6 ;  /* 0x000000ffff067224 */ /* 0x000fe400078e0a06 */
[C---:B------:R-:W-:Y:S02]  /*22c0*/  IMAD R9, R2.reuse, R15, R9 ;  /* 0x0000000f02097224 */ /* 0x040fe400078e0209 */
[----:B------:R-:W-:Y:S01]  /*22d0*/  IMAD R7, R2, R3, R7 ;  /* 0x0000000302077224 */ /* 0x000fe200078e0207 */
[----:B------:R-:W-:Y:S01]  /*22e0*/  IABS R3, R20 ;  /* 0x0000001400037213 */ /* 0x000fe20000000000 */
[----:B0-----:R-:W-:-:S02]  /*22f0*/  IMAD.MOV.U32 R13, RZ, RZ, R5 ;  /* 0x000000ffff0d7224 */ /* 0x001fc400078e0005 */
[----:B------:R-:W-:Y:S02]  /*2300*/  IMAD R8, R2, R6, R8 ;  /* 0x0000000602087224 */ /* 0x000fe400078e0208 */
[--C-:B------:R-:W-:Y:S01]  /*2310*/  @!P6 IMAD.IADD R4, R4, 0x1, -R2.reuse ;  /* 0x000000010404e824 */ /* 0x100fe200078e0a02 */
[C---:B------:R-:W-:Y:S01]  /*2320*/  ISETP.GT.U32.AND P6, PT, R2.reuse, R9, PT ;  /* 0x000000090200720c */ /* 0x040fe20003fc4070 */
[----:B------:R-:W-:Y:S01]  /*2330*/  @!P4 IMAD.MOV R13, RZ, RZ, -R13 ;  /* 0x000000ffff0dc224 */ /* 0x000fe200078e0a0d */
[----:B------:R-:W-:Y:S01]  /*2340*/  ISETP.GT.U32.AND P4, PT, R2, R7, PT ;  /* 0x000000070200720c */ /* 0x000fe20003f84070 */
[----:B------:R-:W-:Y:S01]  /*2350*/  @!P5 IMAD.IADD R10, R10, 0x1, -R2 ;  /* 0x000000010a0ad824 */ /* 0x000fe200078e0a02 */
[----:B------:R-:W-:Y:S01]  /*2360*/  ISETP.GT.U32.AND P5, PT, R2, R8, PT ;  /* 0x000000080200720c */ /* 0x000fe20003fa4070 */
[----:B------:R-:W-:Y:S01]  /*2370*/  IMAD.HI.U32 R5, R14, R3, RZ ;  /* 0x000000030e057227 */ /* 0x000fe200078e00ff */
[----:B------:R0:W-:Y:S03]  /*2380*/  STL [R1+0x128], R13 ;  /* 0x0001280d01007387 */ /* 0x0001e60000100800 */
[----:B------:R-:W-:-:S02]  /*2390*/  IMAD.MOV R5, RZ, RZ, -R5 ;  /* 0x000000ffff057224 */ /* 0x000fc400078e0a05 */
[----:B------:R-:W-:Y:S02]  /*23a0*/  VIADD R6, R11, 0x1b2 ;  /* 0x000001b20b067836 */ /* 0x000fe40000000000 */
[--C-:B------:R-:W-:Y:S02]  /*23b0*/  @!P6 IMAD.IADD R9, R9, 0x1, -R2.reuse ;  /* 0x000000010909e824 */ /* 0x100fe400078e0a02 */
[--C-:B------:R-:W-:Y:S01]  /*23c0*/  @!P4 IMAD.IADD R7, R7, 0x1, -R2.reuse ;  /* 0x000000010707c824 */ /* 0x100fe200078e0a02 */
[----:B------:R-:W-:Y:S01]  /*23d0*/  ISETP.GT.U32.AND P4, PT, R2, R10, PT ;  /* 0x0000000a0200720c */ /* 0x000fe20003f84070 */
[----:B------:R-:W-:Y:S01]  /*23e0*/  @!P5 IMAD.IADD R8, R8, 0x1, -R2 ;  /* 0x000000010808d824 */ /* 0x000fe200078e0a02 */
[C---:B------:R-:W-:Y:S01]  /*23f0*/  ISETP.GT.U32.AND P5, PT, R2.reuse, R9, PT ;  /* 0x000000090200720c */ /* 0x040fe20003fa4070 */
[----:B0-----:R-:W-:Y:S01]  /*2400*/  IMAD.MOV.U32 R13, RZ, RZ, R4 ;  /* 0x000000ffff0d7224 */ /* 0x001fe200078e0004 */
[----:B------:R-:W-:Y:S01]  /*2410*/  ISETP.GT.U32.AND P6, PT, R2, R7, PT ;  /* 0x000000070200720c */ /* 0x000fe20003fc4070 */
[----:B------:R-:W-:Y:S01]  /*2420*/  IMAD.HI.U32 R4, R14, R16, RZ ;  /* 0x000000100e047227 */ /* 0x000fe200078e00ff */
[----:B------:R-:W-:-:S03]  /*2430*/  IABS R19, R6 ;  /* 0x0000000600137213 */ /* 0x000fc60000000000 */
[----:B------:R-:W-:Y:S02]  /*2440*/  IMAD.MOV R4, RZ, RZ, -R4 ;  /* 0x000000ffff047224 */ /* 0x000fe400078e0a04 */
[----:B------:R-:W-:Y:S01]  /*2450*/  @!P2 IMAD.MOV R13, RZ, RZ, -R13 ;  /* 0x000000ffff0da224 */ /* 0x000fe200078e0a0d */
[C---:B------:R-:W-:Y:S01]  /*2460*/  ISETP.GT.U32.AND P2, PT, R2.reuse, R8, PT ;  /* 0x000000080200720c */ /* 0x040fe20003f44070 */
[C---:B------:R-:W-:Y:S02]  /*2470*/  IMAD R3, R2.reuse, R5, R3 ;  /* 0x0000000502037224 */ /* 0x040fe400078e0203 */
[----:B------:R-:W-:Y:S01]  /*2480*/  IMAD R16, R2, R4, R16 ;  /* 0x0000000402107224 */ /* 0x000fe200078e0210 */
[----:B------:R0:W-:Y:S01]  /*2490*/  STL [R1+0x14c], R13 ;  /* 0x00014c0d01007387 */ /* 0x0001e20000100800 */
[--C-:B------:R-:W-:Y:S01]  /*24a0*/  @!P4 IMAD.IADD R10, R10, 0x1, -R2.reuse ;  /* 0x000000010a0ac824 */ /* 0x100fe200078e0a02 */
[C---:B------:R-:W-:Y:S01]  /*24b0*/  ISETP.GT.U32.AND P4, PT, R2.reuse, R3, PT ;  /* 0x000000030200720c */ /* 0x040fe20003f84070 */
[----:B------:R-:W-:Y:S01]  /*24c0*/  @!P5 IMAD.IADD R9, R9, 0x1, -R2 ;  /* 0x000000010909d824 */ /* 0x000fe200078e0a02 */
[----:B------:R-:W-:Y:S01]  /*24d0*/  ISETP.GT.U32.AND P5, PT, R2, R16, PT ;  /* 0x000000100200720c */ /* 0x000fe20003fa4070 */
[----:B------:R-:W-:-:S02]  /*24e0*/  VIADD R4, R11, 0x1ae ;  /* 0x000001ae0b047836 */ /* 0x000fc40000000000 */
[----:B------:R-:W-:Y:S02]  /*24f0*/  VIADD R5, R11, 0x1b0 ;  /* 0x000001b00b057836 */ /* 0x000fe40000000000 */
[--C-:B------:R-:W-:Y:S01]  /*2500*/  @!P2 IMAD.IADD R8, R8, 0x1, -R2.reuse ;  /* 0x000000010808a824 */ /* 0x100fe200078e0a02 */
[----:B------:R-:W-:Y:S01]  /*2510*/  ISETP.GE.AND P2, PT, R20, RZ, PT ;  /* 0x000000ff1400720c */ /* 0x000fe20003f46270 */
[--C-:B------:R-:W-:Y:S01]  /*2520*/  @!P6 IMAD.IADD R7, R7, 0x1, -R2.reuse ;  /* 0x000000010707e824 */ /* 0x100fe200078e0a02 */
[----:B------:R-:W-:Y:S01]  /*2530*/  IABS R20, R4 ;  /* 0x0000000400147213 */ /* 0x000fe20000000000 */
[----:B------:R-:W-:Y:S01]  /*2540*/  IMAD.HI.U32 R15, R14, R19, RZ ;  /* 0x000000130e0f7227 */ /* 0x000fe200078e00ff */
[----:B------:R-:W-:Y:S02]  /*2550*/  IABS R18, R5 ;  /* 0x0000000500127213 */ /* 0x000fe40000000000 */
[----:B------:R-:W-:Y:S01]  /*2560*/  ISETP.GE.AND P6, PT, R0, RZ, PT ;  /* 0x000000ff0000720c */ /* 0x000fe20003fc6270 */
[--C-:B------:R-:W-:Y:S01]  /*2570*/  @!P4 IMAD.IADD R3, R3, 0x1, -R2.reuse ;  /* 0x000000010303c824 */ /* 0x100fe200078e0a02 */
[----:B------:R-:W-:Y:S01]  /*2580*/  ISETP.GE.AND P4, PT, R17, RZ, PT ;  /* 0x000000ff1100720c */ /* 0x000fe20003f86270 */
[----:B------:R-:W-:-:S02]  /*2590*/  @!P5 IMAD.IADD R16, R16, 0x1, -R2 ;  /* 0x000000011010d824 */ /* 0x000fc400078e0a02 */
[----:B------:R-:W-:Y:S02]  /*25a0*/  IMAD.MOV.U32 R17, RZ, RZ, R20 ;  /* 0x000000ffff117224 */ /* 0x000fe400078e0014 */
[----:B------:R-:W-:Y:S01]  /*25b0*/  IMAD.MOV.U32 R21, RZ, RZ, R10 ;  /* 0x000000ffff157224 */ /* 0x000fe200078e000a */
[----:B------:R-:W-:Y:S01]  /*25c0*/  ISETP.GT.U32.AND P5, PT, R2, R16, PT ;  /* 0x000000100200720c */ /* 0x000fe20003fa4070 */
[----:B------:R-:W-:-:S04]  /*25d0*/  IMAD.HI.U32 R10, R14, R17, RZ ;  /* 0x000000110e0a7227 */ /* 0x000fc800078e00ff */
[----:B------:R-:W-:Y:S02]  /*25e0*/  IMAD.MOV R15, RZ, RZ, -R15 ;  /* 0x000000ffff0f7224 */ /* 0x000fe400078e0a0f */
[----:B0-----:R-:W-:Y:S02]  /*25f0*/  IMAD.MOV.U32 R13, RZ, RZ, R7 ;  /* 0x000000ffff0d7224 */ /* 0x001fe400078e0007 */
[----:B------:R-:W-:Y:S01]  /*2600*/  @!P1 IMAD.MOV R21, RZ, RZ, -R21 ;  /* 0x000000ffff159224 */ /* 0x000fe200078e0a15 */
[C---:B------:R-:W-:Y:S01]  /*2610*/  ISETP.GT.U32.AND P1, PT, R2.reuse, R3, PT ;  /* 0x000000030200720c */ /* 0x040fe20003f24070 */
[----:B------:R-:W-:Y:S02]  /*2620*/  IMAD.MOV R7, RZ, RZ, -R10 ;  /* 0x000000ffff077224 */ /* 0x000fe400078e0a0a */
[C---:B------:R-:W-:Y:S01]  /*2630*/  IMAD R19, R2.reuse, R15, R19 ;  /* 0x0000000f02137224 */ /* 0x040fe200078e0213 */
[----:B------:R0:W-:Y:S01]  /*2640*/  STL [R1+0x180], R21 ;  /* 0x0001801501007387 */ /* 0x0001e20000100800 */
[----:B------:R-:W-:-:S02]  /*2650*/  IMAD R17, R2, R7, R17 ;  /* 0x0000000702117224 */ /* 0x000fc400078e0211 */
[----:B------:R-:W-:-:S04]  /*2660*/  IMAD.HI.U32 R0, R14, R18, RZ ;  /* 0x000000120e007227 */ /* 0x000fc800078e00ff */
[----:B------:R-:W-:Y:S01]  /*2670*/  @!P3 IMAD.MOV R13, RZ, RZ, -R13 ;  /* 0x000000ffff0db224 */ /* 0x000fe200078e0a0d */
[----:B------:R-:W-:Y:S01]  /*2680*/  ISETP.GT.U32.AND P3, PT, R2, R19, PT ;  /* 0x000000130200720c */ /* 0x000fe20003f64070 */
[----:B------:R-:W-:Y:S01]  /*2690*/  @!P5 IMAD.IADD R16, R16, 0x1, -R2 ;  /* 0x000000011010d824 */ /* 0x000fe200078e0a02 */
[C---:B------:R-:W-:Y:S01]  /*26a0*/  ISETP.GT.U32.AND P5, PT, R2.reuse, R17, PT ;  /* 0x000000110200720c */ /* 0x040fe20003fa4070 */
[----:B------:R-:W-:Y:S01]  /*26b0*/  IMAD.MOV R0, RZ, RZ, -R0 ;  /* 0x000000ffff007224 */ /* 0x000fe200078e0a00 */
[----:B------:R-:W-:Y:S01]  /*26c0*/  STL [R1+0x18c], R13 ;  /* 0x00018c0d01007387 */ /* 0x000fe20000100800 */
[----:B------:R-:W-:Y:S01]  /*26d0*/  @!P1 IMAD.IADD R3, R3, 0x1, -R2 ;  /* 0x0000000103039824 */ /* 0x000fe200078e0a02 */
[----:B------:R-:W-:Y:S01]  /*26e0*/  ISETP.GE.AND P1, PT, R5, RZ, PT ;  /* 0x000000ff0500720c */ /* 0x000fe20003f26270 */
[----:B------:R-:W-:Y:S02]  /*26f0*/  IMAD R18, R2, R0, R18 ;  /* 0x0000000002127224 */ /* 0x000fe400078e0212 */
[----:B------:R-:W-:Y:S01]  /*2700*/  @!P0 IMAD.MOV R9, RZ, RZ, -R9 ;  /* 0x000000ffff098224 */ /* 0x000fe200078e0a09 */
[----:B------:R-:W-:Y:S01]  /*2710*/  ISETP.GE.AND P0, PT, R6, RZ, PT ;  /* 0x000000ff0600720c */ /* 0x000fe20003f06270 */
[----:B------:R-:W-:Y:S01]  /*2720*/  @!P6 IMAD.MOV R8, RZ, RZ, -R8 ;  /* 0x000000ffff08e224 */ /* 0x000fe200078e0a08 */
[----:B------:R-:W-:Y:S01]  /*2730*/  ISETP.GT.U32.AND P6, PT, R2, R18, PT ;  /* 0x000000120200720c */ /* 0x000fe20003fc4070 */
[----:B------:R-:W-:Y:S01]  /*2740*/  VIADD R5, R11, 0x1aa ;  /* 0x000001aa0b057836 */ /* 0x000fe20000000000 */
[----:B------:R-:W-:Y:S01]  /*2750*/  STL [R1+0x190], R9 ;  /* 0x0001900901007387 */ /* 0x000fe20000100800 */
[----:B------:R-:W-:-:S02]  /*2760*/  IMAD.MOV.U32 R6, RZ, RZ, R3 ;  /* 0x000000ffff067224 */ /* 0x000fc400078e0003 */
[----:B------:R-:W-:Y:S01]  /*2770*/  @!P3 IMAD.IADD R19, R19, 0x1, -R2 ;  /* 0x000000011313b824 */ /* 0x000fe200078e0a02 */
[----:B------:R-:W-:Y:S01]  /*2780*/  ISETP.GE.AND P3, PT, R4, RZ, PT ;  /* 0x000000ff0400720c */ /* 0x000fe20003f66270 */
[----:B------:R-:W-:Y:S01]  /*2790*/  @!P2 IMAD.MOV R6, RZ, RZ, -R6 ;  /* 0x000000ffff06a224 */ /* 0x000fe200078e0a06 */
[----:B------:R-:W-:Y:S01]  /*27a0*/  IABS R4, R5 ;  /* 0x0000000500047213 */ /* 0x000fe20000000000 */
[--C-:B------:R-:W-:Y:S01]  /*27b0*/  @!P5 IMAD.IADD R17, R17, 0x1, -R2.reuse ;  /* 0x000000011111d824 */ /* 0x100fe200078e0a02 */
[----:B------:R1:W-:Y:S01]  /*27c0*/  STL [R1+0x194], R8 ;  /* 0x0001940801007387 */ /* 0x0003e20000100800 */
[C---:B------:R-:W-:Y:S02]  /*27d0*/  VIADD R0, R11.reuse, 0x1ac ;  /* 0x000001ac0b007836 */ /* 0x040fe40000000000 */
[----:B------:R-:W-:Y:S01]  /*27e0*/  @!P6 IMAD.IADD R18, R18, 0x1, -R2 ;  /* 0x000000011212e824 */ /* 0x000fe200078e0a02 */
[----:B------:R2:W-:Y:S01]  /*27f0*/  STL [R1+0x19c], R6 ;  /* 0x00019c0601007387 */ /* 0x0005e20000100800 */
[C---:B------:R-:W-:Y:S01]  /*2800*/  ISETP.GT.U32.AND P5, PT, R2.reuse, R17, PT ;  /* 0x000000110200720c */ /* 0x040fe20003fa4070 */
[C---:B------:R-:W-:Y:S01]  /*2810*/  VIADD R3, R11.reuse, 0x1a6 ;  /* 0x000001a60b037836 */ /* 0x040fe20000000000 */
[----:B------:R-:W-:Y:S01]  /*2820*/  IABS R10, R0 ;  /* 0x00000000000a7213 */ /* 0x000fe20000000000 */
[----:B0-----:R-:W-:Y:S01]  /*2830*/  IMAD.MOV.U32 R21, RZ, RZ, R16 ;  /* 0x000000ffff157224 */ /* 0x001fe200078e0010 */
[C---:B------:R-:W-:Y:S01]  /*2840*/  ISETP.GT.U32.AND P6, PT, R2.reuse, R19, PT ;  /* 0x000000130200720c */ /* 0x040fe20003fc4070 */
[----:B-1----:R-:W-:Y:S01]  /*2850*/  VIADD R8, R11, 0x1a8 ;  /* 0x000001a80b087836 */ /* 0x002fe20000000000 */
[----:B------:R-:W-:Y:S01]  /*2860*/  ISETP.GT.U32.AND P2, PT, R2, R18, PT ;  /* 0x000000120200720c */ /* 0x000fe20003f44070 */
[----:B------:R-:W-:-:S03]  /*2870*/  IMAD.HI.U32 R7, R14, R10, RZ ;  /* 0x0000000a0e077227 */ /* 0x000fc600078e00ff */
[----:B------:R-:W-:Y:S01]  /*2880*/  IABS R15, R8 ;  /* 0x00000008000f7213 */ /* 0x000fe20000000000 */
[----:B--2---:R-:W-:-:S04]  /*2890*/  IMAD.HI.U32 R6, R14, R4, RZ ;  /* 0x000000040e067227 */ /* 0x004fc800078e00ff */
[----:B------:R-:W-:Y:S02]  /*28a0*/  IMAD.MOV R6, RZ, RZ, -R6 ;  /* 0x000000ffff067224 */ /* 0x000fe400078e0a06 */
[----:B------:R-:W-:Y:S02]  /*28b0*/  IMAD.MOV R7, RZ, RZ, -R7 ;  /* 0x000000ffff077224 */ /* 0x000fe400078e0a07 */
[C---:B------:R-:W-:Y:S02]  /*28c0*/  IMAD R4, R2.reuse, R6, R4 ;  /* 0x0000000602047224 */ /* 0x040fe400078e0204 */
[----:B------:R-:W-:Y:S02]  /*28d0*/  @!P5 IMAD.IADD R17, R17, 0x1, -R2 ;  /* 0x000000011111d824 */ /* 0x000fe400078e0a02 */
[C---:B------:R-:W-:Y:S01]  /*28e0*/  IMAD R10, R2.reuse, R7, R10 ;  /* 0x00000007020a7224 */ /* 0x040fe200078e020a */
[C---:B------:R-:W-:Y:S01]  /*28f0*/  ISETP.GT.U32.AND P5, PT, R2.reuse, R4, PT ;  /* 0x000000040200720c */ /* 0x040fe20003fa4070 */
[----:B------:R-:W-:Y:S01]  /*2900*/  @!P6 IMAD.IADD R19, R19, 0x1, -R2 ;  /* 0x000000011313e824 */ /* 0x000fe200078e0a02 */
[----:B------:R-:W-:Y:S01]  /*2910*/  IABS R7, R3 ;  /* 0x0000000300077213 */ /* 0x000fe20000000000 */
[----:B------:R-:W-:Y:S01]  /*2920*/  VIADD R6, R11, 0x1a4 ;  /* 0x000001a40b067836 */ /* 0x000fe20000000000 */
[----:B------:R-:W-:Y:S01]  /*2930*/  ISETP.GT.U32.AND P6, PT, R2, R10, PT ;  /* 0x0000000a0200720c */ /* 0x000fe20003fc4070 */
[----:B------:R-:W-:-:S02]  /*2940*/  IMAD.MOV.U32 R13, RZ, RZ, R19 ;  /* 0x000000ffff0d7224 */ /* 0x000fc400078e0013 */
[----:B------:R-:W-:Y:S01]  /*2950*/  @!P2 IMAD.IADD R18, R18, 0x1, -R2 ;  /* 0x000000011212a824 */ /* 0x000fe200078e0a02 */
[----:B------:R-:W-:Y:S01]  /*2960*/  IABS R9, R6 ;  /* 0x0000000600097213 */ /* 0x000fe20000000000 */
[----:B------:R-:W-:Y:S01]  /*2970*/  IMAD.HI.U32 R20, R14, R15, RZ ;  /* 0x0000000f0e147227 */ /* 0x000fe200078e00ff */
[----:B------:R-:W-:-:S03]  /*2980*/  ISETP.GE.AND P2, PT, R0, RZ, PT ;  /* 0x000000ff0000720c */ /* 0x000fc60003f46270 */
[----:B------:R-:W-:Y:S02]  /*2990*/  @!P5 IMAD.IADD R4, R4, 0x1, -R2 ;  /* 0x000000010404d824 */ /* 0x000fe400078e0a02 */
[----:B------:R-:W-:-:S03]  /*29a0*/  IMAD.HI.U32 R16, R14, R9, RZ ;  /* 0x000000090e107227 */ /* 0x000fc600078e00ff */
[----:B------:R-:W-:Y:S01]  /*29b0*/  ISETP.GT.U32.AND P5, PT, R2, R4, PT ;  /* 0x000000040200720c */ /* 0x000fe20003fa4070 */
[----:B------:R-:W-:Y:S01]  /*29c0*/  @!P6 IMAD.IADD R10, R10, 0x1, -R2 ;  /* 0x000000010a0ae824 */ /* 0x000fe200078e0a02 */
[----:B------:R-:W-:Y:S01]  /*29d0*/  ISETP.GE.AND P6, PT, R5, RZ, PT ;  /* 0x000000ff0500720c */ /* 0x000fe20003fc6270 */
[----:B------:R-:W-:Y:S02]  /*29e0*/  @!P4 IMAD.MOV R21, RZ, RZ, -R21 ;  /* 0x000000ffff15c224 */ /* 0x000fe400078e0a15 */
[----:B------:R-:W-:Y:S01]  /*29f0*/  IMAD.MOV R16, RZ, RZ, -R16 ;  /* 0x000000ffff107224 */ /* 0x000fe200078e0a10 */
[----:B------:R-:W-:Y:S01]  /*2a00*/  ISETP.GT.U32.AND P4, PT, R2, R10, PT ;  /* 0x0000000a0200720c */ /* 0x000fe20003f84070 */
[----:B------:R-:W-:Y:S01]  /*2a10*/  @!P0 IMAD.MOV R13, RZ, RZ, -R13 ;  /* 0x000000ffff0d8224 */ /* 0x000fe200078e0a0d */
[----:B------:R-:W-:Y:S01]  /*2a20*/  STL [R1+0x1a0], R21 ;  /* 0x0001a01501007387 */ /* 0x000fe20000100800 */
[----:B------:R-:W-:Y:S02]  /*2a30*/  IMAD.MOV R20, RZ, RZ, -R20 ;  /* 0x000000ffff147224 */ /* 0x000fe400078e0a14 */
[----:B------:R-:W-:Y:S01]  /*2a40*/  @!P1 IMAD.MOV R18, RZ, RZ, -R18 ;  /* 0x000000ffff129224 */ /* 0x000fe200078e0a12 */
[----:B------:R-:W-:Y:S01]  /*2a50*/  ISETP.GE.AND P1, PT, R8, RZ, PT ;  /* 0x000000ff0800720c */ /* 0x000fe20003f26270 */
[----:B------:R-:W-:Y:S01]  /*2a60*/  IMAD.HI.U32 R0, R14, R7, RZ ;  /* 0x000000070e007227 */ /* 0x000fe200078e00ff */
[----:B------:R0:W-:Y:S03]  /*2a70*/  STL [R1+0x1a4], R13 ;  /* 0x0001a40d01007387 */ /* 0x0001e60000100800 */
[C---:B------:R-:W-:Y:S01]  /*2a80*/  IMAD R8, R2.reuse, R16, R9 ;  /* 0x0000001002087224 */ /* 0x040fe200078e0209 */
[----:B------:R-:W-:Y:S01]  /*2a90*/  STL [R1+0x1a8], R18 ;  /* 0x0001a81201007387 */ /* 0x000fe20000100800 */
[----:B------:R-:W-:-:S02]  /*2aa0*/  IMAD R15, R2, R20, R15 ;  /* 0x00000014020f7224 */ /* 0x000fc400078e020f */
[----:B------:R-:W-:Y:S02]  /*2ab0*/  IMAD.MOV R0, RZ, RZ, -R0 ;  /* 0x000000ffff007224 */ /* 0x000fe400078e0a00 */
[--C-:B------:R-:W-:Y:S01]  /*2ac0*/  @!P5 IMAD.IADD R4, R4, 0x1, -R2.reuse ;  /* 0x000000010404d824 */ /* 0x100fe200078e0a02 */
[C---:B------:R-:W-:Y:S01]  /*2ad0*/  ISETP.GT.U32.AND P5, PT, R2.reuse, R8, PT ;  /* 0x000000080200720c */ /* 0x040fe20003fa4070 */
[----:B0-----:R-:W-:Y:S01]  /*2ae0*/  IMAD.MOV.U32 R13, RZ, RZ, R17 ;  /* 0x000000ffff0d7224 */ /* 0x001fe200078e0011 */
[C---:B------:R-:W-:Y:S01]  /*2af0*/  ISETP.GT.U32.AND P0, PT, R2.reuse, R15, PT ;  /* 0x0000000f0200720c */ /* 0x040fe20003f04070 */
[----:B------:R-:W-:Y:S02]  /*2b00*/  IMAD R7, R2, R0, R7 ;  /* 0x0000000002077224 */ /* 0x000fe400078e0207 */
[----:B------:R-:W-:Y:S02]  /*2b10*/  @!P3 IMAD.MOV R13, RZ, RZ, -R13 ;  /* 0x000000ffff0db224 */ /* 0x000fe400078e0a0d */
[----:B------:R-:W-:Y:S01]  /*2b20*/  @!P4 IMAD.IADD R10, R10, 0x1, -R2 ;  /* 0x000000010a0ac824 */ /* 0x000fe200078e0a02 */
[----:B------:R-:W-:Y:S01]  /*2b30*/  ISETP.GT.U32.AND P3, PT, R2, R7, PT ;  /* 0x000000070200720c */ /* 0x000fe20003f64070 */
[----:B------:R-:W-:Y:S01]  /*2b40*/  VIADD R5, R11, 0x1a2 ;  /* 0x000001a20b057836 */ /* 0x000fe20000000000 */
[----:B------:R0:W-:Y:S01]  /*2b50*/  STL [R1+0x1ac], R13 ;  /* 0x0001ac0d01007387 */ /* 0x0001e20000100800 */
[----:B------:R-:W-:Y:S01]  /*2b60*/  ISETP.GE.AND P4, PT, R3, RZ, PT ;  /* 0x000000ff0300720c */ /* 0x000fe20003f86270 */
[----:B------:R-:W-:-:S02]  /*2b70*/  VIADD R3, R11, 0x1a0 ;  /* 0x000001a00b037836 */ /* 0x000fc40000000000 */
[--C-:B------:R-:W-:Y:S01]  /*2b80*/  @!P5 IMAD.IADD R8, R8, 0x1, -R2.reuse ;  /* 0x000000010808d824 */ /* 0x100fe200078e0a02 */
[----:B------:R-:W-:Y:S01]  /*2b90*/  IABS R0, R5 ;  /* 0x0000000500007213 */ /* 0x000fe20000000000 */
[----:B------:R-:W-:Y:S01]  /*2ba0*/  @!P0 IMAD.IADD R15, R15, 0x1, -R2 ;  /* 0x000000010f0f8824 */ /* 0x000fe200078e0a02 */
[----:B------:R-:W-:Y:S01]  /*2bb0*/  ISETP.GE.AND P0, PT, R6, RZ, PT ;  /* 0x000000ff0600720c */ /* 0x000fe20003f06270 */
[----:B------:R-:W-:Y:S01]  /*2bc0*/  VIADD R6, R11, 0x19e ;  /* 0x0000019e0b067836 */ /* 0x000fe20000000000 */
[----:B------:R-:W-:Y:S01]  /*2bd0*/  ISETP.GT.U32.AND P5, PT, R2, R8, PT ;  /* 0x000000080200720c */ /* 0x000fe20003fa4070 */
[----:B0-----:R-:W-:Y:S01]  /*2be0*/  IMAD.MOV.U32 R13, RZ, RZ, R10 ;  /* 0x000000ffff0d7224 */ /* 0x001fe200078e000a */
[----:B------:R-:W-:Y:S01]  /*2bf0*/  IABS R10, R3 ;  /* 0x00000003000a7213 */ /* 0x000fe20000000000 */
[----:B------:R-:W-:-:S04]  /*2c00*/  IMAD.HI.U32 R9, R14, R0, RZ ;  /* 0x000000000e097227 */ /* 0x000fc800078e00ff */
[----:B------:R-:W-:Y:S01]  /*2c10*/  @!P2 IMAD.MOV R13, RZ, RZ, -R13 ;  /* 0x000000ffff0da224 */ /* 0x000fe200078e0a0d */
[----:B------:R-:W-:Y:S01]  /*2c20*/  ISETP.GT.U32.AND P2, PT, R2, R15, PT ;  /* 0x0000000f0200720c */ /* 0x000fe20003f44070 */
[--C-:B------:R-:W-:Y:S02]  /*2c30*/  @!P3 IMAD.IADD R7, R7, 0x1, -R2.reuse ;  /* 0x000000010707b824 */ /* 0x100fe400078e0a02 */
[----:B------:R-:W-:Y:S01]  /*2c40*/  IMAD.MOV R9, RZ, RZ, -R9 ;  /* 0x000000ffff097224 */ /* 0x000fe200078e0a09 */
[----:B------:R0:W-:Y:S01]  /*2c50*/  STL [R1+0x1b0], R13 ;  /* 0x0001b00d01007387 */ /* 0x0001e20000100800 */
[----:B------:R-:W-:Y:S01]  /*2c60*/  @!P5 IMAD.IADD R8, R8, 0x1, -R2 ;  /* 0x000000010808d824 */ /* 0x000fe200078e0a02 */
[C---:B------:R-:W-:Y:S01]  /*2c70*/  ISETP.GT.U32.AND P3, PT, R2.reuse, R7, PT ;  /* 0x000000070200720c */ /* 0x040fe20003f64070 */
[----:B------:R-:W-:Y:S01]  /*2c80*/  IMAD R0, R2, R9, R0 ;  /* 0x0000000902007224 */ /* 0x000fe200078e0200 */
[----:B------:R-:W-:Y:S01]  /*2c90*/  IABS R9, R6 ;  /* 0x0000000600097213 */ /* 0x000fe20000000000 */
[----:B------:R-:W-:-:S02]  /*2ca0*/  @!P0 IMAD.MOV R8, RZ, RZ, -R8 ;  /* 0x000000ffff088224 */ /* 0x000fc400078e0a08 */
[----:B------:R-:W-:Y:S02]  /*2cb0*/  VIADD R20, R11, 0x178 ;  /* 0x000001780b147836 */ /* 0x000fe40000000000 */
[----:B------:R-:W-:Y:S01]  /*2cc0*/  @!P2 IMAD.IADD R15, R15, 0x1, -R2 ;  /* 0x000000010f0fa824 */ /* 0x000fe200078e0a02 */
[----:B------:R-:W-:Y:S01]  /*2cd0*/  ISETP.GT.U32.AND P2, PT, R2, R0, PT ;  /* 0x000000000200720c */ /* 0x000fe20003f44070 */
[----:B0-----:R-:W-:Y:S01]  /*2ce0*/  IMAD.MOV.U32 R13, RZ, RZ, R4 ;  /* 0x000000ffff0d7224 */ /* 0x001fe200078e0004 */
[----:B------:R-:W-:Y:S01]  /*2cf0*/  IABS R21, R20 ;  /* 0x0000001400157213 */ /* 0x000fe20000000000 */
[----:B------:R-:W-:-:S04]  /*2d00*/  IMAD.HI.U32 R4, R14, R10, RZ ;  /* 0x0000000a0e047227 */ /* 0x000fc800078e00ff */
[----:B------:R-:W-:Y:S02]  /*2d10*/  IMAD.MOV R4, RZ, RZ, -R4 ;  /* 0x000000ffff047224 */ /* 0x000fe400078e0a04 */
[----:B------:R-:W-:Y:S01]  /*2d20*/  @!P6 IMAD.MOV R13, RZ, RZ, -R13 ;  /* 0x000000ffff0de224 */ /* 0x000fe200078e0a0d */
[----:B------:R-:W-:Y:S01]  /*2d30*/  ISETP.GE.AND P6, PT, R5, RZ, PT ;  /* 0x000000ff0500720c */ /* 0x000fe20003fc6270 */
[C---:B------:R-:W-:Y:S02]  /*2d40*/  IMAD R10, R2.reuse, R4, R10 ;  /* 0x00000004020a7224 */ /* 0x040fe400078e020a */
[----:B------:R-:W-:Y:S01]  /*2d50*/  @!P3 IMAD.IADD R7, R7, 0x1, -R2 ;  /* 0x000000010707b824 */ /* 0x000fe200078e0a02 */
[----:B------:R-:W-:Y:S01]  /*2d60*/  ISETP.GE.AND P3, PT, R3, RZ, PT ;  /* 0x000000ff0300720c */ /* 0x000fe20003f66270 */
[----:B------:R-:W-:Y:S01]  /*2d70*/  VIADD R3, R11, 0x19c ;  /* 0x0000019c0b037836 */ /* 0x000fe20000000000 */
[----:B------:R-:W-:Y:S01]  /*2d80*/  ISETP.GT.U32.AND P5, PT, R2, R10, PT ;  /* 0x0000000a0200720c */ /* 0x000fe20003fa4070 */
[----:B------:R0:W-:Y:S01]  /*2d90*/  STL [R1+0x1b4], R13 ;  /* 0x0001b40d01007387 */ /* 0x0001e20000100800 */
[----:B------:R-:W-:-:S02]  /*2da0*/  IMAD.HI.U32 R17, R14, R9, RZ ;  /* 0x000000090e117227 */ /* 0x000fc400078e00ff */
[----:B------:R-:W-:Y:S02]  /*2db0*/  IABS R5, R3 ;  /* 0x0000000300057213 */ /* 0x000fe40000000000 */
[--C-:B------:R-:W-:Y:S01]  /*2dc0*/  @!P2 IMAD.IADD R0, R0, 0x1, -R2.reuse ;  /* 0x000000010000a824 */ /* 0x100fe200078e0a02 */
[----:B------:R-:W-:Y:S01]  /*2dd0*/  ISETP.GE.AND P2, PT, R6, RZ, PT ;  /* 0x000000ff0600720c */ /* 0x000fe20003f46270 */
[----:B------:R-:W-:Y:S01]  /*2de0*/  IMAD.MOV R17, RZ, RZ, -R17 ;  /* 0x000000ffff117224 */ /* 0x000fe200078e0a11 */
[----:B------:R-:W-:Y:S01]  /*2df0*/  ISETP.GE.AND P0, PT, R3, RZ, PT ;  /* 0x000000ff0300720c */ /* 0x000fe20003f06270 */
[----:B------:R-:W-:Y:S02]  /*2e00*/  VIADD R4, R11, 0x19a ;  /* 0x0000019a0b047836 */ /* 0x000fe40000000000 */
[----:B0-----:R-:W-:Y:S02]  /*2e10*/  IMAD.MOV.U32 R13, RZ, RZ, R15 ;  /* 0x000000ffff0d7224 */ /* 0x001fe400078e000f */
[----:B------:R-:W-:Y:S01]  /*2e20*/  @!P5 IMAD.IADD R10, R10, 0x1, -R2 ;  /* 0x000000010a0ad824 */ /* 0x000fe200078e0a02 */
[----:B------:R-:W-:Y:S01]  /*2e30*/  IABS R16, R4 ;  /* 0x0000000400107213 */ /* 0x000fe20000000000 */
[----:B------:R-:W-:Y:S01]  /*2e40*/  @!P1 IMAD.MOV R13, RZ, RZ, -R13 ;  /* 0x000000ffff0d9224 */ /* 0x000fe200078e0a0d */
[----:B------:R-:W-:Y:S01]  /*2e50*/  ISETP.GT.U32.AND P1, PT, R2, R0, PT ;  /* 0x000000000200720c */ /* 0x000fe20003f24070 */
[----:B------:R-:W-:Y:S01]  /*2e60*/  IMAD.HI.U32 R6, R14, R5, RZ ;  /* 0x000000050e067227 */ /* 0x000fe200078e00ff */
[----:B------:R-:W-:-:S02]  /*2e70*/  ISETP.GT.U32.AND P5, PT, R2, R10, PT ;  /* 0x0000000a0200720c */ /* 0x000fc40003fa4070 */
[----:B------:R0:W-:Y:S01]  /*2e80*/  STL [R1+0x1b8], R13 ;  /* 0x0001b80d01007387 */ /* 0x0001e20000100800 */
[C---:B------:R-:W-:Y:S02]  /*2e90*/  IMAD R9, R2.reuse, R17, R9 ;  /* 0x0000001102097224 */ /* 0x040fe400078e0209 */
[----:B------:R-:W-:Y:S02]  /*2ea0*/  IMAD.MOV R6, RZ, RZ, -R6 ;  /* 0x000000ffff067224 */ /* 0x000fe400078e0a06 */
[----:B------:R-:W-:Y:S02]  /*2eb0*/  VIADD R3, R11, 0x194 ;  /* 0x000001940b037836 */ /* 0x000fe40000000000 */
[----:B------:R-:W-:Y:S02]  /*2ec0*/  IMAD R5, R2, R6, R5 ;  /* 0x0000000602057224 */ /* 0x000fe400078e0205 */
[----:B------:R-:W-:Y:S01]  /*2ed0*/  @!P1 IMAD.IADD R0, R0, 0x1, -R2 ;  /* 0x0000000100009824 */ /* 0x000fe200078e0a02 */
[----:B------:R-:W-:Y:S01]  /*2ee0*/  ISETP.GE.AND P1, PT, R4, RZ, PT ;  /* 0x000000ff0400720c */ /* 0x000fe20003f26270 */
[----:B0-----:R-:W-:-:S02]  /*2ef0*/  IMAD.MOV.U32 R13, RZ, RZ, R7 ;  /* 0x000000ffff0d7224 */ /* 0x001fc400078e0007 */
[----:B------:R-:W-:-:S04]  /*2f00*/  IMAD.HI.U32 R7, R14, R16, RZ ;  /* 0x000000100e077227 */ /* 0x000fc800078e00ff */
[----:B------:R-:W-:Y:S01]  /*2f10*/  @!P4 IMAD.MOV R13, RZ, RZ, -R13 ;  /* 0x000000ffff0dc224 */ /* 0x000fe200078e0a0d */
[----:B------:R-:W-:Y:S01]  /*2f20*/  ISETP.GT.U32.AND P4, PT, R2, R9, PT ;  /* 0x000000090200720c */ /* 0x000fe20003f84070 */
[----:B------:R-:W-:Y:S01]  /*2f30*/  @!P5 IMAD.IADD R10, R10, 0x1, -R2 ;  /* 0x000000010a0ad824 */ /* 0x000fe200078e0a02 */
[C---:B------:R-:W-:Y:S01]  /*2f40*/  ISETP.GT.U32.AND P5, PT, R2.reuse, R5, PT ;  /* 0x000000050200720c */ /* 0x040fe20003fa4070 */
[----:B------:R-:W-:Y:S01]  /*2f50*/  IMAD.MOV R7, RZ, RZ, -R7 ;  /* 0x000000ffff077224 */ /* 0x000fe200078e0a07 */
[----:B------:R0:W-:Y:S01]  /*2f60*/  STL [R1+0x1bc], R13 ;  /* 0x0001bc0d01007387 */ /* 0x0001e20000100800 */
[----:B------:R-:W-:Y:S01]  /*2f70*/  IMAD.MOV.U32 R15, RZ, RZ, R0 ;  /* 0x000000ffff0f7224 */ /* 0x000fe200078e0000 */
[----:B------:R-:W-:Y:S01]  /*2f80*/  IABS R0, R3 ;  /* 0x0000000300007213 */ /* 0x000fe20000000000 */
[----:B------:R-:W-:Y:S01]  /*2f90*/  IMAD R16, R2, R7, R16 ;  /* 0x0000000702107224 */ /* 0x000fe200078e0210 */
[----:B------:R1:W-:Y:S01]  /*2fa0*/  STL [R1+0x1c0], R8 ;  /* 0x0001c00801007387 */ /* 0x0003e20000100800 */
[----:B------:R-:W-:-:S02]  /*2fb0*/  @!P6 IMAD.MOV R15, RZ, RZ, -R15 ;  /* 0x000000ffff0fe224 */ /* 0x000fc400078e0a0f */
[----:B------:R-:W-:Y:S01]  /*2fc0*/  VIADD R7, R11, 0x196 ;  /* 0x000001960b077836 */ /* 0x000fe20000000000 */
[C---:B------:R-:W-:Y:S01]  /*2fd0*/  ISETP.GT.U32.AND P6, PT, R2.reuse, R16, PT ;  /* 0x000000100200720c */ /* 0x040fe20003fc4070 */
[--C-:B------:R-:W-:Y:S01]  /*2fe0*/  @!P4 IMAD.IADD R9, R9, 0x1, -R2.reuse ;  /* 0x000000010909c824 */ /* 0x100fe200078e0a02 */
[----:B------:R-:W-:Y:S01]  /*2ff0*/  STL [R1+0x1c4], R15 ;  /* 0x0001c40f01007387 */ /* 0x000fe20000100800 */
[----:B------:R-:W-:Y:S01]  /*3000*/  @!P5 IMAD.IADD R5, R5, 0x1, -R2 ;  /* 0x000000010505d824 */ /* 0x000fe200078e0a02 */
[----:B------:R-:W-:Y:S01]  /*3010*/  IABS R6, R7 ;  /* 0x0000000700067213 */ /* 0x000fe20000000000 */
[----:B0-----:R-:W-:Y:S01]  /*3020*/  IMAD.MOV.U32 R13, RZ, RZ, R10 ;  /* 0x000000ffff0d7224 */ /* 0x001fe200078e000a */
[C---:B------:R-:W-:Y:S01]  /*3030*/  ISETP.GT.U32.AND P4, PT, R2.reuse, R9, PT ;  /* 0x000000090200720c */ /* 0x040fe20003f84070 */
[----:B-1----:R-:W-:Y:S01]  /*3040*/  VIADD R8, R11, 0x198 ;  /* 0x000001980b087836 */ /* 0x002fe20000000000 */
[----:B------:R-:W-:Y:S01]  /*3050*/  ISETP.GT.U32.AND P5, PT, R2, R5, PT ;  /* 0x000000050200720c */ /* 0x000fe20003fa4070 */
[----:B------:R-:W-:-:S02]  /*3060*/  @!P3 IMAD.MOV R13, RZ, RZ, -R13 ;  /* 0x000000ffff0db224 */ /* 0x000fc400078e0a0d */
[----:B------:R-:W-:Y:S01]  /*3070*/  IMAD.HI.U32 R24, R14, R21, RZ ;  /* 0x000000150e187227 */ /* 0x000fe200078e00ff */
[----:B------:R-:W-:Y:S02]  /*3080*/  IABS R4, R8 ;  /* 0x0000000800047213 */ /* 0x000fe40000000000 */
[----:B------:R0:W-:Y:S01]  /*3090*/  STL [R1+0x1cc], R13 ;  /* 0x0001cc0d01007387 */ /* 0x0001e20000100800 */
[----:B------:R-:W-:Y:S01]  /*30a0*/  @!P6 IMAD.IADD R16, R16, 0x1, -R2 ;  /* 0x000000011010e824 */ /* 0x000fe200078e0a02 */
[----:B------:R-:W-:Y:S01]  /*30b0*/  ISETP.GE.AND P3, PT, R8, RZ, PT ;  /* 0x000000ff0800720c */ /* 0x000fe20003f66270 */
[----:B------:R-:W-:-:S03]  /*30c0*/  IMAD.HI.U32 R10, R14, R4, RZ ;  /* 0x000000040e0a7227 */ /* 0x000fc600078e00ff */
[----:B------:R-:W-:Y:S01]  /*30d0*/  ISETP.GT.U32.AND P6, PT, R2, R16, PT ;  /* 0x000000100200720c */ /* 0x000fe20003fc4070 */
[----:B------:R-:W-:Y:S01]  /*30e0*/  @!P4 IMAD.IADD R9, R9, 0x1, -R2 ;  /* 0x000000010909c824 */ /* 0x000fe200078e0a02 */
[----:B------:R-:W-:Y:S01]  /*30f0*/  ISETP.GE.AND P4, PT, R7, RZ, PT ;  /* 0x000000ff0700720c */ /* 0x000fe20003f86270 */
[----:B------:R-:W-:-:S04]  /*3100*/  IMAD.HI.U32 R7, R14, R6, RZ ;  /* 0x000000060e077227 */ /* 0x000fc800078e00ff */
[----:B0-----:R-:W-:Y:S02]  /*3110*/  IMAD.MOV.U32 R13, RZ, RZ, R9 ;  /* 0x000000ffff0d7224 */ /* 0x001fe400078e0009 */
[----:B------:R-:W-:Y:S02]  /*3120*/  IMAD.MOV R10, RZ, RZ, -R10 ;  /* 0x000000ffff0a7224 */ /* 0x000fe400078e0a0a */
[----:B------:R-:W-:Y:S02]  /*3130*/  IMAD.MOV R7, RZ, RZ, -R7 ;  /* 0x000000ffff077224 */ /* 0x000fe400078e0a07 */
[----:B------:R-:W-:Y:S02]  /*3140*/  @!P5 IMAD.IADD R5, R5, 0x1, -R2 ;  /* 0x000000010505d824 */ /* 0x000fe400078e0a02 */
[----:B------:R-:W-:Y:S01]  /*3150*/  @!P2 IMAD.MOV R13, RZ, RZ, -R13 ;  /* 0x000000ffff0da224 */ /* 0x000fe200078e0a0d */
[----:B------:R-:W-:Y:S01]  /*3160*/  ISETP.GE.AND P2, PT, R3, RZ, PT ;  /* 0x000000ff0300720c */ /* 0x000fe20003f46270 */
[----:B------:R-:W-:-:S02]  /*3170*/  IMAD R4, R2, R10, R4 ;  /* 0x0000000a02047224 */ /* 0x000fc400078e0204 */
[C---:B------:R-:W-:Y:S01]  /*3180*/  IMAD R3, R2.reuse, R7, R6 ;  /* 0x0000000702037224 */ /* 0x040fe200078e0206 */
[----:B------:R0:W-:Y:S01]  /*3190*/  STL [R1+0x1d0], R13 ;  /* 0x0001d00d01007387 */ /* 0x0001e20000100800 */
[----:B------:R-:W-:Y:S01]  /*31a0*/  IMAD.MOV.U32 R9, RZ, RZ, R5 ;  /* 0x000000ffff097224 */ /* 0x000fe200078e0005 */
[----:B------:R-:W-:Y:S01]  /*31b0*/  ISETP.GT.U32.AND P5, PT, R2, R4, PT ;  /* 0x000000040200720c */ /* 0x000fe20003fa4070 */
[----:B------:R-:W-:-:S04]  /*31c0*/  IMAD.HI.U32 R8, R14, R0, RZ ;  /* 0x000000000e087227 */ /* 0x000fc800078e00ff */
[----:B------:R-:W-:Y:S01]  /*31d0*/  @!P0 IMAD.MOV R9, RZ, RZ, -R9 ;  /* 0x000000ffff098224 */ /* 0x000fe200078e0a09 */
[----:B------:R-:W-:Y:S01]  /*31e0*/  ISETP.GT.U32.AND P0, PT, R2, R3, PT ;  /* 0x000000030200720c */ /* 0x000fe20003f04070 */
[----:B------:R-:W-:Y:S02]  /*31f0*/  IMAD.MOV R8, RZ, RZ, -R8 ;  /* 0x000000ffff087224 */ /* 0x000fe400078e0a08 */
[----:B------:R-:W-:Y:S01]  /*3200*/  @!P6 IMAD.IADD R16, R16, 0x1, -R2 ;  /* 0x000000011010e824 */ /* 0x000fe200078e0a02 */
[----:B------:R1:W-:Y:S01]  /*3210*/  STL [R1+0x1d4], R9 ;  /* 0x0001d40901007387 */ /* 0x0003e20000100800 */
[----:B------:R-:W-:Y:S02]  /*3220*/  IMAD R0, R2, R8, R0 ;  /* 0x0000000802007224 */ /* 0x000fe400078e0200 */
[----:B0-----:R-:W-:Y:S02]  /*3230*/  IMAD.MOV.U32 R13, RZ, RZ, R16 ;  /* 0x000000ffff0d7224 */ /* 0x001fe400078e0010 */
[----:B------:R-:W-:-:S02]  /*3240*/  VIADD R8, R11, 0x192 ;  /* 0x000001920b087836 */ /* 0x000fc40000000000 */
[----:B------:R-:W-:Y:S01]  /*3250*/  @!P1 IMAD.MOV R13, RZ, RZ, -R13 ;  /* 0x000000ffff0d9224 */ /* 0x000fe200078e0a0d */
[----:B------:R-:W-:Y:S01]  /*3260*/  ISETP.GT.U32.AND P1, PT, R2, R0, PT ;  /* 0x000000000200720c */ /* 0x000fe20003f24070 */
[--C-:B------:R-:W-:Y:S01]  /*3270*/  @!P5 IMAD.IADD R4, R4, 0x1, -R2.reuse ;  /* 0x000000010404d824 */ /* 0x100fe200078e0a02 */
[----:B------:R-:W-:Y:S01]  /*3280*/  ISETP.GE.AND P6, PT, R8, RZ, PT ;  /* 0x000000ff0800720c */ /* 0x000fe20003fc6270 */
[--C-:B------:R-:W-:Y:S01]  /*3290*/  @!P0 IMAD.IADD R3, R3, 0x1, -R2.reuse ;  /* 0x0000000103038824 */ /* 0x100fe200078e0a02 */
[----:B------:R-:W-:Y:S01]  /*32a0*/  IABS R8, R8 ;  /* 0x0000000800087213 */ /* 0x000fe20000000000 */
[C---:B------:R-:W-:Y:S01]  /*32b0*/  VIADD R5, R11.reuse, 0x190 ;  /* 0x000001900b057836 */ /* 0x040fe20000000000 */
[C---:B------:R-:W-:Y:S01]  /*32c0*/  ISETP.GT.U32.AND P5, PT, R2.reuse, R4, PT ;  /* 0x000000040200720c */ /* 0x040fe20003fa4070 */
[----:B------:R-:W-:Y:S01]  /*32d0*/  VIADD R7, R11, 0x18c ;  /* 0x0000018c0b077836 */ /* 0x000fe20000000000 */
[----:B------:R-:W-:Y:S01]  /*32e0*/  ISETP.GT.U32.AND P0, PT, R2, R3, PT ;  /* 0x000000030200720c */ /* 0x000fe20003f04070 */
[----:B------:R-:W-:Y:S01]  /*32f0*/  IMAD.HI.U32 R16, R14, R8, RZ ;  /* 0x000000080e107227 */ /* 0x000fe200078e00ff */
[----:B-1----:R-:W-:Y:S01]  /*3300*/  IABS R9, R5 ;  /* 0x0000000500097213 */ /* 0x002fe20000000000 */
[----:B------:R0:W-:Y:S01]  /*3310*/  STL [R1+0x1d8], R13 ;  /* 0x0001d80d01007387 */ /* 0x0001e20000100800 */
[----:B------:R-:W-:Y:S01]  /*3320*/  IABS R15, R7 ;  /* 0x00000007000f7213 */ /* 0x000fe20000000000 */
[----:B------:R-:W-:-:S02]  /*3330*/  @!P1 IMAD.IADD R0, R0, 0x1, -R2 ;  /* 0x0000000100009824 */ /* 0x000fc400078e0a02 */
[----:B------:R-:W-:-:S03]  /*3340*/  IMAD.HI.U32 R17, R14, R9, RZ ;  /* 0x000000090e117227 */ /* 0x000fc600078e00ff */
[----:B------:R-:W-:Y:S01]  /*3350*/  ISETP.GT.U32.AND P1, PT, R2, R0, PT ;  /* 0x000000000200720c */ /* 0x000fe20003f24070 */
[----:B------:R-:W-:Y:S02]  /*3360*/  IMAD.MOV R16, RZ, RZ, -R16 ;  /* 0x000000ffff107224 */ /* 0x000fe400078e0a10 */
[----:B------:R-:W-:Y:S01]  /*3370*/  @!P5 IMAD.IADD R4, R4, 0x1, -R2 ;  /* 0x000000010404d824 */ /* 0x000fe200078e0a02 */
[----:B------:R-:W-:Y:S01]  /*3380*/  ISETP.GE.AND P5, PT, R5, RZ, PT ;  /* 0x000000ff0500720c */ /* 0x000fe20003fa6270 */
[----:B------:R-:W-:Y:S02]  /*3390*/  IMAD.MOV R17, RZ, RZ, -R17 ;  /* 0x000000ffff117224 */ /* 0x000fe400078e0a11 */
[C---:B------:R-:W-:Y:S02]  /*33a0*/  IMAD R8, R2.reuse, R16, R8 ;  /* 0x0000001002087224 */ /* 0x040fe400078e0208 */
[----:B------:R-:W-:Y:S02]  /*33b0*/  @!P0 IMAD.IADD R3, R3, 0x1, -R2 ;  /* 0x0000000103038824 */ /* 0x000fe400078e0a02 */
[----:B------:R-:W-:Y:S01]  /*33c0*/  IMAD.MOV.U32 R19, RZ, RZ, R4 ;  /* 0x000000ffff137224 */ /* 0x000fe200078e0004 */
[C---:B------:R-:W-:Y:S01]  /*33d0*/  ISETP.GT.U32.AND P0, PT, R2.reuse, R8, PT ;  /* 0x000000080200720c */ /* 0x040fe20003f04070 */
[----:B------:R-:W-:-:S02]  /*33e0*/  IMAD R9, R2, R17, R9 ;  /* 0x0000001102097224 */ /* 0x000fc400078e0209 */
[----:B0-----:R-:W-:Y:S02]  /*33f0*/  IMAD.MOV.U32 R13, RZ, RZ, R3 ;  /* 0x000000ffff0d7224 */ /* 0x001fe400078e0003 */
[----:B------:R-:W-:-:S04]  /*3400*/  IMAD.HI.U32 R5, R14, R15, RZ ;  /* 0x0000000f0e057227 */ /* 0x000fc800078e00ff */
[----:B------:R-:W-:Y:S01]  /*3410*/  @!P3 IMAD.MOV R19, RZ, RZ, -R19 ;  /* 0x000000ffff13b224 */ /* 0x000fe200078e0a13 */
[----:B------:R-:W-:Y:S01]  /*3420*/  ISETP.GT.U32.AND P3, PT, R2, R9, PT ;  /* 0x000000090200720c */ /* 0x000fe20003f64070 */
[----:B------:R-:W-:Y:S02]  /*3430*/  @!P4 IMAD.MOV R13, RZ, RZ, -R13 ;  /* 0x000000ffff0dc224 */ /* 0x000fe400078e0a0d */
[----:B------:R-:W-:Y:S01]  /*3440*/  IMAD.MOV R5, RZ, RZ, -R5 ;  /* 0x000000ffff057224 */ /* 0x000fe200078e0a05 */
[----:B------:R-:W-:Y:S01]  /*3450*/  STL [R1+0x1dc], R19 ;  /* 0x0001dc1301007387 */ /* 0x000fe20000100800 */
        /* <DEDUP_REMOVED lines=8> */
[----:B------:R-:W-:Y:S01]  /*34e0*/  @!P3 IMAD.IADD R9, R9, 0x1, -R2 ;  /* 0x000000010909b824 */ /* 0x000fe200078e0a02 */
[----:B------:R-:W-:Y:S01]  /*34f0*/  IABS R15, R4 ;  /* 0x00000004000f7213 */ /* 0x000fe20000000000 */
[----:B------:R-:W-:Y:S01]  /*3500*/  IMAD.HI.U32 R18, R14, R10, RZ ;  /* 0x0000000a0e127227 */ /* 0x000fe200078e00ff */
[C---:B------:R-:W-:Y:S02]  /*3510*/  ISETP.GT.U32.AND P0, PT, R2.reuse, R8, PT ;  /* 0x000000080200720c */ /* 0x040fe40003f04070 */
[----:B------:R-:W-:Y:S01]  /*3520*/  ISETP.GT.U32.AND P3, PT, R2, R9, PT ;  /* 0x000000090200720c */ /* 0x000fe20003f64070 */
[----:B0-----:R-:W-:-:S02]  /*3530*/  IMAD.MOV.U32 R13, RZ, RZ, R0 ;  /* 0x000000ffff0d7224 */ /* 0x001fc400078e0000 */
[----:B------:R-:W-:Y:S02]  /*3540*/  IMAD.MOV R18, RZ, RZ, -R18 ;  /* 0x000000ffff127224 */ /* 0x000fe400078e0a12 */
[----:B------:R-:W-:Y:S01]  /*3550*/  @!P2 IMAD.MOV R13, RZ, RZ, -R13 ;  /* 0x000000ffff0da224 */ /* 0x000fe200078e0a0d */
[----:B------:R-:W-:Y:S01]  /*3560*/  ISETP.GT.U32.AND P2, PT, R2, R3, PT ;  /* 0x000000030200720c */ /* 0x000fe20003f44070 */
[----:B------:R-:W-:Y:S02]  /*3570*/  VIADD R5, R11, 0x188 ;  /* 0x000001880b057836 */ /* 0x000fe40000000000 */
[----:B------:R-:W-:Y:S01]  /*3580*/  IMAD.HI.U32 R17, R14, R15, RZ ;  /* 0x0000000f0e117227 */ /* 0x000fe200078e00ff */
[----:B------:R0:W-:Y:S02]  /*3590*/  STL [R1+0x1e4], R13 ;  /* 0x0001e40d01007387 */ /* 0x0001e40000100800 */
[----:B------:R-:W-:Y:S01]  /*35a0*/  IABS R16, R5 ;  /* 0x0000000500107213 */ /* 0x000fe20000000000 */
[----:B------:R-:W-:-:S02]  /*35b0*/  IMAD R10, R2, R18, R10 ;  /* 0x00000012020a7224 */ /* 0x000fc400078e020a */
[----:B------:R-:W-:Y:S02]  /*35c0*/  VIADD R6, R11, 0x186 ;  /* 0x000001860b067836 */ /* 0x000fe40000000000 */
[----:B------:R-:W-:Y:S01]  /*35d0*/  IMAD.MOV R17, RZ, RZ, -R17 ;  /* 0x000000ffff117224 */ /* 0x000fe200078e0a11 */
[----:B------:R-:W-:Y:S01]  /*35e0*/  ISETP.GT.U32.AND P1, PT, R2, R10, PT ;  /* 0x0000000a0200720c */ /* 0x000fe20003f24070 */
[--C-:B------:R-:W-:Y:S01]  /*35f0*/  @!P2 IMAD.IADD R3, R3, 0x1, -R2.reuse ;  /* 0x000000010303a824 */ /* 0x100fe200078e0a02 */
[----:B------:R-:W-:Y:S01]  /*3600*/  IABS R0, R6 ;  /* 0x0000000600007213 */ /* 0x000fe20000000000 */
[----:B------:R-:W-:Y:S01]  /*3610*/  @!P0 IMAD.IADD R8, R8, 0x1, -R2 ;  /* 0x0000000108088824 */ /* 0x000fe200078e0a02 */
[----:B------:R-:W-:Y:S01]  /*3620*/  ISETP.GE.AND P0, PT, R7, RZ, PT ;  /* 0x000000ff0700720c */ /* 0x000fe20003f06270 */
[C---:B------:R-:W-:Y:S01]  /*3630*/  IMAD R15, R2.reuse, R17, R15 ;  /* 0x00000011020f7224 */ /* 0x040fe200078e020f */
[----:B------:R-:W-:Y:S01]  /*3640*/  ISETP.GT.U32.AND P2, PT, R2, R3, PT ;  /* 0x000000030200720c */ /* 0x000fe20003f44070 */
[----:B------:R-:W-:-:S04]  /*3650*/  IMAD.HI.U32 R7, R14, R16, RZ ;  /* 0x000000100e077227 */ /* 0x000fc800078e00ff */
[----:B------:R-:W-:Y:S01]  /*3660*/  @!P3 IMAD.IADD R9, R9, 0x1, -R2 ;  /* 0x000000010909b824 */ /* 0x000fe200078e0a02 */
[----:B------:R-:W-:Y:S01]  /*3670*/  ISETP.GT.U32.AND P3, PT, R2, R15, PT ;  /* 0x0000000f0200720c */ /* 0x000fe20003f64070 */
[----:B------:R-:W-:Y:S02]  /*3680*/  IMAD.MOV.U32 R18, RZ, RZ, R8 ;  /* 0x000000ffff127224 */ /* 0x000fe400078e0008 */
[----:B------:R-:W-:-:S04]  /*3690*/  IMAD.HI.U32 R8, R14, R0, RZ ;  /* 0x000000000e087227 */ /* 0x000fc800078e00ff */
[----:B------:R-:W-:Y:S02]  /*36a0*/  IMAD.MOV R7, RZ, RZ, -R7 ;  /* 0x000000ffff077224 */ /* 0x000fe400078e0a07 */
[----:B0-----:R-:W-:Y:S02]  /*36b0*/  IMAD.MOV.U32 R13, RZ, RZ, R9 ;  /* 0x000000ffff0d7224 */ /* 0x001fe400078e0009 */
[----:B------:R-:W-:Y:S02]  /*36c0*/  IMAD.MOV R9, RZ, RZ, -R8 ;  /* 0x000000ffff097224 */ /* 0x000fe400078e0a08 */
[----:B------:R-:W-:Y:S02]  /*36d0*/  IMAD R8, R2, R7, R16 ;  /* 0x0000000702087224 */ /* 0x000fe400078e0210 */
[--C-:B------:R-:W-:Y:S02]  /*36e0*/  @!P1 IMAD.IADD R10, R10, 0x1, -R2.reuse ;  /* 0x000000010a0a9824 */ /* 0x100fe400078e0a02 */
[--C-:B------:R-:W-:Y:S01]  /*36f0*/  @!P2 IMAD.IADD R3, R3, 0x1, -R2.reuse ;  /* 0x000000010303a824 */ /* 0x100fe200078e0a02 */
[C---:B------:R-:W-:Y:S01]  /*3700*/  ISETP.GT.U32.AND P2, PT, R2.reuse, R8, PT ;  /* 0x000000080200720c */ /* 0x040fe20003f44070 */
[----:B------:R-:W-:Y:S01]  /*3710*/  @!P3 IMAD.IADD R15, R15, 0x1, -R2 ;  /* 0x000000010f0fb824 */ /* 0x000fe200078e0a02 */
[----:B------:R-:W-:Y:S01]  /*3720*/  ISETP.GT.U32.AND P1, PT, R2, R10, PT ;  /* 0x0000000a0200720c */ /* 0x000fe20003f24070 */
[----:B------:R-:W-:Y:S01]  /*3730*/  @!P6 IMAD.MOV R18, RZ, RZ, -R18 ;  /* 0x000000ffff12e224 */ /* 0x000fe200078e0a12 */
[----:B------:R-:W-:Y:S01]  /*3740*/  ISETP.GE.AND P6, PT, R4, RZ, PT ;  /* 0x000000ff0400720c */ /* 0x000fe20003fc6270 */
[C---:B------:R-:W-:Y:S01]  /*3750*/  IMAD R9, R2.reuse, R9, R0 ;  /* 0x0000000902097224 */ /* 0x040fe200078e0200 */
[----:B------:R-:W-:Y:S01]  /*3760*/  ISETP.GT.U32.AND P3, PT, R2, R15, PT ;  /* 0x0000000f0200720c */ /* 0x000fe20003f64070 */
[C---:B------:R-:W-:Y:S01]  /*3770*/  VIADD R0, R11.reuse, 0x184 ;  /* 0x000001840b007836 */ /* 0x040fe20000000000 */
[----:B------:R0:W-:Y:S01]  /*3780*/  STL [R1+0x1e8], R18 ;  /* 0x0001e81201007387 */ /* 0x0001e20000100800 */
[----:B------:R-:W-:-:S02]  /*3790*/  VIADD R4, R11, 0x182 ;  /* 0x000001820b047836 */ /* 0x000fc40000000000 */
[----:B------:R-:W-:Y:S01]  /*37a0*/  @!P5 IMAD.MOV R13, RZ, RZ, -R13 ;  /* 0x000000ffff0dd224 */ /* 0x000fe200078e0a0d */
[----:B------:R-:W-:Y:S01]  /*37b0*/  ISETP.GE.AND P5, PT, R5, RZ, PT ;  /* 0x000000ff0500720c */ /* 0x000fe20003fa6270 */
[--C-:B------:R-:W-:Y:S02]  /*37c0*/  @!P2 IMAD.IADD R8, R8, 0x1, -R2.reuse ;  /* 0x000000010808a824 */ /* 0x100fe400078e0a02 */
[----:B------:R-:W-:Y:S01]  /*37d0*/  @!P1 IMAD.IADD R10, R10, 0x1, -R2 ;  /* 0x000000010a0a9824 */ /* 0x000fe200078e0a02 */
[----:B------:R1:W-:Y:S01]  /*37e0*/  STL [R1+0x1ec], R13 ;  /* 0x0001ec0d01007387 */ /* 0x0003e20000100800 */
[----:B------:R-:W-:Y:S01]  /*37f0*/  VIADD R5, R11, 0x17e ;  /* 0x0000017e0b057836 */ /* 0x000fe20000000000 */
[----:B0-----:R-:W-:Y:S01]  /*3800*/  IABS R18, R0 ;  /* 0x0000000000127213 */ /* 0x001fe20000000000 */
[----:B------:R-:W-:Y:S01]  /*3810*/  IMAD.MOV.U32 R17, RZ, RZ, R10 ;  /* 0x000000ffff117224 */ /* 0x000fe200078e000a */
[----:B------:R-:W-:Y:S01]  /*3820*/  ISETP.GT.U32.AND P2, PT, R2, R8, PT ;  /* 0x000000080200720c */ /* 0x000fe20003f44070 */
[----:B------:R-:W-:Y:S01]  /*3830*/  @!P3 IMAD.IADD R15, R15, 0x1, -R2 ;  /* 0x000000010f0fb824 */ /* 0x000fe200078e0a02 */
[----:B------:R-:W-:Y:S01]  /*3840*/  IABS R10, R4 ;  /* 0x00000004000a7213 */ /* 0x000fe20000000000 */
[----:B------:R-:W-:Y:S01]  /*3850*/  IMAD.HI.U32 R7, R14, R18, RZ ;  /* 0x000000120e077227 */ /* 0x000fe200078e00ff */
[----:B------:R-:W-:-:S02]  /*3860*/  ISETP.GT.U32.AND P3, PT, R2, R9, PT ;  /* 0x000000090200720c */ /* 0x000fc40003f64070 */
[----:B------:R-:W-:Y:S01]  /*3870*/  ISETP.GE.AND P1, PT, R6, RZ, PT ;  /* 0x000000ff0600720c */ /* 0x000fe20003f26270 */
[----:B------:R-:W-:Y:S01]  /*3880*/  IMAD.MOV R7, RZ, RZ, -R7 ;  /* 0x000000ffff077224 */ /* 0x000fe200078e0a07 */
[----:B------:R-:W-:Y:S01]  /*3890*/  IABS R6, R5 ;  /* 0x0000000500067213 */ /* 0x000fe20000000000 */
[----:B-1----:R-:W-:Y:S02]  /*38a0*/  IMAD.MOV.U32 R13, RZ, RZ, R3 ;  /* 0x000000ffff0d7224 */ /* 0x002fe400078e0003 */
[----:B------:R-:W-:-:S04]  /*38b0*/  IMAD.HI.U32 R3, R14, R10, RZ ;  /* 0x0000000a0e037227 */ /* 0x000fc800078e00ff */
[----:B------:R-:W-:Y:S02]  /*38c0*/  IMAD R18, R2, R7, R18 ;  /* 0x0000000702127224 */ /* 0x000fe400078e0212 */
[----:B------:R-:W-:Y:S02]  /*38d0*/  IMAD.MOV R3, RZ, RZ, -R3 ;  /* 0x000000ffff037224 */ /* 0x000fe400078e0a03 */
[----:B------:R-:W-:Y:S01]  /*38e0*/  @!P2 IMAD.IADD R8, R8, 0x1, -R2 ;  /* 0x000000010808a824 */ /* 0x000fe200078e0a02 */
[C---:B------:R-:W-:Y:S01]  /*38f0*/  ISETP.GT.U32.AND P2, PT, R2.reuse, R18, PT ;  /* 0x000000120200720c */ /* 0x040fe20003f44070 */
[----:B------:R-:W-:Y:S02]  /*3900*/  IMAD R10, R2, R3, R10 ;  /* 0x00000003020a7224 */ /* 0x000fe400078e020a */
[----:B------:R-:W-:Y:S02]  /*3910*/  IMAD.MOV.U32 R16, RZ, RZ, R15 ;  /* 0x000000ffff107224 */ /* 0x000fe400078e000f */
[----:B------:R-:W-:-:S02]  /*3920*/  @!P3 IMAD.IADD R9, R9, 0x1, -R2 ;  /* 0x000000010909b824 */ /* 0x000fc400078e0a02 */
[----:B------:R-:W-:Y:S01]  /*3930*/  @!P6 IMAD.MOV R16, RZ, RZ, -R16 ;  /* 0x000000ffff10e224 */ /* 0x000fe200078e0a10 */
[----:B------:R-:W-:Y:S01]  /*3940*/  ISETP.GT.U32.AND P6, PT, R2, R10, PT ;  /* 0x0000000a0200720c */ /* 0x000fe20003fc4070 */
[----:B------:R-:W-:Y:S01]  /*3950*/  @!P4 IMAD.MOV R17, RZ, RZ, -R17 ;  /* 0x000000ffff11c224 */ /* 0x000fe200078e0a11 */
[----:B------:R-:W-:Y:S01]  /*3960*/  ISETP.GE.AND P4, PT, R0, RZ, PT ;  /* 0x000000ff0000720c */ /* 0x000fe20003f86270 */
[----:B------:R-:W-:Y:S01]  /*3970*/  VIADD R0, R11, 0x180 ;  /* 0x000001800b007836 */ /* 0x000fe20000000000 */
[----:B------:R-:W-:Y:S01]  /*3980*/  ISETP.GT.U32.AND P3, PT, R2, R9, PT ;  /* 0x000000090200720c */ /* 0x000fe20003f64070 */
[----:B------:R-:W-:Y:S01]  /*3990*/  @!P0 IMAD.MOV R13, RZ, RZ, -R13 ;  /* 0x000000ffff0d8224 */ /* 0x000fe200078e0a0d */
[----:B------:R-:W-:Y:S01]  /*39a0*/  ISETP.GE.AND P0, PT, R4, RZ, PT ;  /* 0x000000ff0400720c */ /* 0x000fe20003f06270 */
[----:B------:R-:W-:Y:S01]  /*39b0*/  @!P2 IMAD.IADD R18, R18, 0x1, -R2 ;  /* 0x000000011212a824 */ /* 0x000fe200078e0a02 */
[----:B------:R-:W-:Y:S01]  /*39c0*/  IABS R4, R0 ;  /* 0x0000000000047213 */ /* 0x000fe20000000000 */
[----:B------:R-:W-:Y:S01]  /*39d0*/  STL [R1+0x1f4], R17 ;  /* 0x0001f41101007387 */ /* 0x000fe20000100800 */
[----:B------:R-:W-:-:S02]  /*39e0*/  IMAD.HI.U32 R3, R14, R6, RZ ;  /* 0x000000060e037227 */ /* 0x000fc400078e00ff */
[----:B------:R-:W-:Y:S01]  /*39f0*/  ISETP.GT.U32.AND P2, PT, R2, R18, PT ;  /* 0x000000120200720c */ /* 0x000fe20003f44070 */
[----:B------:R0:W-:Y:S01]  /*3a00*/  STL [R1+0x1f8], R13 ;  /* 0x0001f80d01007387 */ /* 0x0001e20000100800 */
[----:B------:R-:W-:-:S03]  /*3a10*/  IMAD.HI.U32 R7, R14, R4, RZ ;  /* 0x000000040e077227 */ /* 0x000fc600078e00ff */
[----:B------:R-:W-:Y:S01]  /*3a20*/  STL [R1+0x1fc], R16 ;  /* 0x0001fc1001007387 */ /* 0x000fe20000100800 */
[--C-:B------:R-:W-:Y:S02]  /*3a30*/  @!P6 IMAD.IADD R10, R10, 0x1, -R2.reuse ;  /* 0x000000010a0ae824 */ /* 0x100fe400078e0a02 */
[----:B------:R-:W-:Y:S01]  /*3a40*/  @!P3 IMAD.IADD R9, R9, 0x1, -R2 ;  /* 0x000000010909b824 */ /* 0x000fe200078e0a02 */
[----:B------:R-:W-:Y:S01]  /*3a50*/  ISETP.GE.AND P3, PT, R5, RZ, PT ;  /* 0x000000ff0500720c */ /* 0x000fe20003f66270 */
[----:B------:R-:W-:Y:S01]  /*3a60*/  IMAD.MOV R7, RZ, RZ, -R7 ;  /* 0x000000ffff077224 */ /* 0x000fe200078e0a07 */
[----:B------:R-:W-:Y:S01]  /*3a70*/  ISETP.GT.U32.AND P6, PT, R2, R10, PT ;  /* 0x0000000a0200720c */ /* 0x000fe20003fc4070 */
[----:B0-----:R-:W-:Y:S02]  /*3a80*/  IMAD.MOV.U32 R13, RZ, RZ, R8 ;  /* 0x000000ffff0d7224 */ /* 0x001fe400078e0008 */
[----:B------:R-:W-:Y:S02]  /*3a90*/  IMAD.MOV R3, RZ, RZ, -R3 ;  /* 0x000000ffff037224 */ /* 0x000fe400078e0a03 */
[----:B------:R-:W-:-:S02]  /*3aa0*/  VIADD R5, R11, 0x17c ;  /* 0x0000017c0b057836 */ /* 0x000fc40000000000 */
[----:B------:R-:W-:Y:S01]  /*3ab0*/  @!P5 IMAD.MOV R13, RZ, RZ, -R13 ;  /* 0x000000ffff0dd224 */ /* 0x000fe200078e0a0d */
[----:B------:R-:W-:Y:S01]  /*3ac0*/  ISETP.GE.AND P5, PT, R0, RZ, PT ;  /* 0x000000ff0000720c */ /* 0x000fe20003fa6270 */
[C---:B------:R-:W-:Y:S02]  /*3ad0*/  IMAD R0, R2.reuse, R7, R4 ;  /* 0x0000000702007224 */ /* 0x040fe400078e0204 */
[----:B------:R-:W-:Y:S01]  /*3ae0*/  IMAD R6, R2, R3, R6 ;  /* 0x0000000302067224 */ /* 0x000fe200078e0206 */
[----:B------:R-:W-:Y:S01]  /*3af0*/  IABS R3, R5 ;  /* 0x0000000500037213 */ /* 0x000fe20000000000 */
[----:B------:R-:W-:Y:S01]  /*3b00*/  VIADD R15, R11, 0x17a ;  /* 0x0000017a0b0f7836 */ /* 0x000fe20000000000 */
[----:B------:R0:W-:Y:S01]  /*3b10*/  STL [R1+0x200], R13 ;  /* 0x0002000d01007387 */ /* 0x0001e20000100800 */
[----:B------:R-:W-:Y:S01]  /*3b20*/  @!P2 IMAD.IADD R18, R18, 0x1, -R2 ;  /* 0x000000011212a824 */ /* 0x000fe200078e0a02 */
[----:B------:R-:W-:Y:S01]  /*3b30*/  ISETP.GT.U32.AND P2, PT, R2, R0, PT ;  /* 0x000000000200720c */ /* 0x000fe20003f44070 */
[----:B------:R-:W-:Y:S01]  /*3b40*/  IMAD.HI.U32 R4, R14, R3, RZ ;  /* 0x000000030e047227 */ /* 0x000fe200078e00ff */
[----:B------:R-:W-:-:S03]  /*3b50*/  IABS R23, R15 ;  /* 0x0000000f00177213 */ /* 0x000fc60000000000 */
[----:B------:R-:W-:Y:S02]  /*3b60*/  IMAD.MOV R4, RZ, RZ, -R4 ;  /* 0x000000ffff047224 */ /* 0x000fe400078e0a04 */
[----:B------:R-:W-:Y:S01]  /*3b70*/  @!P6 IMAD.IADD R10, R10, 0x1, -R2 ;  /* 0x000000010a0ae824 */ /* 0x000fe200078e0a02 */
[----:B------:R-:W-:Y:S01]  /*3b80*/  ISETP.GT.U32.AND P6, PT, R2, R6, PT ;  /* 0x000000060200720c */ /* 0x000fe20003fc4070 */
[----:B------:R-:W-:-:S04]  /*3b90*/  IMAD.HI.U32 R22, R14, R23, RZ ;  /* 0x000000170e167227 */ /* 0x000fc800078e00ff */
[----:B------:R-:W-:Y:S02]  /*3ba0*/  IMAD R3, R2, R4, R3 ;  /* 0x0000000402037224 */ /* 0x000fe400078e0203 */
[----:B------:R-:W-:Y:S02]  /*3bb0*/  IMAD.MOV R22, RZ, RZ, -R22 ;  /* 0x000000ffff167224 */ /* 0x000fe400078e0a16 */
[--C-:B------:R-:W-:Y:S01]  /*3bc0*/  @!P2 IMAD.IADD R0, R0, 0x1, -R2.reuse ;  /* 0x000000010000a824 */ /* 0x100fe200078e0a02 */
[C---:B------:R-:W-:Y:S01]  /*3bd0*/  ISETP.GT.U32.AND P2, PT, R2.reuse, R3, PT ;  /* 0x000000030200720c */ /* 0x040fe20003f44070 */
[----:B------:R-:W-:Y:S02]  /*3be0*/  IMAD R22, R2, R22, R23 ;  /* 0x0000001602167224 */ /* 0x000fe400078e0217 */
[----:B------:R-:W-:Y:S02]  /*3bf0*/  @!P6 IMAD.IADD R6, R6, 0x1, -R2 ;  /* 0x000000010606e824 */ /* 0x000fe400078e0a02 */
[----:B------:R-:W-:Y:S01]  /*3c00*/  VIADD R7, R11, 0x176 ;  /* 0x000001760b077836 */ /* 0x000fe20000000000 */
[----:B------:R-:W-:Y:S01]  /*3c10*/  ISETP.GT.U32.AND P6, PT, R2, R22, PT ;  /* 0x000000160200720c */ /* 0x000fe20003fc4070 */
[----:B------:R-:W-:-:S02]  /*3c20*/  IMAD.MOV R24, RZ, RZ, -R24 ;  /* 0x000000ffff187224 */ /* 0x000fc400078e0a18 */
[----:B0-----:R-:W-:Y:S01]  /*3c30*/  IMAD.MOV.U32 R13, RZ, RZ, R9 ;  /* 0x000000ffff0d7224 */ /* 0x001fe200078e0009 */
[----:B------:R-:W-:Y:S01]  /*3c40*/  IABS R16, R7 ;  /* 0x0000000700107213 */ /* 0x000fe20000000000 */
[----:B------:R-:W-:Y:S02]  /*3c50*/  VIADD R8, R11, 0x174 ;  /* 0x000001740b087836 */ /* 0x000fe40000000000 */
[C---:B------:R-:W-:Y:S02]  /*3c60*/  IMAD R21, R2.reuse, R24, R21 ;  /* 0x0000001802157224 */ /* 0x040fe400078e0215 */
[----:B------:R-:W-:Y:S01]  /*3c70*/  @!P2 IMAD.IADD R3, R3, 0x1, -R2 ;  /* 0x000000010303a824 */ /* 0x000fe200078e0a02 */
[C---:B------:R-:W-:Y:S01]  /*3c80*/  ISETP.GT.U32.AND P2, PT, R2.reuse, R0, PT ;  /* 0x000000000200720c */ /* 0x040fe20003f44070 */
[----:B------:R-:W-:Y:S01]  /*3c90*/  @!P1 IMAD.MOV R13, RZ, RZ, -R13 ;  /* 0x000000ffff0d9224 */ /* 0x000fe200078e0a0d */
[----:B------:R-:W-:Y:S01]  /*3ca0*/  IABS R17, R8 ;  /* 0x0000000800117213 */ /* 0x000fe20000000000 */
[----:B------:R-:W-:Y:S01]  /*3cb0*/  @!P0 IMAD.MOV R10, RZ, RZ, -R10 ;  /* 0x000000ffff0a8224 */ /* 0x000fe200078e0a0a */
[----:B------:R-:W-:Y:S01]  /*3cc0*/  ISETP.GT.U32.AND P0, PT, R2, R21, PT ;  /* 0x000000150200720c */ /* 0x000fe20003f04070 */
[----:B------:R-:W-:Y:S01]  /*3cd0*/  IMAD.HI.U32 R19, R14, R16, RZ ;  /* 0x000000100e137227 */ /* 0x000fe200078e00ff */
[----:B------:R0:W-:Y:S01]  /*3ce0*/  STL [R1+0x278], R13 ;  /* 0x0002780d01007387 */ /* 0x0001e20000100800 */
[----:B------:R-:W-:-:S02]  /*3cf0*/  ISETP.GT.U32.AND P1, PT, R2, R6, PT ;  /* 0x000000060200720c */ /* 0x000fc40003f24070 */
[----:B------:R-:W-:Y:S01]  /*3d00*/  @!P6 IMAD.IADD R22, R22, 0x1, -R2 ;  /* 0x000000011616e824 */ /* 0x000fe200078e0a02 */
[----:B------:R-:W-:Y:S01]  /*3d10*/  ISETP.GT.U32.AND P6, PT, R2, R3, PT ;  /* 0x000000030200720c */ /* 0x000fe20003fc4070 */
[----:B------:R-:W-:-:S04]  /*3d20*/  IMAD.HI.U32 R4, R14, R17, RZ ;  /* 0x000000110e047227 */ /* 0x000fc800078e00ff */
[----:B------:R-:W-:Y:S02]  /*3d30*/  IMAD.MOV R19, RZ, RZ, -R19 ;  /* 0x000000ffff137224 */ /* 0x000fe400078e0a13 */
[----:B0-----:R-:W-:Y:S02]  /*3d40*/  IMAD.MOV.U32 R13, RZ, RZ, R18 ;  /* 0x000000ffff0d7224 */ /* 0x001fe400078e0012 */
[----:B------:R-:W-:Y:S02]  /*3d50*/  IMAD.MOV R4, RZ, RZ, -R4 ;  /* 0x000000ffff047224 */ /* 0x000fe400078e0a04 */
[----:B------:R-:W-:Y:S01]  /*3d60*/  @!P4 IMAD.MOV R13, RZ, RZ, -R13 ;  /* 0x000000ffff0dc224 */ /* 0x000fe200078e0a0d */
[C---:B------:R-:W-:Y:S01]  /*3d70*/  ISETP.GT.U32.AND P4, PT, R2.reuse, R22, PT ;  /* 0x000000160200720c */ /* 0x040fe20003f84070 */
[----:B------:R-:W-:Y:S02]  /*3d80*/  IMAD R16, R2, R19, R16 ;  /* 0x0000001302107224 */ /* 0x000fe400078e0210 */
[C---:B------:R-:W-:Y:S01]  /*3d90*/  VIADD R9, R11.reuse, 0x170 ;  /* 0x000001700b097836 */ /* 0x040fe20000000000 */
[----:B------:R-:W-:Y:S01]  /*3da0*/  STL [R1+0x27c], R13 ;  /* 0x00027c0d01007387 */ /* 0x000fe20000100800 */
[--C-:B------:R-:W-:Y:S01]  /*3db0*/  @!P2 IMAD.IADD R0, R0, 0x1, -R2.reuse ;  /* 0x000000010000a824 */ /* 0x100fe200078e0a02 */
[C---:B------:R-:W-:Y:S01]  /*3dc0*/  ISETP.GT.U32.AND P2, PT, R2.reuse, R16, PT ;  /* 0x000000100200720c */ /* 0x040fe20003f44070 */
[----:B------:R-:W-:Y:S01]  /*3dd0*/  VIADD R19, R11, 0x172 ;  /* 0x000001720b137836 */ /* 0x000fe20000000000 */
[----:B------:R-:W-:Y:S01]  /*3de0*/  IABS R18, R9 ;  /* 0x0000000900127213 */ /* 0x000fe20000000000 */
[----:B------:R-:W-:Y:S01]  /*3df0*/  IMAD R4, R2, R4, R17 ;  /* 0x0000000402047224 */ /* 0x000fe200078e0211 */
[----:B------:R0:W-:Y:S01]  /*3e00*/  STL [R1+0x280], R10 ;  /* 0x0002800a01007387 */ /* 0x0001e20000100800 */
[----:B------:R-:W-:Y:S01]  /*3e10*/  @!P0 IMAD.IADD R21, R21, 0x1, -R2 ;  /* 0x0000000115158824 */ /* 0x000fe200078e0a02 */
[----:B------:R-:W-:Y:S01]  /*3e20*/  IABS R17, R19 ;  /* 0x0000001300117213 */ /* 0x000fe20000000000 */
[----:B------:R-:W-:Y:S01]  /*3e30*/  IMAD.MOV.U32 R23, RZ, RZ, R0 ;  /* 0x000000ffff177224 */ /* 0x000fe200078e0000 */
[----:B------:R-:W-:Y:S01]  /*3e40*/  ISETP.GE.AND P0, PT, R20, RZ, PT ;  /* 0x000000ff1400720c */ /* 0x000fe20003f06270 */
[--C-:B------:R-:W-:Y:S01]  /*3e50*/  @!P6 IMAD.IADD R3, R3, 0x1, -R2.reuse ;  /* 0x000000010303e824 */ /* 0x100fe200078e0a02 */
[C---:B------:R-:W-:Y:S01]  /*3e60*/  ISETP.GT.U32.AND P6, PT, R2.reuse, R4, PT ;  /* 0x000000040200720c */ /* 0x040fe20003fc4070 */
[----:B------:R-:W-:Y:S01]  /*3e70*/  @!P5 IMAD.MOV R23, RZ, RZ, -R23 ;  /* 0x000000ffff17d224 */ /* 0x000fe200078e0a17 */
[----:B------:R-:W-:Y:S01]  /*3e80*/  ISETP.GT.U32.AND P5, PT, R2, R21, PT ;  /* 0x000000150200720c */ /* 0x000fe20003fa4070 */
[--C-:B------:R-:W-:Y:S01]  /*3e90*/  @!P1 IMAD.IADD R6, R6, 0x1, -R2.reuse ;  /* 0x0000000106069824 */ /* 0x100fe200078e0a02 */
[----:B------:R-:W-:Y:S01]  /*3ea0*/  ISETP.GE.AND P1, PT, R5, RZ, PT ;  /* 0x000000ff0500720c */ /* 0x000fe20003f26270 */
[----:B0-----:R-:W-:Y:S01]  /*3eb0*/  IMAD.HI.U32 R10, R14, R18, RZ ;  /* 0x000000120e0a7227 */ /* 0x001fe200078e00ff */
[----:B------:R-:W-:Y:S03]  /*3ec0*/  STL [R1+0x284], R23 ;  /* 0x0002841701007387 */ /* 0x000fe60000100800 */
[----:B------:R-:W-:Y:S01]  /*3ed0*/  @!P4 IMAD.IADD R22, R22, 0x1, -R2 ;  /* 0x000000011616c824 */ /* 0x000fe200078e0a02 */
[----:B------:R-:W-:Y:S01]  /*3ee0*/  ISETP.GE.AND P4, PT, R15, RZ, PT ;  /* 0x000000ff0f00720c */ /* 0x000fe20003f86270 */
[----:B------:R-:W-:-:S04]  /*3ef0*/  IMAD.HI.U32 R5, R14, R17, RZ ;  /* 0x000000110e057227 */ /* 0x000fc800078e00ff */
[----:B------:R-:W-:Y:S02]  /*3f00*/  IMAD.MOV R10, RZ, RZ, -R10 ;  /* 0x000000ffff0a7224 */ /* 0x000fe400078e0a0a */
[----:B------:R-:W-:Y:S02]  /*3f10*/  IMAD.MOV R5, RZ, RZ, -R5 ;  /* 0x000000ffff057224 */ /* 0x000fe400078e0a05 */
[----:B------:R-:W-:Y:S01]  /*3f20*/  @!P2 IMAD.IADD R16, R16, 0x1, -R2 ;  /* 0x000000011010a824 */ /* 0x000fe200078e0a02 */
[----:B------:R-:W-:Y:S01]  /*3f30*/  ISETP.GE.AND P2, PT, R7, RZ, PT ;  /* 0x000000ff0700720c */ /* 0x000fe20003f46270 */
[C---:B------:R-:W-:Y:S02]  /*3f40*/  IMAD R10, R2.reuse, R10, R18 ;  /* 0x0000000a020a7224 */ /* 0x040fe400078e0212 */
[----:B------:R-:W-:Y:S02]  /*3f50*/  IMAD.MOV.U32 R13, RZ, RZ, R6 ;  /* 0x000000ffff0d7224 */ /* 0x000fe400078e0006 */
[----:B------:R-:W-:-:S02]  /*3f60*/  IMAD R5, R2, R5, R17 ;  /* 0x0000000502057224 */ /* 0x000fc400078e0211 */
[----:B------:R-:W-:Y:S02]  /*3f70*/  IMAD.MOV.U32 R7, RZ, RZ, R3 ;  /* 0x000000ffff077224 */ /* 0x000fe400078e0003 */
[----:B------:R-:W-:Y:S02]  /*3f80*/  VIADD R0, R11, 0x16e ;  /* 0x0000016e0b007836 */ /* 0x000fe40000000000 */
[----:B------:R-:W-:Y:S02]  /*3f90*/  @!P6 IMAD.IADD R4, R4, 0x1, -R2 ;  /* 0x000000010404e824 */ /* 0x000fe400078e0a02 */
[----:B------:R-:W-:Y:S01]  /*3fa0*/  IMAD.MOV.U32 R6, RZ, RZ, R22 ;  /* 0x000000ffff067224 */ /* 0x000fe200078e0016 */
[----:B------:R-:W-:Y:S01]  /*3fb0*/  IABS R15, R0 ;  /* 0x00000000000f7213 */ /* 0x000fe20000000000 */
[----:B------:R-:W-:Y:S01]  /*3fc0*/  @!P3 IMAD.MOV R13, RZ, RZ, -R13 ;  /* 0x000000ffff0db224 */ /* 0x000fe200078e0a0d */
[C---:B------:R-:W-:Y:S01]  /*3fd0*/  ISETP.GT.U32.AND P6, PT, R2.reuse, R4, PT ;  /* 0x000000040200720c */ /* 0x040fe20003fc4070 */
[----:B------:R-:W-:Y:S01]  /*3fe0*/  @!P5 IMAD.IADD R21, R21, 0x1, -R2 ;  /* 0x000000011515d824 */ /* 0x000fe200078e0a02 */
[C---:B------:R-:W-:Y:S01]  /*3ff0*/  ISETP.GT.U32.AND P5, PT, R2.reuse, R10, PT ;  /* 0x0000000a0200720c */ /* 0x040fe20003fa4070 */
[----:B------:R-:W-:Y:S01]  /*4000*/  @!P1 IMAD.MOV R7, RZ, RZ, -R7 ;  /* 0x000000ffff079224 */ /* 0x000fe200078e0a07 */
[----:B------:R-:W-:Y:S01]  /*4010*/  ISETP.GT.U32.AND P1, PT, R2, R5, PT ;  /* 0x000000050200720c */ /* 0x000fe20003f24070 */
[----:B------:R-:W-:Y:S01]  /*4020*/  @!P4 IMAD.MOV R6, RZ, RZ, -R6 ;  /* 0x000000ffff06c224 */ /* 0x000fe200078e0a06 */
[----:B------:R0:W-:Y:S01]  /*4030*/  STL [R1+0x288], R13 ;  /* 0x0002880d01007387 */ /* 0x0001e20000100800 */
[----:B------:R-:W-:Y:S01]  /*4040*/  ISETP.GE.AND P4, PT, R8, RZ, PT ;  /* 0x000000ff0800720c */ /* 0x000fe20003f86270 */
[C---:B------:R-:W-:Y:S01]  /*4050*/  VIADD R3, R11.reuse, 0x16c ;  /* 0x0000016c0b037836 */ /* 0x040fe20000000000 */
[----:B------:R-:W-:Y:S01]  /*4060*/  ISETP.GT.U32.AND P3, PT, R2, R16, PT ;  /* 0x000000100200720c */ /* 0x000fe20003f64070 */
[----:B------:R-:W-:Y:S01]  /*4070*/  STL [R1+0x28c], R7 ;  /* 0x00028c0701007387 */ /* 0x000fe20000100800 */
[----:B------:R-:W-:-:S02]  /*4080*/  VIADD R8, R11, 0x162 ;  /* 0x000001620b087836 */ /* 0x000fc40000000000 */
[----:B------:R-:W-:Y:S01]  /*4090*/  IABS R18, R3 ;  /* 0x0000000300127213 */ /* 0x000fe20000000000 */
[----:B------:R1:W-:Y:S01]  /*40a0*/  STL [R1+0x290], R6 ;  /* 0x0002900601007387 */ /* 0x0003e20000100800 */
[--C-:B------:R-:W-:Y:S01]  /*40b0*/  @!P5 IMAD.IADD R10, R10, 0x1, -R2.reuse ;  /* 0x000000010a0ad824 */ /* 0x100fe200078e0a02 */
[----:B------:R-:W-:Y:S01]  /*40c0*/  IABS R17, R8 ;  /* 0x0000000800117213 */ /* 0x000fe20000000000 */
[--C-:B------:R-:W-:Y:S01]  /*40d0*/  @!P1 IMAD.IADD R5, R5, 0x1, -R2.reuse ;  /* 0x0000000105059824 */ /* 0x100fe200078e0a02 */
[----:B------:R-:W-:Y:S01]  /*40e0*/  ISETP.GE.AND P1, PT, R0, RZ, PT ;  /* 0x000000ff0000720c */ /* 0x000fe20003f26270 */
[----:B0-----:R-:W-:Y:S01]  /*40f0*/  IMAD.MOV.U32 R13, RZ, RZ, R21 ;  /* 0x000000ffff0d7224 */ /* 0x001fe200078e0015 */
[----:B------:R-:W-:Y:S01]  /*4100*/  ISETP.GT.U32.AND P5, PT, R2, R10, PT ;  /* 0x0000000a0200720c */ /* 0x000fe20003fa4070 */
[----:B------:R-:W-:Y:S01]  /*4110*/  @!P6 IMAD.IADD R4, R4, 0x1, -R2 ;  /* 0x000000010404e824 */ /* 0x000fe200078e0a02 */
[----:B------:R-:W-:Y:S01]  /*4120*/  ISETP.GE.AND P6, PT, R9, RZ, PT ;  /* 0x000000ff0900720c */ /* 0x000fe20003fc6270 */
[----:B------:R-:W-:Y:S01]  /*4130*/  @!P0 IMAD.MOV R13, RZ, RZ, -R13 ;  /* 0x000000ffff0d8224 */ /* 0x000fe200078e0a0d */
[----:B------:R-:W-:Y:S01]  /*4140*/  ISETP.GT.U32.AND P0, PT, R2, R5, PT ;  /* 0x000000050200720c */ /* 0x000fe20003f04070 */
[----:B-1----:R-:W-:-:S03]  /*4150*/  IMAD.HI.U32 R6, R14, R15, RZ ;  /* 0x0000000f0e067227 */ /* 0x002fc600078e00ff */
[----:B------:R-:W-:Y:S01]  /*4160*/  STL [R1+0x294], R13 ;  /* 0x0002940d01007387 */ /* 0x000fe20000100800 */
[----:B------:R-:W-:Y:S02]  /*4170*/  IMAD.MOV R6, RZ, RZ, -R6 ;  /* 0x000000ffff067224 */ /* 0x000fe400078e0a06 */
[----:B------:R-:W-:-:S04]  /*4180*/  IMAD.HI.U32 R0, R14, R18, RZ ;  /* 0x000000120e007227 */ /* 0x000fc800078e00ff */
[----:B------:R-:W-:Y:S02]  /*4190*/  IMAD R15, R2, R6, R15 ;  /* 0x00000006020f7224 */ /* 0x000fe400078e020f */
[----:B------:R-:W-:Y:S02]  /*41a0*/  @!P4 IMAD.MOV R4, RZ, RZ, -R4 ;  /* 0x000000ffff04c224 */ /* 0x000fe400078e0a04 */
[----:B------:R-:W-:Y:S01]  /*41b0*/  @!P3 IMAD.IADD R16, R16, 0x1, -R2 ;  /* 0x000000011010b824 */ /* 0x000fe200078e0a02 */
[C---:B------:R-:W-:Y:S01]  /*41c0*/  ISETP.GT.U32.AND P4, PT, R2.reuse, R15, PT ;  /* 0x0000000f0200720c */ /* 0x040fe20003f84070 */
[----:B------:R-:W-:Y:S01]  /*41d0*/  IMAD.MOV R0, RZ, RZ, -R0 ;  /* 0x000000ffff007224 */ /* 0x000fe200078e0a00 */
[----:B------:R-:W-:Y:S01]  /*41e0*/  ISETP.GE.AND P3, PT, R19, RZ, PT ;  /* 0x000000ff1300720c */ /* 0x000fe20003f66270 */
[----:B------:R-:W-:Y:S02]  /*41f0*/  IMAD.MOV.U32 R7, RZ, RZ, R16 ;  /* 0x000000ffff077224 */ /* 0x000fe400078e0010 */
[----:B------:R-:W-:-:S02]  /*4200*/  IMAD R18, R2, R0, R18 ;  /* 0x0000000002127224 */ /* 0x000fc400078e0212 */
[----:B------:R-:W-:Y:S02]  /*4210*/  VIADD R16, R11, 0x16a ;  /* 0x0000016a0b107836 */ /* 0x000fe40000000000 */
[----:B------:R-:W-:Y:S01]  /*4220*/  @!P2 IMAD.MOV R7, RZ, RZ, -R7 ;  /* 0x000000ffff07a224 */ /* 0x000fe200078e0a07 */
[----:B------:R-:W-:Y:S01]  /*4230*/  ISETP.GE.AND P2, PT, R3, RZ, PT ;  /* 0x000000ff0300720c */ /* 0x000fe20003f46270 */
[--C-:B------:R-:W-:Y:S01]  /*4240*/  @!P5 IMAD.IADD R10, R10, 0x1, -R2.reuse ;  /* 0x000000010a0ad824 */ /* 0x100fe200078e0a02 */
[----:B------:R-:W-:Y:S01]  /*4250*/  ISETP.GT.U32.AND P5, PT, R2, R18, PT ;  /* 0x000000120200720c */ /* 0x000fe20003fa4070 */
[--C-:B------:R-:W-:Y:S01]  /*4260*/  @!P0 IMAD.IADD R5, R5, 0x1, -R2.reuse ;  /* 0x0000000105058824 */ /* 0x100fe200078e0a02 */
[----:B------:R-:W-:Y:S01]  /*4270*/  ISETP.GE.AND P0, PT, R16, RZ, PT ;  /* 0x000000ff1000720c */ /* 0x000fe20003f06270 */
[----:B------:R-:W-:Y:S01]  /*4280*/  @!P4 IMAD.IADD R15, R15, 0x1, -R2 ;  /* 0x000000010f0fc824 */ /* 0x000fe200078e0a02 */
[----:B------:R-:W-:Y:S01]  /*4290*/  IABS R16, R16 ;  /* 0x0000001000107213 */ /* 0x000fe20000000000 */
[----:B------:R0:W-:Y:S01]  /*42a0*/  STL [R1+0x298], R7 ;  /* 0x0002980701007387 */ /* 0x0001e20000100800 */
[----:B------:R-:W-:-:S02]  /*42b0*/  VIADD R0, R11, 0x166 ;  /* 0x000001660b007836 */ /* 0x000fc40000000000 */
[----:B------:R-:W-:Y:S01]  /*42c0*/  ISETP.GT.U32.AND P4, PT, R2, R15, PT ;  /* 0x0000000f0200720c */ /* 0x000fe20003f84070 */
[----:B------:R1:W-:Y:S01]  /*42d0*/  STL [R1+0x2a0], R4 ;  /* 0x0002a00401007387 */ /* 0x0003e20000100800 */
[----:B------:R-:W-:Y:S01]  /*42e0*/  VIADD R3, R11, 0x168 ;  /* 0x000001680b037836 */ /* 0x000fe20000000000 */
[----:B------:R-:W-:Y:S02]  /*42f0*/  IABS R9, R0 ;  /* 0x0000000000097213 */ /* 0x000fe40000000000 */
[----:B------:R-:W-:Y:S02]  /*4300*/  @!P5 IMAD.IADD R18, R18, 0x1, -R2 ;  /* 0x000000011212d824 */ /* 0x000fe400078e0a02 */
[----:B------:R-:W-:Y:S01]  /*4310*/  IABS R6, R3 ;  /* 0x0000000300067213 */ /* 0x000fe20000000000 */
[----:B0-----:R-:W-:Y:S02]  /*4320*/  IMAD.MOV.U32 R7, RZ, RZ, R10 ;  /* 0x000000ffff077224 */ /* 0x001fe400078e000a */
[----:B------:R-:W-:Y:S01]  /*4330*/  ISETP.GT.U32.AND P5, PT, R2, R18, PT ;  /* 0x000000120200720c */ /* 0x000fe20003fa4070 */
[----:B-1----:R-:W-:-:S02]  /*4340*/  IMAD.MOV.U32 R4, RZ, RZ, R5 ;  /* 0x000000ffff047224 */ /* 0x002fc400078e0005 */
[----:B------:R-:W-:-:S04]  /*4350*/  IMAD.HI.U32 R5, R14, R16, RZ ;  /* 0x000000100e057227 */ /* 0x000fc800078e00ff */
[----:B------:R-:W-:Y:S02]  /*4360*/  IMAD.MOV R5, RZ, RZ, -R5 ;  /* 0x000000ffff057224 */ /* 0x000fe400078e0a05 */
[----:B------:R-:W-:Y:S01]  /*4370*/  @!P3 IMAD.MOV R4, RZ, RZ, -R4 ;  /* 0x000000ffff04b224 */ /* 0x000fe200078e0a04 */
[----:B------:R-:W-:Y:S01]  /*4380*/  ISETP.GE.AND P3, PT, R3, RZ, PT ;  /* 0x000000ff0300720c */ /* 0x000fe20003f66270 */
[----:B------:R-:W-:Y:S02]  /*4390*/  IMAD R16, R2, R5, R16 ;  /* 0x0000000502107224 */ /* 0x000fe400078e0210 */
[----:B------:R-:W-:Y:S01]  /*43a0*/  IMAD.HI.U32 R3, R14, R9, RZ ;  /* 0x000000090e037227 */ /* 0x000fe200078e00ff */
[----:B------:R0:W-:Y:S03]  /*43b0*/  STL [R1+0x2a4], R4 ;  /* 0x0002a40401007387 */ /* 0x0001e60000100800 */
[----:B------:R-:W-:Y:S01]  /*43c0*/  @!P4 IMAD.IADD R15, R15, 0x1, -R2 ;  /* 0x000000010f0fc824 */ /* 0x000fe200078e0a02 */
[----:B------:R-:W-:Y:S01]  /*43d0*/  ISETP.GT.U32.AND P4, PT, R2, R16, PT ;  /* 0x000000100200720c */ /* 0x000fe20003f84070 */
[----:B------:R-:W-:-:S02]  /*43e0*/  IMAD.MOV R3, RZ, RZ, -R3 ;  /* 0x000000ffff037224 */ /* 0x000fc400078e0a03 */
[----:B------:R-:W-:Y:S02]  /*43f0*/  IMAD.MOV.U32 R13, RZ, RZ, R15 ;  /* 0x000000ffff0d7224 */ /* 0x000fe400078e000f */
[----:B------:R-:W-:Y:S02]  /*4400*/  IMAD R9, R2, R3, R9 ;  /* 0x0000000302097224 */ /* 0x000fe400078e0209 */
[----:B0-----:R-:W-:-:S04]  /*4410*/  IMAD.HI.U32 R4, R14, R6, RZ ;  /* 0x000000060e047227 */ /* 0x001fc800078e00ff */
[----:B------:R-:W-:Y:S02]  /*4420*/  IMAD.MOV R4, RZ, RZ, -R4 ;  /* 0x000000ffff047224 */ /* 0x000fe400078e0a04 */
[----:B------:R-:W-:Y:S01]  /*4430*/  @!P6 IMAD.MOV R7, RZ, RZ, -R7 ;  /* 0x000000ffff07e224 */ /* 0x000fe200078e0a07 */
[----:B------:R-:W-:Y:S01]  /*4440*/  ISETP.GE.AND P6, PT, R0, RZ, PT ;  /* 0x000000ff0000720c */ /* 0x000fe20003fc6270 */
[C---:B------:R-:W-:Y:S02]  /*4450*/  IMAD R6, R2.reuse, R4, R6 ;  /* 0x0000000402067224 */ /* 0x040fe400078e0206 */
[----:B------:R-:W-:Y:S01]  /*4460*/  @!P1 IMAD.MOV R13, RZ, RZ, -R13 ;  /* 0x000000ffff0d9224 */ /* 0x000fe200078e0a0d */
[----:B------:R-:W-:Y:S01]  /*4470*/  ISETP.GT.U32.AND P1, PT, R2, R9, PT ;  /* 0x000000090200720c */ /* 0x000fe20003f24070 */
[C---:B------:R-:W-:Y:S01]  /*4480*/  VIADD R0, R11.reuse, 0x164 ;  /* 0x000001640b007836 */ /* 0x040fe20000000000 */
[----:B------:R0:W-:Y:S01]  /*4490*/  STL [R1+0x2ac], R7 ;  /* 0x0002ac0701007387 */ /* 0x0001e20000100800 */
[--C-:B------:R-:W-:Y:S01]  /*44a0*/  @!P5 IMAD.IADD R18, R18, 0x1, -R2.reuse ;  /* 0x000000011212d824 */ /* 0x100fe200078e0a02 */
[----:B------:R-:W-:Y:S01]  /*44b0*/  ISETP.GT.U32.AND P5, PT, R2, R6, PT ;  /* 0x000000060200720c */ /* 0x000fe20003fa4070 */
[----:B------:R-:W-:Y:S01]  /*44c0*/  @!P4 IMAD.IADD R16, R16, 0x1, -R2 ;  /* 0x000000011010c824 */ /* 0x000fe200078e0a02 */
[----:B------:R-:W-:Y:S01]  /*44d0*/  IABS R4, R0 ;  /* 0x0000000000047213 */ /* 0x000fe20000000000 */
[----:B------:R1:W-:Y:S01]  /*44e0*/  STL [R1+0x2b0], R13 ;  /* 0x0002b00d01007387 */ /* 0x0003e20000100800 */
[----:B------:R-:W-:-:S02]  /*44f0*/  VIADD R3, R11, 0x15e ;  /* 0x0000015e0b037836 */ /* 0x000fc40000000000 */
[----:B------:R-:W-:Y:S01]  /*4500*/  ISETP.GT.U32.AND P4, PT, R2, R16, PT ;  /* 0x000000100200720c */ /* 0x000fe20003f84070 */
[----:B------:R-:W-:Y:S02]  /*4510*/  IMAD.HI.U32 R15, R14, R4, RZ ;  /* 0x000000040e0f7227 */ /* 0x000fe400078e00ff */
[----:B------:R-:W-:Y:S02]  /*4520*/  IABS R5, R3 ;  /* 0x0000000300057213 */ /* 0x000fe40000000000 */
[----:B0-----:R-:W-:Y:S02]  /*4530*/  VIADD R7, R11, 0x160 ;  /* 0x000001600b077836 */ /* 0x001fe40000000000 */
[----:B-1----:R-:W-:Y:S02]  /*4540*/  IMAD.MOV.U32 R13, RZ, RZ, R18 ;  /* 0x000000ffff0d7224 */ /* 0x002fe400078e0012 */
[----:B------:R-:W-:Y:S01]  /*4550*/  @!P1 IMAD.IADD R9, R9, 0x1, -R2 ;  /* 0x0000000109099824 */ /* 0x000fe200078e0a02 */
[----:B------:R-:W-:Y:S01]  /*4560*/  IABS R10, R7 ;  /* 0x00000007000a7213 */ /* 0x000fe20000000000 */
[----:B------:R-:W-:-:S02]  /*4570*/  IMAD.MOV R15, RZ, RZ, -R15 ;  /* 0x000000ffff0f7224 */ /* 0x000fc400078e0a0f */
[----:B------:R-:W-:Y:S01]  /*4580*/  @!P5 IMAD.IADD R6, R6, 0x1, -R2 ;  /* 0x000000010606d824 */ /* 0x000fe200078e0a02 */
[----:B------:R-:W-:Y:S01]  /*4590*/  ISETP.GT.U32.AND P1, PT, R2, R9, PT ;  /* 0x000000090200720c */ /* 0x000fe20003f24070 */
[----:B------:R-:W-:Y:S01]  /*45a0*/  @!P2 IMAD.MOV R13, RZ, RZ, -R13 ;  /* 0x000000ffff0da224 */ /* 0x000fe200078e0a0d */
[----:B------:R-:W-:Y:S01]  /*45b0*/  ISETP.GE.AND P2, PT, R0, RZ, PT ;  /* 0x000000ff0000720c */ /* 0x000fe20003f46270 */
[C---:B------:R-:W-:Y:S01]  /*45c0*/  IMAD R0, R2.reuse, R15, R4 ;  /* 0x0000000f02007224 */ /* 0x040fe200078e0204 */
[----:B------:R-:W-:Y:S01]  /*45d0*/  ISETP.GT.U32.AND P5, PT, R2, R6, PT ;  /* 0x000000060200720c */ /* 0x000fe20003fa4070 */
[----:B------:R-:W-:Y:S01]  /*45e0*/  @!P4 IMAD.IADD R16, R16, 0x1, -R2 ;  /* 0x000000011010c824 */ /* 0x000fe200078e0a02 */
[----:B------:R0:W-:Y:S01]  /*45f0*/  STL [R1+0x2dc], R13 ;  /* 0x0002dc0d01007387 */ /* 0x0001e20000100800 */
[----:B------:R-:W-:Y:S01]  /*4600*/  IMAD.HI.U32 R4, R14, R10, RZ ;  /* 0x0000000a0e047227 */ /* 0x000fe200078e00ff */
[----:B------:R-:W-:-:S03]  /*4610*/  ISETP.GT.U32.AND P4, PT, R2, R0, PT ;  /* 0x000000000200720c */ /* 0x000fc60003f84070 */
[----:B------:R-:W-:-:S04]  /*4620*/  IMAD.HI.U32 R18, R14, R17, RZ ;  /* 0x000000110e127227 */ /* 0x000fc800078e00ff */
[----:B------:R-:W-:-:S04]  /*4630*/  IMAD.HI.U32 R15, R14, R5, RZ ;  /* 0x000000050e0f7227 */ /* 0x000fc800078e00ff */
[----:B0-----:R-:W-:Y:S02]  /*4640*/  IMAD.MOV.U32 R13, RZ, RZ, R16 ;  /* 0x000000ffff0d7224 */ /* 0x001fe400078e0010 */
[----:B------:R-:W-:Y:S02]  /*4650*/  IMAD.MOV R4, RZ, RZ, -R4 ;  /* 0x000000ffff047224 */ /* 0x000fe400078e0a04 */
[----:B------:R-:W-:Y:S02]  /*4660*/  @!P0 IMAD.MOV R13, RZ, RZ, -R13 ;  /* 0x000000ffff0d8224 */ /* 0x000fe400078e0a0d */
[----:B------:R-:W-:Y:S02]  /*4670*/  IMAD.MOV R18, RZ, RZ, -R18 ;  /* 0x000000ffff127224 */ /* 0x000fe400078e0a12 */
[----:B------:R-:W-:Y:S01]  /*4680*/  IMAD.MOV R15, RZ, RZ, -R15 ;  /* 0x000000ffff0f7224 */ /* 0x000fe200078e0a0f */
[----:B------:R0:W-:Y:S01]  /*4690*/  STL [R1+0x2e0], R13 ;  /* 0x0002e00d01007387 */ /* 0x0001e20000100800 */
[----:B------:R-:W-:-:S02]  /*46a0*/  IMAD R10, R2, R4, R10 ;  /* 0x00000004020a7224 */ /* 0x000fc400078e020a */
[--C-:B------:R-:W-:Y:S02]  /*46b0*/  @!P1 IMAD.IADD R9, R9, 0x1, -R2.reuse ;  /* 0x0000000109099824 */ /* 0x100fe400078e0a02 */
[----:B------:R-:W-:Y:S01]  /*46c0*/  VIADD R4, R11, 0x15c ;  /* 0x0000015c0b047836 */ /* 0x000fe20000000000 */
[----:B------:R-:W-:Y:S01]  /*46d0*/  ISETP.GT.U32.AND P1, PT, R2, R10, PT ;  /* 0x0000000a0200720c */ /* 0x000fe20003f24070 */
[--C-:B------:R-:W-:Y:S01]  /*46e0*/  @!P5 IMAD.IADD R6, R6, 0x1, -R2.reuse ;  /* 0x000000010606d824 */ /* 0x100fe200078e0a02 */
[----:B------:R-:W-:Y:S01]  /*46f0*/  ISETP.GE.AND P5, PT, R8, RZ, PT ;  /* 0x000000ff0800720c */ /* 0x000fe20003fa6270 */
[C---:B------:R-:W-:Y:S02]  /*4700*/  IMAD R8, R2.reuse, R18, R17 ;  /* 0x0000001202087224 */ /* 0x040fe400078e0211 */
[C---:B------:R-:W-:Y:S01]  /*4710*/  IMAD R5, R2.reuse, R15, R5 ;  /* 0x0000000f02057224 */ /* 0x040fe200078e0205 */
[----:B------:R-:W-:Y:S01]  /*4720*/  IABS R15, R4 ;  /* 0x00000004000f7213 */ /* 0x000fe20000000000 */
[----:B0-----:R-:W-:Y:S01]  /*4730*/  IMAD.MOV.U32 R13, RZ, RZ, R9 ;  /* 0x000000ffff0d7224 */ /* 0x001fe200078e0009 */
[----:B------:R-:W-:Y:S01]  /*4740*/  ISETP.GT.U32.AND P0, PT, R2, R8, PT ;  /* 0x000000080200720c */ /* 0x000fe20003f04070 */
[----:B------:R-:W-:-:S02]  /*4750*/  @!P4 IMAD.IADD R0, R0, 0x1, -R2 ;  /* 0x000000010000c824 */ /* 0x000fc400078e0a02 */
[----:B------:R-:W-:Y:S01]  /*4760*/  @!P6 IMAD.MOV R13, RZ, RZ, -R13 ;  /* 0x000000ffff0de224 */ /* 0x000fe200078e0a0d */
[C---:B------:R-:W-:Y:S01]  /*4770*/  ISETP.GT.U32.AND P6, PT, R2.reuse, R5, PT ;  /* 0x000000050200720c */ /* 0x040fe20003fc4070 */
[----:B------:R-:W-:Y:S01]  /*4780*/  IMAD.MOV.U32 R16, RZ, RZ, R6 ;  /* 0x000000ffff107224 */ /* 0x000fe200078e0006 */
[----:B------:R-:W-:Y:S01]  /*4790*/  ISETP.GT.U32.AND P4, PT, R2, R0, PT ;  /* 0x000000000200720c */ /* 0x000fe20003f84070 */
[----:B------:R-:W-:Y:S02]  /*47a0*/  IMAD.MOV.U32 R6, RZ, RZ, R15 ;  /* 0x000000ffff067224 */ /* 0x000fe400078e000f */
[----:B------:R-:W-:Y:S01]  /*47b0*/  @!P3 IMAD.MOV R16, RZ, RZ, -R16 ;  /* 0x000000ffff10b224 */ /* 0x000fe200078e0a10 */
[----:B------:R-:W-:Y:S01]  /*47c0*/  ISETP.GE.AND P3, PT, R7, RZ, PT ;  /* 0x000000ff0700720c */ /* 0x000fe20003f66270 */
[----:B------:R-:W-:Y:S02]  /*47d0*/  VIADD R9, R11, 0x15a ;  /* 0x0000015a0b097836 */ /* 0x000fe40000000000 */
[----:B------:R-:W-:Y:S01]  /*47e0*/  IMAD.HI.U32 R7, R14, R6, RZ ;  /* 0x000000060e077227 */ /* 0x000fe200078e00ff */
[----:B------:R-:W-:Y:S02]  /*47f0*/  STL [R1+0x2e4], R16 ;  /* 0x0002e41001007387 */ /* 0x000fe40000100800 */
[----:B------:R-:W-:Y:S01]  /*4800*/  IABS R15, R9 ;  /* 0x00000009000f7213 */ /* 0x000fe20000000000 */
[----:B------:R-:W-:Y:S01]  /*4810*/  @!P1 IMAD.IADD R10, R10, 0x1, -R2 ;  /* 0x000000010a0a9824 */ /* 0x000fe200078e0a02 */
[----:B------:R0:W-:Y:S01]  /*4820*/  STL [R1+0x2e8], R13 ;  /* 0x0002e80d01007387 */ /* 0x0001e20000100800 */
[----:B------:R-:W-:-:S02]  /*4830*/  IMAD.MOV R7, RZ, RZ, -R7 ;  /* 0x000000ffff077224 */ /* 0x000fc400078e0a07 */
[--C-:B------:R-:W-:Y:S01]  /*4840*/  @!P0 IMAD.IADD R8, R8, 0x1, -R2.reuse ;  /* 0x0000000108088824 */ /* 0x100fe200078e0a02 */
[----:B------:R-:W-:Y:S01]  /*4850*/  ISETP.GE.AND P0, PT, R4, RZ, PT ;  /* 0x000000ff0400720c */ /* 0x000fe20003f06270 */
[--C-:B------:R-:W-:Y:S01]  /*4860*/  @!P6 IMAD.IADD R5, R5, 0x1, -R2.reuse ;  /* 0x000000010505e824 */ /* 0x100fe200078e0a02 */
[----:B------:R-:W-:Y:S01]  /*4870*/  ISETP.GT.U32.AND P6, PT, R2, R10, PT ;  /* 0x0000000a0200720c */ /* 0x000fe20003fc4070 */
[----:B------:R-:W-:Y:S01]  /*4880*/  @!P4 IMAD.IADD R0, R0, 0x1, -R2 ;  /* 0x000000010000c824 */ /* 0x000fe200078e0a02 */
[C---:B------:R-:W-:Y:S01]  /*4890*/  ISETP.GT.U32.AND P1, PT, R2.reuse, R8, PT ;  /* 0x000000080200720c */ /* 0x040fe20003f24070 */
[----:B------:R-:W-:Y:S01]  /*48a0*/  IMAD R6, R2, R7, R6 ;  /* 0x0000000702067224 */ /* 0x000fe200078e0206 */
[----:B------:R-:W-:Y:S01]  /*48b0*/  ISETP.GE.AND P4, PT, R3, RZ, PT ;  /* 0x000000ff0300720c */ /* 0x000fe20003f86270 */
[----:B------:R-:W-:-:S04]  /*48c0*/  IMAD.HI.U32 R7, R14, R15, RZ ;  /* 0x0000000f0e077227 */ /* 0x000fc800078e00ff */
[----:B0-----:R-:W-:Y:S02]  /*48d0*/  IMAD.MOV.U32 R13, RZ, RZ, R0 ;  /* 0x000000ffff0d7224 */ /* 0x001fe400078e0000 */
[----:B------:R-:W-:Y:S02]  /*48e0*/  IMAD.MOV R7, RZ, RZ, -R7 ;  /* 0x000000ffff077224 */ /* 0x000fe400078e0a07 */
[----:B------:R-:W-:Y:S01]  /*48f0*/  @!P2 IMAD.MOV R13, RZ, RZ, -R13 ;  /* 0x000000ffff0da224 */ /* 0x000fe200078e0a0d */
[C---:B------:R-:W-:Y:S01]  /*4900*/  ISETP.GT.U32.AND P2, PT, R2.reuse, R5, PT ;  /* 0x000000050200720c */ /* 0x040fe20003f44070 */
[----:B------:R-:W-:Y:S02]  /*4910*/  IMAD R15, R2, R7, R15 ;  /* 0x00000007020f7224 */ /* 0x000fe400078e020f */
[----:B------:R-:W-:Y:S01]  /*4920*/  @!P6 IMAD.IADD R10, R10, 0x1, -R2 ;  /* 0x000000010a0ae824 */ /* 0x000fe200078e0a02 */
[----:B------:R0:W-:Y:S01]  /*4930*/  STL [R1+0x2ec], R13 ;  /* 0x0002ec0d01007387 */ /* 0x0001e20000100800 */
[C---:B------:R-:W-:Y:S01]  /*4940*/  VIADD R4, R11.reuse, 0x154 ;  /* 0x000001540b047836 */ /* 0x040fe20000000000 */
[----:B------:R-:W-:Y:S01]  /*4950*/  ISETP.GT.U32.AND P6, PT, R2, R15, PT ;  /* 0x0000000f0200720c */ /* 0x000fe20003fc4070 */
[----:B------:R-:W-:-:S02]  /*4960*/  VIADD R3, R11, 0x158 ;  /* 0x000001580b037836 */ /* 0x000fc40000000000 */
[--C-:B------:R-:W-:Y:S01]  /*4970*/  @!P1 IMAD.IADD R8, R8, 0x1, -R2.reuse ;  /* 0x0000000108089824 */ /* 0x100fe200078e0a02 */
[----:B------:R-:W-:Y:S01]  /*4980*/  ISETP.GT.U32.AND P1, PT, R2, R6, PT ;  /* 0x000000060200720c */ /* 0x000fe20003f24070 */
[----:B------:R-:W-:Y:S01]  /*4990*/  VIADD R0, R11, 0x156 ;  /* 0x000001560b007836 */ /* 0x000fe20000000000 */
[----:B------:R-:W-:Y:S01]  /*49a0*/  IABS R17, R4 ;  /* 0x0000000400117213 */ /* 0x000fe20000000000 */
[----:B------:R-:W-:Y:S01]  /*49b0*/  @!P2 IMAD.IADD R5, R5, 0x1, -R2 ;  /* 0x000000010505a824 */ /* 0x000fe200078e0a02 */
[----:B------:R-:W-:Y:S01]  /*49c0*/  IABS R16, R3 ;  /* 0x0000000300107213 */ /* 0x000fe20000000000 */
[----:B0-----:R-:W-:Y:S01]  /*49d0*/  IMAD.MOV.U32 R13, RZ, RZ, R8 ;  /* 0x000000ffff0d7224 */ /* 0x001fe200078e0008 */
[----:B------:R-:W-:Y:S01]  /*49e0*/  ISETP.GE.AND P2, PT, R9, RZ, PT ;  /* 0x000000ff0900720c */ /* 0x000fe20003f46270 */
[----:B------:R-:W-:Y:S01]  /*49f0*/  IMAD.MOV.U32 R9, RZ, RZ, R17 ;  /* 0x000000ffff097224 */ /* 0x000fe200078e0011 */
[----:B------:R-:W-:Y:S01]  /*4a00*/  IABS R7, R0 ;  /* 0x0000000000077213 */ /* 0x000fe20000000000 */
[----:B------:R-:W-:-:S04]  /*4a10*/  IMAD.HI.U32 R17, R14, R16, RZ ;  /* 0x000000100e117227 */ /* 0x000fc800078e00ff */
[----:B------:R-:W-:Y:S02]  /*4a20*/  @!P6 IMAD.IADD R15, R15, 0x1, -R2 ;  /* 0x000000010f0fe824 */ /* 0x000fe400078e0a02 */
[----:B------:R-:W-:-:S03]  /*4a30*/  IMAD.HI.U32 R18, R14, R7, RZ ;  /* 0x000000070e127227 */ /* 0x000fc600078e00ff */
[----:B------:R-:W-:Y:S01]  /*4a40*/  ISETP.GT.U32.AND P6, PT, R2, R15, PT ;  /* 0x0000000f0200720c */ /* 0x000fe20003fc4070 */
[----:B------:R-:W-:Y:S02]  /*4a50*/  IMAD.MOV R17, RZ, RZ, -R17 ;  /* 0x000000ffff117224 */ /* 0x000fe400078e0a11 */
[----:B------:R-:W-:Y:S01]  /*4a60*/  @!P1 IMAD.IADD R6, R6, 0x1, -R2 ;  /* 0x0000000106069824 */ /* 0x000fe200078e0a02 */
[----:B------:R-:W-:Y:S01]  /*4a70*/  ISETP.GE.AND P1, PT, R3, RZ, PT ;  /* 0x000000ff0300720c */ /* 0x000fe20003f26270 */
[----:B------:R-:W-:-:S04]  /*4a80*/  IMAD.HI.U32 R3, R14, R9, RZ ;  /* 0x000000090e037227 */ /* 0x000fc800078e00ff */
[----:B------:R-:W-:Y:S02]  /*4a90*/  IMAD.MOV R8, RZ, RZ, -R18 ;  /* 0x000000ffff087224 */ /* 0x000fe400078e0a12 */
[C---:B------:R-:W-:Y:S02]  /*4aa0*/  IMAD R16, R2.reuse, R17, R16 ;  /* 0x0000001102107224 */ /* 0x040fe400078e0210 */
[----:B------:R-:W-:Y:S01]  /*4ab0*/  @!P5 IMAD.MOV R13, RZ, RZ, -R13 ;  /* 0x000000ffff0dd224 */ /* 0x000fe200078e0a0d */
[C---:B------:R-:W-:Y:S01]  /*4ac0*/  ISETP.GT.U32.AND P5, PT, R2.reuse, R6, PT ;  /* 0x000000060200720c */ /* 0x040fe20003fa4070 */
[----:B------:R-:W-:Y:S02]  /*4ad0*/  IMAD.MOV R3, RZ, RZ, -R3 ;  /* 0x000000ffff037224 */ /* 0x000fe400078e0a03 */
[C---:B------:R-:W-:Y:S01]  /*4ae0*/  IMAD R7, R2.reuse, R8, R7 ;  /* 0x0000000802077224 */ /* 0x040fe200078e0207 */
[----:B------:R-:W-:Y:S01]  /*4af0*/  STL [R1+0x2f0], R13 ;  /* 0x0002f00d01007387 */ /* 0x000fe20000100800 */
[----:B------:R-:W-:Y:S01]  /*4b00*/  @!P3 IMAD.MOV R10, RZ, RZ, -R10 ;  /* 0x000000ffff0ab224 */ /* 0x000fe200078e0a0a */
[C---:B------:R-:W-:Y:S01]  /*4b10*/  ISETP.GT.U32.AND P3, PT, R2.reuse, R16, PT ;  /* 0x000000100200720c */ /* 0x040fe20003f64070 */
[----:B------:R-:W-:-:S02]  /*4b20*/  IMAD R9, R2, R3, R9 ;  /* 0x0000000302097224 */ /* 0x000fc400078e0209 */
[----:B------:R-:W-:Y:S01]  /*4b30*/  @!P4 IMAD.MOV R5, RZ, RZ, -R5 ;  /* 0x000000ffff05c224 */ /* 0x000fe200078e0a05 */
[C---:B------:R-:W-:Y:S01]  /*4b40*/  ISETP.GT.U32.AND P4, PT, R2.reuse, R7, PT ;  /* 0x000000070200720c */ /* 0x040fe20003f84070 */
[--C-:B------:R-:W-:Y:S01]  /*4b50*/  @!P6 IMAD.IADD R15, R15, 0x1, -R2.reuse ;  /* 0x000000010f0fe824 */ /* 0x100fe200078e0a02 */
[----:B------:R-:W-:Y:S01]  /*4b60*/  ISETP.GT.U32.AND P6, PT, R2, R9, PT ;  /* 0x000000090200720c */ /* 0x000fe20003fc4070 */
[C---:B------:R-:W-:Y:S01]  /*4b70*/  VIADD R17, R11.reuse, 0x152 ;  /* 0x000001520b117836 */ /* 0x040fe20000000000 */
[----:B------:R-:W-:Y:S01]  /*4b80*/  STL [R1+0x2f4], R10 ;  /* 0x0002f40a01007387 */ /* 0x000fe20000100800 */
[--C-:B------:R-:W-:Y:S01]  /*4b90*/  @!P5 IMAD.IADD R6, R6, 0x1, -R2.reuse ;  /* 0x000000010606d824 */ /* 0x100fe200078e0a02 */
[----:B------:R-:W-:Y:S01]  /*4ba0*/  ISETP.GE.AND P5, PT, R0, RZ, PT ;  /* 0x000000ff0000720c */ /* 0x000fe20003fa6270 */
[C---:B------:R-:W-:Y:S01]  /*4bb0*/  VIADD R0, R11.reuse, 0x150 ;  /* 0x000001500b007836 */ /* 0x040fe20000000000 */
[----:B------:R-:W-:Y:S01]  /*4bc0*/  IABS R3, R17 ;  /* 0x0000001100037213 */ /* 0x000fe20000000000 */
[----:B------:R-:W-:Y:S01]  /*4bd0*/  @!P3 IMAD.IADD R16, R16, 0x1, -R2 ;  /* 0x000000011010b824 */ /* 0x000fe200078e0a02 */
[----:B------:R0:W-:Y:S01]  /*4be0*/  STL [R1+0x2fc], R5 ;  /* 0x0002fc0501007387 */ /* 0x0001e20000100800 */
[----:B------:R-:W-:Y:S01]  /*4bf0*/  ISETP.GE.AND P3, PT, R4, RZ, PT ;  /* 0x000000ff0400720c */ /* 0x000fe20003f66270 */
[----:B------:R-:W-:-:S02]  /*4c00*/  VIADD R8, R11, 0x14e ;  /* 0x0000014e0b087836 */ /* 0x000fc40000000000 */
[--C-:B------:R-:W-:Y:S01]  /*4c10*/  @!P4 IMAD.IADD R7, R7, 0x1, -R2.reuse ;  /* 0x000000010707c824 */ /* 0x100fe200078e0a02 */
[----:B------:R-:W-:Y:S01]  /*4c20*/  ISETP.GT.U32.AND P4, PT, R2, R16, PT ;  /* 0x000000100200720c */ /* 0x000fe20003f84070 */
[----:B------:R-:W-:Y:S01]  /*4c30*/  IMAD.HI.U32 R4, R14, R3, RZ ;  /* 0x000000030e047227 */ /* 0x000fe200078e00ff */
[----:B------:R-:W-:Y:S02]  /*4c40*/  IABS R19, R8 ;  /* 0x0000000800137213 */ /* 0x000fe40000000000 */
[----:B0-----:R-:W-:Y:S01]  /*4c50*/  IABS R5, R0 ;  /* 0x0000000000057213 */ /* 0x001fe20000000000 */
[----:B------:R-:W-:Y:S01]  /*4c60*/  @!P6 IMAD.IADD R9, R9, 0x1, -R2 ;  /* 0x000000010909e824 */ /* 0x000fe200078e0a02 */
[----:B------:R-:W-:Y:S01]  /*4c70*/  ISETP.GT.U32.AND P6, PT, R2, R7, PT ;  /* 0x000000070200720c */ /* 0x000fe20003fc4070 */
[----:B------:R-:W-:Y:S02]  /*4c80*/  IMAD.MOV.U32 R10, RZ, RZ, R6 ;  /* 0x000000ffff0a7224 */ /* 0x000fe400078e0006 */
[----:B------:R-:W-:-:S02]  /*4c90*/  IMAD.MOV R4, RZ, RZ, -R4 ;  /* 0x000000ffff047224 */ /* 0x000fc400078e0a04 */
[----:B------:R-:W-:-:S04]  /*4ca0*/  IMAD.HI.U32 R6, R14, R5, RZ ;  /* 0x000000050e067227 */ /* 0x000fc800078e00ff */
[----:B------:R-:W-:Y:S02]  /*4cb0*/  IMAD R3, R2, R4, R3 ;  /* 0x0000000402037224 */ /* 0x000fe400078e0203 */
[----:B------:R-:W-:Y:S02]  /*4cc0*/  IMAD.MOV R6, RZ, RZ, -R6 ;  /* 0x000000ffff067224 */ /* 0x000fe400078e0a06 */
[--C-:B------:R-:W-:Y:S01]  /*4cd0*/  @!P4 IMAD.IADD R16, R16, 0x1, -R2.reuse ;  /* 0x000000011010c824 */ /* 0x100fe200078e0a02 */
[C---:B------:R-:W-:Y:S01]  /*4ce0*/  ISETP.GT.U32.AND P4, PT, R2.reuse, R3, PT ;  /* 0x000000030200720c */ /* 0x040fe20003f84070 */
[C---:B------:R-:W-:Y:S02]  /*4cf0*/  IMAD R5, R2.reuse, R6, R5 ;  /* 0x0000000602057224 */ /* 0x040fe400078e0205 */
[----:B------:R-:W-:Y:S02]  /*4d00*/  @!P6 IMAD.IADD R7, R7, 0x1, -R2 ;  /* 0x000000010707e824 */ /* 0x000fe400078e0a02 */
[----:B------:R-:W-:Y:S01]  /*4d10*/  VIADD R4, R11, 0x14c ;  /* 0x0000014c0b047836 */ /* 0x000fe20000000000 */
[----:B------:R-:W-:Y:S01]  /*4d20*/  ISETP.GT.U32.AND P6, PT, R2, R5, PT ;  /* 0x000000050200720c */ /* 0x000fe20003fc4070 */
[----:B------:R-:W-:-:S03]  /*4d30*/  IMAD.HI.U32 R20, R14, R19, RZ ;  /* 0x000000130e147227 */ /* 0x000fc600078e00ff */
[----:B------:R-:W-:Y:S01]  /*4d40*/  IABS R6, R4 ;  /* 0x0000000400067213 */ /* 0x000fe20000000000 */
[----:B------:R-:W-:Y:S01]  /*4d50*/  @!P0 IMAD.MOV R10, RZ, RZ, -R10 ;  /* 0x000000ffff0a8224 */ /* 0x000fe200078e0a0a */
[----:B------:R-:W-:Y:S01]  /*4d60*/  ISETP.GT.U32.AND P0, PT, R2, R9, PT ;  /* 0x000000090200720c */ /* 0x000fe20003f04070 */
[----:B------:R-:W-:Y:S01]  /*4d70*/  @!P4 IMAD.IADD R3, R3, 0x1, -R2 ;  /* 0x000000010303c824 */ /* 0x000fe200078e0a02 */
[----:B------:R-:W-:Y:S01]  /*4d80*/  ISETP.GE.AND P4, PT, R0, RZ, PT ;  /* 0x000000ff0000720c */ /* 0x000fe20003f86270 */
[----:B------:R-:W-:Y:S01]  /*4d90*/  IMAD.MOV R20, RZ, RZ, -R20 ;  /* 0x000000ffff147224 */ /* 0x000fe200078e0a14 */
[----:B------:R0:W-:Y:S01]  /*4da0*/  STL [R1+0x300], R10 ;  /* 0x0003000a01007387 */ /* 0x0001e20000100800 */
[----:B------:R-:W-:-:S04]  /*4db0*/  IMAD.HI.U32 R18, R14, R6, RZ ;  /* 0x000000060e127227 */ /* 0x000fc800078e00ff */
[----:B------:R-:W-:Y:S01]  /*4dc0*/  @!P6 IMAD.IADD R5, R5, 0x1, -R2 ;  /* 0x000000010505e824 */ /* 0x000fe200078e0a02 */
[C---:B------:R-:W-:Y:S01]  /*4dd0*/  ISETP.GT.U32.AND P6, PT, R2.reuse, R3, PT ;  /* 0x000000030200720c */ /* 0x040fe20003fc4070 */
[C---:B------:R-:W-:Y:S02]  /*4de0*/  IMAD R0, R2.reuse, R20, R19 ;  /* 0x0000001402007224 */ /* 0x040fe400078e0213 */
[----:B------:R-:W-:Y:S02]  /*4df0*/  IMAD.MOV R18, RZ, RZ, -R18 ;  /* 0x000000ffff127224 */ /* 0x000fe400078e0a12 */
[----:B------:R-:W-:Y:S02]  /*4e00*/  IMAD.MOV.U32 R13, RZ, RZ, R16 ;  /* 0x000000ffff0d7224 */ /* 0x000fe400078e0010 */
[----:B0-----:R-:W-:Y:S02]  /*4e10*/  VIADD R10, R11, 0x14a ;  /* 0x0000014a0b0a7836 */ /* 0x001fe40000000000 */
[----:B------:R-:W-:Y:S01]  /*4e20*/  @!P1 IMAD.MOV R13, RZ, RZ, -R13 ;  /* 0x000000ffff0d9224 */ /* 0x000fe200078e0a0d */
[C---:B------:R-:W-:Y:S01]  /*4e30*/  ISETP.GT.U32.AND P1, PT, R2.reuse, R0, PT ;  /* 0x000000000200720c */ /* 0x040fe20003f24070 */
[----:B------:R-:W-:-:S02]  /*4e40*/  IMAD R6, R2, R18, R6 ;  /* 0x0000001202067224 */ /* 0x000fc400078e0206 */
[----:B------:R-:W-:Y:S01]  /*4e50*/  @!P2 IMAD.MOV R15, RZ, RZ, -R15 ;  /* 0x000000ffff0fa224 */ /* 0x000fe200078e0a0f */
[C---:B------:R-:W-:Y:S01]  /*4e60*/  ISETP.GT.U32.AND P2, PT, R2.reuse, R5, PT ;  /* 0x000000050200720c */ /* 0x040fe20003f44070 */
[--C-:B------:R-:W-:Y:S01]  /*4e70*/  @!P0 IMAD.IADD R9, R9, 0x1, -R2.reuse ;  /* 0x0000000109098824 */ /* 0x100fe200078e0a02 */
[----:B------:R-:W-:Y:S01]  /*4e80*/  ISETP.GE.AND P0, PT, R17, RZ, PT ;  /* 0x000000ff1100720c */ /* 0x000fe20003f06270 */
[----:B------:R-:W-:Y:S01]  /*4e90*/  @!P5 IMAD.MOV R7, RZ, RZ, -R7 ;  /* 0x000000ffff07d224 */ /* 0x000fe200078e0a07 */
[----:B------:R-:W-:Y:S01]  /*4ea0*/  IABS R17, R10 ;  /* 0x0000000a00117213 */ /* 0x000fe20000000000 */
[--C-:B------:R-:W-:Y:S01]  /*4eb0*/  @!P6 IMAD.IADD R3, R3, 0x1, -R2.reuse ;  /* 0x000000010303e824 */ /* 0x100fe200078e0a02 */
[----:B------:R-:W-:Y:S01]  /*4ec0*/  ISETP.GT.U32.AND P6, PT, R2, R6, PT ;  /* 0x000000060200720c */ /* 0x000fe20003fc4070 */
[----:B------:R0:W-:Y:S01]  /*4ed0*/  STL [R1+0x308], R15 ;  /* 0x0003080f01007387 */ /* 0x0001e20000100800 */
[----:B------:R-:W-:Y:S01]  /*4ee0*/  @!P3 IMAD.MOV R9, RZ, RZ, -R9 ;  /* 0x000000ffff09b224 */ /* 0x000fe200078e0a09 */
[----:B------:R-:W-:Y:S01]  /*4ef0*/  ISETP.GE.AND P3, PT, R4, RZ, PT ;  /* 0x000000ff0400720c */ /* 0x000fe20003f66270 */
[----:B------:R-:W-:Y:S01]  /*4f00*/  VIADD R4, R11, 0x148 ;  /* 0x000001480b047836 */ /* 0x000fe20000000000 */
[----:B------:R-:W-:Y:S01]  /*4f10*/  STL [R1+0x304], R13 ;  /* 0x0003040d01007387 */ /* 0x000fe20000100800 */
[--C-:B------:R-:W-:Y:S01]  /*4f20*/  @!P1 IMAD.IADD R0, R0, 0x1, -R2.reuse ;  /* 0x0000000100009824 */ /* 0x100fe200078e0a02 */
[----:B------:R-:W-:Y:S01]  /*4f30*/  ISETP.GE.AND P5, PT, R8, RZ, PT ;  /* 0x000000ff0800720c */ /* 0x000fe20003fa6270 */
[--C-:B------:R-:W-:Y:S01]  /*4f40*/  @!P2 IMAD.IADD R5, R5, 0x1, -R2.reuse ;  /* 0x000000010505a824 */ /* 0x100fe200078e0a02 */
[----:B------:R1:W-:Y:S01]  /*4f50*/  STL [R1+0x324], R7 ;  /* 0x0003240701007387 */ /* 0x0003e20000100800 */
[----:B------:R-:W-:Y:S01]  /*4f60*/  IABS R19, R4 ;  /* 0x0000000400137213 */ /* 0x000fe20000000000 */
[C---:B------:R-:W-:Y:S01]  /*4f70*/  VIADD R8, R11.reuse, 0x146 ;  /* 0x000001460b087836 */ /* 0x040fe20000000000 */
[----:B------:R-:W-:Y:S01]  /*4f80*/  ISETP.GE.AND P1, PT, R4, RZ, PT ;  /* 0x000000ff0400720c */ /* 0x000fe20003f26270 */
[----:B------:R-:W-:Y:S01]  /*4f90*/  @!P6 IMAD.IADD R6, R6, 0x1, -R2 ;  /* 0x000000010606e824 */ /* 0x000fe200078e0a02 */
[----:B------:R-:W-:Y:S01]  /*4fa0*/  ISETP.GT.U32.AND P6, PT, R2, R0, PT ;  /* 0x000000000200720c */ /* 0x000fe20003fc4070 */
[----:B------:R2:W-:Y:S01]  /*4fb0*/  STL [R1+0x320], R9 ;  /* 0x0003200901007387 */ /* 0x0005e20000100800 */
[----:B------:R-:W-:Y:S01]  /*4fc0*/  @!P4 IMAD.MOV R5, RZ, RZ, -R5 ;  /* 0x000000ffff05c224 */ /* 0x000fe200078e0a05 */
[----:B0-----:R-:W-:Y:S01]  /*4fd0*/  IABS R15, R8 ;  /* 0x00000008000f7213 */ /* 0x001fe20000000000 */
[----:B------:R-:W-:Y:S01]  /*4fe0*/  VIADD R4, R11, 0x142 ;  /* 0x000001420b047836 */ /* 0x000fe20000000000 */
[----:B------:R-:W-:Y:S01]  /*4ff0*/  ISETP.GE.AND P2, PT, R10, RZ, PT ;  /* 0x000000ff0a00720c */ /* 0x000fe20003f46270 */
[----:B-1----:R-:W-:-:S04]  /*5000*/  IMAD.HI.U32 R7, R14, R17, RZ ;  /* 0x000000110e077227 */ /* 0x002fc800078e00ff */
[----:B------:R-:W-:Y:S02]  /*5010*/  IMAD.MOV R7, RZ, RZ, -R7 ;  /* 0x000000ffff077224 */ /* 0x000fe400078e0a07 */
[----:B--2---:R-:W-:Y:S02]  /*5020*/  IMAD.MOV.U32 R9, RZ, RZ, R3 ;  /* 0x000000ffff097224 */ /* 0x004fe400078e0003 */
[----:B------:R-:W-:Y:S01]  /*5030*/  IMAD R20, R2, R7, R17 ;  /* 0x0000000702147224 */ /* 0x000fe200078e0211 */
[----:B------:R-:W-:Y:S01]  /*5040*/  IABS R17, R4 ;  /* 0x0000000400117213 */ /* 0x000fe20000000000 */
[----:B------:R-:W-:-:S03]  /*5050*/  IMAD.HI.U32 R3, R14, R19, RZ ;  /* 0x000000130e037227 */ /* 0x000fc600078e00ff */
[C---:B------:R-:W-:Y:S01]  /*5060*/  ISETP.GT.U32.AND P4, PT, R2.reuse, R20, PT ;  /* 0x000000140200720c */ /* 0x040fe20003f84070 */
[----:B------:R-:W-:Y:S01]  /*5070*/  @!P0 IMAD.MOV R9, RZ, RZ, -R9 ;  /* 0x000000ffff098224 */ /* 0x000fe200078e0a09 */
[C---:B------:R-:W-:Y:S01]  /*5080*/  ISETP.GT.U32.AND P0, PT, R2.reuse, R6, PT ;  /* 0x000000060200720c */ /* 0x040fe20003f04070 */
[----:B------:R-:W-:Y:S02]  /*5090*/  IMAD.MOV R3, RZ, RZ, -R3 ;  /* 0x000000ffff037224 */ /* 0x000fe400078e0a03 */
[----:B------:R-:W-:Y:S01]  /*50a0*/  VIADD R7, R11, 0x144 ;  /* 0x000001440b077836 */ /* 0x000fe20000000000 */
[----:B------:R0:W-:Y:S01]  /*50b0*/  STL [R1+0x364], R9 ;  /* 0x0003640901007387 */ /* 0x0001e20000100800 */
[----:B------:R-:W-:Y:S02]  /*50c0*/  IMAD R19, R2, R3, R19 ;  /* 0x0000000302137224 */ /* 0x000fe400078e0213 */
[--C-:B------:R-:W-:Y:S01]  /*50d0*/  @!P6 IMAD.IADD R0, R0, 0x1, -R2.reuse ;  /* 0x000000010000e824 */ /* 0x100fe200078e0a02 */
[----:B------:R-:W-:Y:S01]  /*50e0*/  IABS R18, R7 ;  /* 0x0000000700127213 */ /* 0x000fe20000000000 */
[----:B------:R-:W-:Y:S01]  /*50f0*/  IMAD.HI.U32 R3, R14, R15, RZ ;  /* 0x0000000f0e037227 */ /* 0x000fe200078e00ff */
[----:B------:R-:W-:Y:S01]  /*5100*/  ISETP.GT.U32.AND P6, PT, R2, R19, PT ;  /* 0x000000130200720c */ /* 0x000fe20003fc4070 */
[----:B------:R1:W-:Y:S02]  /*5110*/  STL [R1+0x360], R5 ;  /* 0x0003600501007387 */ /* 0x0003e40000100800 */
[----:B------:R-:W-:Y:S01]  /*5120*/  @!P4 IMAD.IADD R20, R20, 0x1, -R2 ;  /* 0x000000011414c824 */ /* 0x000fe200078e0a02 */
[----:B------:R-:W-:Y:S01]  /*5130*/  ISETP.GE.AND P4, PT, R7, RZ, PT ;  /* 0x000000ff0700720c */ /* 0x000fe20003f86270 */
[----:B0-----:R-:W-:-:S02]  /*5140*/  IMAD.MOV.U32 R9, RZ, RZ, R0 ;  /* 0x000000ffff097224 */ /* 0x001fc400078e0000 */
[----:B------:R-:W-:Y:S01]  /*5150*/  @!P0 IMAD.IADD R6, R6, 0x1, -R2 ;  /* 0x0000000106068824 */ /* 0x000fe200078e0a02 */
[----:B------:R-:W-:Y:S01]  /*5160*/  ISETP.GE.AND P0, PT, R8, RZ, PT ;  /* 0x000000ff0800720c */ /* 0x000fe20003f06270 */
[----:B------:R-:W-:Y:S01]  /*5170*/  @!P5 IMAD.MOV R9, RZ, RZ, -R9 ;  /* 0x000000ffff09d224 */ /* 0x000fe200078e0a09 */
[----:B------:R-:W-:Y:S01]  /*5180*/  ISETP.GT.U32.AND P5, PT, R2, R20, PT ;  /* 0x000000140200720c */ /* 0x000fe20003fa4070 */
[----:B-1----:R-:W-:-:S03]  /*5190*/  IMAD.HI.U32 R5, R14, R18, RZ ;  /* 0x000000120e057227 */ /* 0x002fc600078e00ff */
[----:B------:R0:W-:Y:S01]  /*51a0*/  STL [R1+0x36c], R9 ;  /* 0x00036c0901007387 */ /* 0x0001e20000100800 */
[----:B------:R-:W-:Y:S02]  /*51b0*/  IMAD.MOV R8, RZ, RZ, -R3 ;  /* 0x000000ffff087224 */ /* 0x000fe400078e0a03 */
[----:B------:R-:W-:Y:S02]  /*51c0*/  IMAD.MOV R5, RZ, RZ, -R5 ;  /* 0x000000ffff057224 */ /* 0x000fe400078e0a05 */
[C---:B------:R-:W-:Y:S02]  /*51d0*/  IMAD R15, R2.reuse, R8, R15 ;  /* 0x00000008020f7224 */ /* 0x040fe400078e020f */
[----:B------:R-:W-:Y:S02]  /*51e0*/  IMAD.MOV.U32 R0, RZ, RZ, R6 ;  /* 0x000000ffff007224 */ /* 0x000fe400078e0006 */
[----:B------:R-:W-:Y:S02]  /*51f0*/  IMAD R18, R2, R5, R18 ;  /* 0x0000000502127224 */ /* 0x000fe400078e0212 */
[----:B------:R-:W-:-:S02]  /*5200*/  @!P6 IMAD.IADD R19, R19, 0x1, -R2 ;  /* 0x000000011313e824 */ /* 0x000fc400078e0a02 */
[----:B------:R-:W-:Y:S01]  /*5210*/  @!P3 IMAD.MOV R0, RZ, RZ, -R0 ;  /* 0x000000ffff00b224 */ /* 0x000fe200078e0a00 */
[----:B------:R-:W-:Y:S01]  /*5220*/  ISETP.GT.U32.AND P3, PT, R2, R15, PT ;  /* 0x0000000f0200720c */ /* 0x000fe20003f64070 */
[----:B------:R-:W-:Y:S01]  /*5230*/  @!P5 IMAD.IADD R20, R20, 0x1, -R2 ;  /* 0x000000011414d824 */ /* 0x000fe200078e0a02 */
[----:B------:R-:W-:Y:S01]  /*5240*/  ISETP.GT.U32.AND P6, PT, R2, R19, PT ;  /* 0x000000130200720c */ /* 0x000fe20003fc4070 */
[----:B------:R-:W-:Y:S01]  /*5250*/  IMAD.HI.U32 R3, R14, R17, RZ ;  /* 0x000000110e037227 */ /* 0x000fe200078e00ff */
[----:B------:R-:W-:Y:S01]  /*5260*/  ISETP.GT.U32.AND P5, PT, R2, R18, PT ;  /* 0x000000120200720c */ /* 0x000fe20003fa4070 */
[----:B------:R1:W-:Y:S02]  /*5270*/  STL [R1+0x390], R0 ;  /* 0x0003900001007387 */ /* 0x0003e40000100800 */
[----:B------:R-:W-:Y:S02]  /*5280*/  IMAD.MOV R3, RZ, RZ, -R3 ;  /* 0x000000ffff037224 */ /* 0x000fe400078e0a03 */
[----:B------:R-:W-:-:S02]  /*5290*/  VIADD R7, R11, 0x140 ;  /* 0x000001400b077836 */ /* 0x000fc40000000000 */
[C---:B------:R-:W-:Y:S02]  /*52a0*/  IMAD R17, R2.reuse, R3, R17 ;  /* 0x0000000302117224 */ /* 0x040fe400078e0211 */
[--C-:B------:R-:W-:Y:S01]  /*52b0*/  @!P3 IMAD.IADD R15, R15, 0x1, -R2.reuse ;  /* 0x000000010f0fb824 */ /* 0x100fe200078e0a02 */
[----:B0-----:R-:W-:Y:S01]  /*52c0*/  IABS R9, R7 ;  /* 0x0000000700097213 */ /* 0x001fe20000000000 */
[--C-:B------:R-:W-:Y:S01]  /*52d0*/  @!P6 IMAD.IADD R19, R19, 0x1, -R2.reuse ;  /* 0x000000011313e824 */ /* 0x100fe200078e0a02 */
[----:B------:R-:W-:Y:S01]  /*52e0*/  ISETP.GT.U32.AND P6, PT, R2, R17, PT ;  /* 0x000000110200720c */ /* 0x000fe20003fc4070 */
[----:B------:R-:W-:Y:S01]  /*52f0*/  @!P5 IMAD.IADD R18, R18, 0x1, -R2 ;  /* 0x000000011212d824 */ /* 0x000fe200078e0a02 */
[----:B------:R-:W-:Y:S01]  /*5300*/  ISETP.GT.U32.AND P5, PT, R2, R15, PT ;  /* 0x0000000f0200720c */ /* 0x000fe20003fa4070 */
[----:B------:R-:W-:Y:S01]  /*5310*/  IMAD.HI.U32 R16, R14, R9, RZ ;  /* 0x000000090e107227 */ /* 0x000fe200078e00ff */
[----:B------:R-:W-:-:S03]  /*5320*/  ISETP.GE.AND P3, PT, R4, RZ, PT ;  /* 0x000000ff0400720c */ /* 0x000fc60003f66270 */
[C---:B------:R-:W-:Y:S02]  /*5330*/  VIADD R3, R11.reuse, 0x13e ;  /* 0x0000013e0b037836 */ /* 0x040fe40000000000 */
[----:B------:R-:W-:Y:S02]  /*5340*/  IMAD.MOV R16, RZ, RZ, -R16 ;  /* 0x000000ffff107224 */ /* 0x000fe400078e0a10 */
[----:B------:R-:W-:Y:S01]  /*5350*/  VIADD R10, R11, 0x13a ;  /* 0x0000013a0b0a7836 */ /* 0x000fe20000000000 */
[----:B-1----:R-:W-:Y:S01]  /*5360*/  IABS R0, R3 ;  /* 0x0000000300007213 */ /* 0x002fe20000000000 */
[C---:B------:R-:W-:Y:S02]  /*5370*/  IMAD R9, R2.reuse, R16, R9 ;  /* 0x0000001002097224 */ /* 0x040fe400078e0209 */
[--C-:B------:R-:W-:Y:S01]  /*5380*/  @!P6 IMAD.IADD R17, R17, 0x1, -R2.reuse ;  /* 0x000000011111e824 */ /* 0x100fe200078e0a02 */
[C---:B------:R-:W-:Y:S01]  /*5390*/  ISETP.GT.U32.AND P6, PT, R2.reuse, R18, PT ;  /* 0x000000120200720c */ /* 0x040fe20003fc4070 */
[----:B------:R-:W-:Y:S01]  /*53a0*/  @!P5 IMAD.IADD R15, R15, 0x1, -R2 ;  /* 0x000000010f0fd824 */ /* 0x000fe200078e0a02 */
[----:B------:R-:W-:Y:S01]  /*53b0*/  ISETP.GT.U32.AND P5, PT, R2, R9, PT ;  /* 0x000000090200720c */ /* 0x000fe20003fa4070 */
[----:B------:R-:W-:Y:S01]  /*53c0*/  IMAD.HI.U32 R4, R14, R0, RZ ;  /* 0x000000000e047227 */ /* 0x000fe200078e00ff */
[----:B------:R-:W-:-:S03]  /*53d0*/  IABS R5, R10 ;  /* 0x0000000a00057213 */ /* 0x000fc60000000000 */
[----:B------:R-:W-:Y:S02]  /*53e0*/  IMAD.MOV.U32 R21, RZ, RZ, R20 ;  /* 0x000000ffff157224 */ /* 0x000fe400078e0014 */
[----:B------:R-:W-:Y:S02]  /*53f0*/  IMAD.MOV.U32 R13, RZ, RZ, R19 ;  /* 0x000000ffff0d7224 */ /* 0x000fe400078e0013 */
[----:B------:R-:W-:Y:S02]  /*5400*/  IMAD.MOV R4, RZ, RZ, -R4 ;  /* 0x000000ffff047224 */ /* 0x000fe400078e0a04 */
[----:B------:R-:W-:Y:S01]  /*5410*/  @!P2 IMAD.MOV R21, RZ, RZ, -R21 ;  /* 0x000000ffff15a224 */ /* 0x000fe200078e0a15 */
[C---:B------:R-:W-:Y:S01]  /*5420*/  ISETP.GT.U32.AND P2, PT, R2.reuse, R17, PT ;  /* 0x000000110200720c */ /* 0x040fe20003f44070 */
[----:B------:R-:W-:Y:S02]  /*5430*/  VIADD R8, R11, 0x13c ;  /* 0x0000013c0b087836 */ /* 0x000fe40000000000 */
[----:B------:R-:W-:Y:S01]  /*5440*/  @!P1 IMAD.MOV R13, RZ, RZ, -R13 ;  /* 0x000000ffff0d9224 */ /* 0x000fe200078e0a0d */
[----:B------:R-:W-:Y:S01]  /*5450*/  ISETP.GE.AND P1, PT, R7, RZ, PT ;  /* 0x000000ff0700720c */ /* 0x000fe20003f26270 */
[----:B------:R-:W-:Y:S01]  /*5460*/  IMAD R0, R2, R4, R0 ;  /* 0x0000000402007224 */ /* 0x000fe200078e0200 */
[----:B------:R-:W-:Y:S01]  /*5470*/  STL [R1+0x384], R21 ;  /* 0x0003841501007387 */ /* 0x000fe20000100800 */
[----:B------:R-:W-:Y:S01]  /*5480*/  IMAD.HI.U32 R7, R14, R5, RZ ;  /* 0x000000050e077227 */ /* 0x000fe200078e00ff */
[----:B------:R-:W-:-:S02]  /*5490*/  IABS R6, R8 ;  /* 0x0000000800067213 */ /* 0x000fc40000000000 */
[----:B------:R0:W-:Y:S01]  /*54a0*/  STL [R1+0x388], R13 ;  /* 0x0003880d01007387 */ /* 0x0001e20000100800 */
[----:B------:R-:W-:Y:S02]  /*54b0*/  IMAD.MOV R7, RZ, RZ, -R7 ;  /* 0x000000ffff077224 */ /* 0x000fe400078e0a07 */
[--C-:B------:R-:W-:Y:S01]  /*54c0*/  @!P6 IMAD.IADD R18, R18, 0x1, -R2.reuse ;  /* 0x000000011212e824 */ /* 0x100fe200078e0a02 */
[----:B------:R-:W-:Y:S01]  /*54d0*/  ISETP.GT.U32.AND P6, PT, R2, R0, PT ;  /* 0x000000000200720c */ /* 0x000fe20003fc4070 */
[----:B------:R-:W-:Y:S02]  /*54e0*/  @!P5 IMAD.IADD R9, R9, 0x1, -R2 ;  /* 0x000000010909d824 */ /* 0x000fe400078e0a02 */
[----:B------:R-:W-:-:S04]  /*54f0*/  IMAD.HI.U32 R16, R14, R6, RZ ;  /* 0x000000060e107227 */ /* 0x000fc800078e00ff */
[----:B0-----:R-:W-:Y:S02]  /*5500*/  IMAD.MOV.U32 R13, RZ, RZ, R15 ;  /* 0x000000ffff0d7224 */ /* 0x001fe400078e000f */
[C---:B------:R-:W-:Y:S02]  /*5510*/  IMAD R5, R2.reuse, R7, R5 ;  /* 0x0000000702057224 */ /* 0x040fe400078e0205 */
[----:B------:R-:W-:Y:S01]  /*5520*/  @!P0 IMAD.MOV R13, RZ, RZ, -R13 ;  /* 0x000000ffff0d8224 */ /* 0x000fe200078e0a0d */
[C---:B------:R-:W-:Y:S01]  /*5530*/  ISETP.GT.U32.AND P0, PT, R2.reuse, R9, PT ;  /* 0x000000090200720c */ /* 0x040fe20003f04070 */
[----:B------:R-:W-:Y:S02]  /*5540*/  IMAD.MOV R16, RZ, RZ, -R16 ;  /* 0x000000ffff107224 */ /* 0x000fe400078e0a10 */
[----:B------:R-:W-:Y:S01]  /*5550*/  @!P2 IMAD.IADD R17, R17, 0x1, -R2 ;  /* 0x000000011111a824 */ /* 0x000fe200078e0a02 */
[----:B------:R0:W-:Y:S01]  /*5560*/  STL [R1+0x398], R13 ;  /* 0x0003980d01007387 */ /* 0x0001e20000100800 */
[----:B------:R-:W-:Y:S01]  /*5570*/  @!P4 IMAD.MOV R18, RZ, RZ, -R18 ;  /* 0x000000ffff12c224 */ /* 0x000fe200078e0a12 */
[C---:B------:R-:W-:Y:S01]  /*5580*/  ISETP.GT.U32.AND P4, PT, R2.reuse, R5, PT ;  /* 0x000000050200720c */ /* 0x040fe20003f84070 */
[----:B------:R-:W-:Y:S01]  /*5590*/  VIADD R4, R11, 0x138 ;  /* 0x000001380b047836 */ /* 0x000fe20000000000 */
[----:B------:R-:W-:Y:S01]  /*55a0*/  ISETP.GE.AND P2, PT, R3, RZ, PT ;  /* 0x000000ff0300720c */ /* 0x000fe20003f46270 */
[----:B------:R-:W-:Y:S01]  /*55b0*/  IMAD R6, R2, R16, R6 ;  /* 0x0000001002067224 */ /* 0x000fe200078e0206 */
[----:B------:R-:W-:Y:S01]  /*55c0*/  STL [R1+0x38c], R18 ;  /* 0x00038c1201007387 */ /* 0x000fe20000100800 */
[----:B------:R-:W-:Y:S01]  /*55d0*/  VIADD R7, R11, 0x136 ;  /* 0x000001360b077836 */ /* 0x000fe20000000000 */
[----:B------:R-:W-:Y:S01]  /*55e0*/  IABS R3, R4 ;  /* 0x0000000400037213 */ /* 0x000fe20000000000 */
[--C-:B------:R-:W-:Y:S01]  /*55f0*/  @!P6 IMAD.IADD R0, R0, 0x1, -R2.reuse ;  /* 0x000000010000e824 */ /* 0x100fe200078e0a02 */
[C---:B------:R-:W-:Y:S01]  /*5600*/  ISETP.GT.U32.AND P5, PT, R2.reuse, R6, PT ;  /* 0x000000060200720c */ /* 0x040fe20003fa4070 */
[----:B0-----:R-:W-:Y:S01]  /*5610*/  IMAD.MOV.U32 R13, RZ, RZ, R17 ;  /* 0x000000ffff0d7224 */ /* 0x001fe200078e0011 */
[----:B------:R-:W-:Y:S01]  /*5620*/  IABS R16, R7 ;  /* 0x0000000700107213 */ /* 0x000fe20000000000 */
[----:B------:R-:W-:Y:S01]  /*5630*/  @!P0 IMAD.IADD R9, R9, 0x1, -R2 ;  /* 0x0000000109098824 */ /* 0x000fe200078e0a02 */
[----:B------:R-:W-:Y:S01]  /*5640*/  ISETP.GT.U32.AND P6, PT, R2, R0, PT ;  /* 0x000000000200720c */ /* 0x000fe20003fc4070 */
[----:B------:R-:W-:Y:S01]  /*5650*/  @!P3 IMAD.MOV R13, RZ, RZ, -R13 ;  /* 0x000000ffff0db224 */ /* 0x000fe200078e0a0d */
[----:B------:R-:W-:Y:S01]  /*5660*/  ISETP.GE.AND P3, PT, R8, RZ, PT ;  /* 0x000000ff0800720c */ /* 0x000fe20003f66270 */
[----:B------:R-:W-:Y:S01]  /*5670*/  IMAD.HI.U32 R15, R14, R3, RZ ;  /* 0x000000030e0f7227 */ /* 0x000fe200078e00ff */
[----:B------:R-:W-:-:S02]  /*5680*/  ISETP.GE.AND P0, PT, R10, RZ, PT ;  /* 0x000000ff0a00720c */ /* 0x000fc40003f06270 */
[----:B------:R0:W-:Y:S01]  /*5690*/  STL [R1+0x3ac], R13 ;  /* 0x0003ac0d01007387 */ /* 0x0001e20000100800 */
[----:B------:R-:W-:Y:S01]  /*56a0*/  @!P4 IMAD.IADD R5, R5, 0x1, -R2 ;  /* 0x000000010505c824 */ /* 0x000fe200078e0a02 */
[----:B------:R-:W-:Y:S01]  /*56b0*/  ISETP.GE.AND P4, PT, R4, RZ, PT ;  /* 0x000000ff0400720c */ /* 0x000fe20003f86270 */
[----:B------:R-:W-:Y:S02]  /*56c0*/  IMAD.MOV R15, RZ, RZ, -R15 ;  /* 0x000000ffff0f7224 */ /* 0x000fe400078e0a0f */
[----:B------:R-:W-:Y:S02]  /*56d0*/  IMAD.MOV.U32 R8, RZ, RZ, R16 ;  /* 0x000000ffff087224 */ /* 0x000fe400078e0010 */
[----:B------:R-:W-:Y:S02]  /*56e0*/  IMAD R3, R2, R15, R3 ;  /* 0x0000000f02037224 */ /* 0x000fe400078e0203 */
[----:B------:R-:W-:-:S04]  /*56f0*/  IMAD.HI.U32 R10, R14, R8, RZ ;  /* 0x000000080e0a7227 */ /* 0x000fc800078e00ff */
[----:B0-----:R-:W-:Y:S02]  /*5700*/  IMAD.MOV.U32 R13, RZ, RZ, R9 ;  /* 0x000000ffff0d7224 */ /* 0x001fe400078e0009 */
[--C-:B------:R-:W-:Y:S02]  /*5710*/  @!P5 IMAD.IADD R6, R6, 0x1, -R2.reuse ;  /* 0x000000010606d824 */ /* 0x100fe400078e0a02 */
[----:B------:R-:W-:Y:S01]  /*5720*/  @!P1 IMAD.MOV R13, RZ, RZ, -R13 ;  /* 0x000000ffff0d9224 */ /* 0x000fe200078e0a0d */
[----:B------:R-:W-:Y:S01]  /*5730*/  ISETP.GT.U32.AND P1, PT, R2, R5, PT ;  /* 0x000000050200720c */ /* 0x000fe20003f24070 */
[----:B------:R-:W-:Y:S01]  /*5740*/  @!P6 IMAD.IADD R0, R0, 0x1, -R2 ;  /* 0x000000010000e824 */ /* 0x000fe200078e0a02 */
[C---:B------:R-:W-:Y:S01]  /*5750*/  ISETP.GT.U32.AND P6, PT, R2.reuse, R3, PT ;  /* 0x000000030200720c */ /* 0x040fe20003fc4070 */
[----:B------:R-:W-:Y:S01]  /*5760*/  IMAD.MOV R10, RZ, RZ, -R10 ;  /* 0x000000ffff0a7224 */ /* 0x000fe200078e0a0a */
[----:B------:R-:W-:Y:S01]  /*5770*/  ISETP.GT.U32.AND P5, PT, R2, R6, PT ;  /* 0x000000060200720c */ /* 0x000fe20003fa4070 */
[----:B------:R0:W-:Y:S01]  /*5780*/  STL [R1+0x3b0], R13 ;  /* 0x0003b00d01007387 */ /* 0x0001e20000100800 */
[----:B------:R-:W-:-:S02]  /*5790*/  VIADD R16, R11, 0x134 ;  /* 0x000001340b107836 */ /* 0x000fc40000000000 */
[C---:B------:R-:W-:Y:S02]  /*57a0*/  IMAD R4, R2.reuse, R10, R8 ;  /* 0x0000000a02047224 */ /* 0x040fe400078e0208 */
[C---:B------:R-:W-:Y:S02]  /*57b0*/  VIADD R9, R11.reuse, 0x132 ;  /* 0x000001320b097836 */ /* 0x040fe40000000000 */
[----:B------:R-:W-:Y:S02]  /*57c0*/  VIADD R8, R11, 0x12e ;  /* 0x0000012e0b087836 */ /* 0x000fe40000000000 */
[--C-:B------:R-:W-:Y:S01]  /*57d0*/  @!P1 IMAD.IADD R5, R5, 0x1, -R2.reuse ;  /* 0x0000000105059824 */ /* 0x100fe200078e0a02 */
[----:B------:R-:W-:Y:S01]  /*57e0*/  ISETP.GT.U32.AND P1, PT, R2, R4, PT ;  /* 0x000000040200720c */ /* 0x000fe20003f24070 */
[--C-:B------:R-:W-:Y:S02]  /*57f0*/  @!P6 IMAD.IADD R3, R3, 0x1, -R2.reuse ;  /* 0x000000010303e824 */ /* 0x100fe400078e0a02 */
[----:B------:R-:W-:Y:S01]  /*5800*/  @!P5 IMAD.IADD R6, R6, 0x1, -R2 ;  /* 0x000000010606d824 */ /* 0x000fe200078e0a02 */
[----:B------:R-:W-:Y:S01]  /*5810*/  ISETP.GE.AND P5, PT, R7, RZ, PT ;  /* 0x000000ff0700720c */ /* 0x000fe20003fa6270 */
[----:B0-----:R-:W-:Y:S01]  /*5820*/  IMAD.MOV.U32 R13, RZ, RZ, R0 ;  /* 0x000000ffff0d7224 */ /* 0x001fe200078e0000 */
[----:B------:R-:W-:Y:S01]  /*5830*/  ISETP.GT.U32.AND P6, PT, R2, R3, PT ;  /* 0x000000030200720c */ /* 0x000fe20003fc4070 */
[----:B------:R-:W-:-:S02]  /*5840*/  IMAD.MOV.U32 R7, RZ, RZ, R5 ;  /* 0x000000ffff077224 */ /* 0x000fc400078e0005 */
[----:B------:R-:W-:Y:S01]  /*5850*/  @!P2 IMAD.MOV R13, RZ, RZ, -R13 ;  /* 0x000000ffff0da224 */ /* 0x000fe200078e0a0d */
[----:B------:R-:W-:Y:S01]  /*5860*/  ISETP.GE.AND P2, PT, R16, RZ, PT ;  /* 0x000000ff1000720c */ /* 0x000fe20003f46270 */
[----:B------:R-:W-:Y:S01]  /*5870*/  @!P3 IMAD.MOV R6, RZ, RZ, -R6 ;  /* 0x000000ffff06b224 */ /* 0x000fe200078e0a06 */
[----:B------:R-:W-:Y:S01]  /*5880*/  IABS R16, R16 ;  /* 0x0000001000107213 */ /* 0x000fe20000000000 */
[----:B------:R-:W-:Y:S01]  /*5890*/  @!P0 IMAD.MOV R7, RZ, RZ, -R7 ;  /* 0x000000ffff078224 */ /* 0x000fe200078e0a07 */
[----:B------:R-:W-:Y:S01]  /*58a0*/  STL [R1+0x3b4], R13 ;  /* 0x0003b40d01007387 */ /* 0x000fe20000100800 */
[--C-:B------:R-:W-:Y:S01]  /*58b0*/  @!P1 IMAD.IADD R4, R4, 0x1, -R2.reuse ;  /* 0x0000000104049824 */ /* 0x100fe200078e0a02 */
[----:B------:R-:W-:Y:S01]  /*58c0*/  ISETP.GE.AND P3, PT, R9, RZ, PT ;  /* 0x000000ff0900720c */ /* 0x000fe20003f66270 */
[----:B------:R-:W-:Y:S01]  /*58d0*/  VIADD R0, R11, 0x130 ;  /* 0x000001300b007836 */ /* 0x000fe20000000000 */
[----:B------:R-:W-:Y:S01]  /*58e0*/  STL [R1+0x3c0], R6 ;  /* 0x0003c00601007387 */ /* 0x000fe20000100800 */
[----:B------:R-:W-:Y:S01]  /*58f0*/  @!P6 IMAD.IADD R3, R3, 0x1, -R2 ;  /* 0x000000010303e824 */ /* 0x000fe200078e0a02 */
[----:B------:R-:W-:Y:S01]  /*5900*/  ISETP.GT.U32.AND P1, PT, R2, R4, PT ;  /* 0x000000040200720c */ /* 0x000fe20003f24070 */
[C---:B------:R-:W-:Y:S01]  /*5910*/  VIADD R15, R11.reuse, 0x12a ;  /* 0x0000012a0b0f7836 */ /* 0x040fe20000000000 */
[----:B------:R0:W-:Y:S01]  /*5920*/  STL [R1+0x3d0], R7 ;  /* 0x0003d00701007387 */ /* 0x0001e20000100800 */
[----:B------:R-:W-:Y:S01]  /*5930*/  ISETP.GE.AND P0, PT, R0, RZ, PT ;  /* 0x000000ff0000720c */ /* 0x000fe20003f06270 */
[----:B------:R-:W-:Y:S01]  /*5940*/  IMAD.MOV.U32 R10, RZ, RZ, R3 ;  /* 0x000000ffff0a7224 */ /* 0x000fe200078e0003 */
[----:B------:R-:W-:Y:S01]  /*5950*/  IABS R0, R0 ;  /* 0x0000000000007213 */ /* 0x000fe20000000000 */
[----:B------:R-:W-:Y:S01]  /*5960*/  VIADD R20, R11, 0x12c ;  /* 0x0000012c0b147836 */ /* 0x000fe20000000000 */
[----:B------:R-:W-:Y:S01]  /*5970*/  IABS R9, R9 ;  /* 0x0000000900097213 */ /* 0x000fe20000000000 */
[----:B------:R-:W-:Y:S01]  /*5980*/  @!P4 IMAD.MOV R10, RZ, RZ, -R10 ;  /* 0x000000ffff0ac224 */ /* 0x000fe200078e0a0a */
[----:B------:R-:W-:Y:S01]  /*5990*/  ISETP.GE.AND P6, PT, R8, RZ, PT ;  /* 0x000000ff0800720c */ /* 0x000fe20003fc6270 */
[----:B------:R-:W-:Y:S01]  /*59a0*/  IMAD.HI.U32 R5, R14, R0, RZ ;  /* 0x000000000e057227 */ /* 0x000fe200078e00ff */
[----:B------:R-:W-:-:S02]  /*59b0*/  IABS R8, R8 ;  /* 0x0000000800087213 */ /* 0x000fc40000000000 */
[----:B------:R-:W-:Y:S01]  /*59c0*/  IABS R18, R15 ;  /* 0x0000000f00127213 */ /* 0x000fe20000000000 */
[----:B0-----:R-:W-:Y:S01]  /*59d0*/  IMAD.HI.U32 R7, R14, R16, RZ ;  /* 0x000000100e077227 */ /* 0x001fe200078e00ff */
[----:B------:R0:W-:Y:S03]  /*59e0*/  STL [R1+0x3bc], R10 ;  /* 0x0003bc0a01007387 */ /* 0x0001e60000100800 */
[----:B------:R-:W-:Y:S02]  /*59f0*/  IMAD.MOV R7, RZ, RZ, -R7 ;  /* 0x000000ffff077224 */ /* 0x000fe400078e0a07 */
[----:B------:R-:W-:Y:S02]  /*5a00*/  IMAD.MOV R5, RZ, RZ, -R5 ;  /* 0x000000ffff057224 */ /* 0x000fe400078e0a05 */
[----:B------:R-:W-:Y:S02]  /*5a10*/  IMAD R16, R2, R7, R16 ;  /* 0x0000000702107224 */ /* 0x000fe400078e0210 */
[----:B------:R-:W-:-:S02]  /*5a20*/  @!P1 IMAD.IADD R4, R4, 0x1, -R2 ;  /* 0x0000000104049824 */ /* 0x000fc400078e0a02 */
[C---:B------:R-:W-:Y:S01]  /*5a30*/  IMAD R0, R2.reuse, R5, R0 ;  /* 0x0000000502007224 */ /* 0x040fe200078e0200 */
[----:B------:R-:W-:Y:S01]  /*5a40*/  ISETP.GT.U32.AND P4, PT, R2, R16, PT ;  /* 0x000000100200720c */ /* 0x000fe20003f84070 */
[----:B------:R-:W-:Y:S02]  /*5a50*/  IMAD.MOV.U32 R7, RZ, RZ, R4 ;  /* 0x000000ffff077224 */ /* 0x000fe400078e0004 */
[----:B------:R-:W-:-:S04]  /*5a60*/  IMAD.HI.U32 R6, R14, R9, RZ ;  /* 0x000000090e067227 */ /* 0x000fc800078e00ff */
[----:B------:R-:W-:Y:S01]  /*5a70*/  @!P5 IMAD.MOV R7, RZ, RZ, -R7 ;  /* 0x000000ffff07d224 */ /* 0x000fe200078e0a07 */
[----:B------:R-:W-:Y:S01]  /*5a80*/  ISETP.GT.U32.AND P5, PT, R2, R0, PT ;  /* 0x000000000200720c */ /* 0x000fe20003fa4070 */
[----:B------:R-:W-:Y:S02]  /*5a90*/  IMAD.MOV R6, RZ, RZ, -R6 ;  /* 0x000000ffff067224 */ /* 0x000fe400078e0a06 */
[----:B------:R-:W-:Y:S01]  /*5aa0*/  IMAD.HI.U32 R3, R14, R8, RZ ;  /* 0x000000080e037227 */ /* 0x000fe200078e00ff */
[----:B------:R1:W-:Y:S03]  /*5ab0*/  STL [R1+0x3cc], R7 ;  /* 0x0003cc0701007387 */ /* 0x0003e60000100800 */
[----:B------:R-:W-:Y:S02]  /*5ac0*/  @!P4 IMAD.IADD R16, R16, 0x1, -R2 ;  /* 0x000000011010c824 */ /* 0x000fe400078e0a02 */
[----:B------:R-:W-:-:S02]  /*5ad0*/  IMAD R9, R2, R6, R9 ;  /* 0x0000000602097224 */ /* 0x000fc400078e0209 */
[----:B------:R-:W-:Y:S01]  /*5ae0*/  IMAD.MOV R3, RZ, RZ, -R3 ;  /* 0x000000ffff037224 */ /* 0x000fe200078e0a03 */
[----:B------:R-:W-:Y:S01]  /*5af0*/  ISETP.GT.U32.AND P4, PT, R2, R16, PT ;  /* 0x000000100200720c */ /* 0x000fe20003f84070 */
[----:B------:R-:W-:Y:S01]  /*5b00*/  @!P5 IMAD.IADD R0, R0, 0x1, -R2 ;  /* 0x000000010000d824 */ /* 0x000fe200078e0a02 */
[C---:B------:R-:W-:Y:S01]  /*5b10*/  ISETP.GT.U32.AND P1, PT, R2.reuse, R9, PT ;  /* 0x000000090200720c */ /* 0x040fe20003f24070 */
[----:B------:R-:W-:Y:S01]  /*5b20*/  IMAD R8, R2, R3, R8 ;  /* 0x0000000302087224 */ /* 0x000fe200078e0208 */
[----:B------:R-:W-:Y:S01]  /*5b30*/  IABS R3, R20 ;  /* 0x0000001400037213 */ /* 0x000fe20000000000 */
[----:B------:R-:W-:Y:S01]  /*5b40*/  IMAD.HI.U32 R4, R14, R18, RZ ;  /* 0x000000120e047227 */ /* 0x000fe200078e00ff */
[----:B------:R-:W-:-:S03]  /*5b50*/  ISETP.GT.U32.AND P5, PT, R2, R0, PT ;  /* 0x000000000200720c */ /* 0x000fc60003fa4070 */
[----:B------:R-:W-:Y:S02]  /*5b60*/  IMAD.MOV R4, RZ, RZ, -R4 ;  /* 0x000000ffff047224 */ /* 0x000fe400078e0a04 */
[----:B0-----:R-:W-:-:S04]  /*5b70*/  IMAD.HI.U32 R10, R14, R3, RZ ;  /* 0x000000030e0a7227 */ /* 0x001fc800078e00ff */
[--C-:B------:R-:W-:Y:S01]  /*5b80*/  @!P4 IMAD.IADD R16, R16, 0x1, -R2.reuse ;  /* 0x000000011010c824 */ /* 0x100fe200078e0a02 */
[C---:B------:R-:W-:Y:S01]  /*5b90*/  ISETP.GT.U32.AND P4, PT, R2.reuse, R8, PT ;  /* 0x000000080200720c */ /* 0x040fe20003f84070 */
[----:B------:R-:W-:Y:S02]  /*5ba0*/  @!P1 IMAD.IADD R9, R9, 0x1, -R2 ;  /* 0x0000000109099824 */ /* 0x000fe400078e0a02 */
[----:B------:R-:W-:Y:S02]  /*5bb0*/  IMAD R18, R2, R4, R18 ;  /* 0x0000000402127224 */ /* 0x000fe400078e0212 */
[----:B------:R-:W-:Y:S01]  /*5bc0*/  @!P5 IMAD.IADD R0, R0, 0x1, -R2 ;  /* 0x000000010000d824 */ /* 0x000fe200078e0a02 */
[C---:B------:R-:W-:Y:S01]  /*5bd0*/  ISETP.GT.U32.AND P1, PT, R2.reuse, R9, PT ;  /* 0x000000090200720c */ /* 0x040fe20003f24070 */
[----:B-1----:R-:W-:Y:S01]  /*5be0*/  VIADD R7, R11, 0x128 ;  /* 0x000001280b077836 */ /* 0x002fe20000000000 */
[----:B------:R-:W-:Y:S01]  /*5bf0*/  ISETP.GT.U32.AND P5, PT, R2, R18, PT ;  /* 0x000000120200720c */ /* 0x000fe20003fa4070 */
[----:B------:R-:W-:-:S02]  /*5c00*/  IMAD.MOV R10, RZ, RZ, -R10 ;  /* 0x000000ffff0a7224 */ /* 0x000fc400078e0a0a */
[----:B------:R-:W-:Y:S01]  /*5c10*/  IMAD.MOV.U32 R13, RZ, RZ, R16 ;  /* 0x000000ffff0d7224 */ /* 0x000fe200078e0010 */
[----:B------:R-:W-:Y:S01]  /*5c20*/  IABS R5, R7 ;  /* 0x0000000700057213 */ /* 0x000fe20000000000 */
[--C-:B------:R-:W-:Y:S01]  /*5c30*/  @!P4 IMAD.IADD R8, R8, 0x1, -R2.reuse ;  /* 0x000000010808c824 */ /* 0x100fe200078e0a02 */
[----:B------:R-:W-:Y:S01]  /*5c40*/  ISETP.GE.AND P4, PT, R20, RZ, PT ;  /* 0x000000ff1400720c */ /* 0x000fe20003f86270 */
[C---:B------:R-:W-:Y:S02]  /*5c50*/  VIADD R6, R11.reuse, 0x126 ;  /* 0x000001260b067836 */ /* 0x040fe40000000000 */
[C---:B------:R-:W-:Y:S02]  /*5c60*/  IMAD R3, R2.reuse, R10, R3 ;  /* 0x0000000a02037224 */ /* 0x040fe400078e0203 */
[----:B------:R-:W-:Y:S01]  /*5c70*/  VIADD R4, R11, 0x124 ;  /* 0x000001240b047836 */ /* 0x000fe20000000000 */
[----:B------:R-:W-:Y:S01]  /*5c80*/  IABS R17, R6 ;  /* 0x0000000600117213 */ /* 0x000fe20000000000 */
[----:B------:R-:W-:Y:S01]  /*5c90*/  @!P2 IMAD.MOV R13, RZ, RZ, -R13 ;  /* 0x000000ffff0da224 */ /* 0x000fe200078e0a0d */
[C---:B------:R-:W-:Y:S01]  /*5ca0*/  ISETP.GT.U32.AND P2, PT, R2.reuse, R8, PT ;  /* 0x000000080200720c */ /* 0x040fe20003f44070 */
[--C-:B------:R-:W-:Y:S01]  /*5cb0*/  @!P1 IMAD.IADD R9, R9, 0x1, -R2.reuse ;  /* 0x0000000109099824 */ /* 0x100fe200078e0a02 */
[----:B------:R-:W-:Y:S01]  /*5cc0*/  ISETP.GT.U32.AND P1, PT, R2, R3, PT ;  /* 0x000000030200720c */ /* 0x000fe20003f24070 */
[----:B------:R-:W-:Y:S01]  /*5cd0*/  @!P5 IMAD.IADD R18, R18, 0x1, -R2 ;  /* 0x000000011212d824 */ /* 0x000fe200078e0a02 */
[----:B------:R-:W-:Y:S01]  /*5ce0*/  IABS R16, R4 ;  /* 0x0000000400107213 */ /* 0x000fe20000000000 */
[----:B------:R-:W-:Y:S01]  /*5cf0*/  IMAD.HI.U32 R19, R14, R5, RZ ;  /* 0x000000050e137227 */ /* 0x000fe200078e00ff */
[----:B------:R0:W-:Y:S02]  /*5d00*/  STL [R1+0x3a8], R13 ;  /* 0x0003a80d01007387 */ /* 0x0001e40000100800 */
[----:B------:R-:W-:Y:S01]  /*5d10*/  ISETP.GT.U32.AND P5, PT, R2, R18, PT ;  /* 0x000000120200720c */ /* 0x000fe20003fa4070 */
[----:B------:R-:W-:-:S04]  /*5d20*/  IMAD.HI.U32 R10, R14, R17, RZ ;  /* 0x000000110e0a7227 */ /* 0x000fc800078e00ff */
[----:B------:R-:W-:Y:S02]  /*5d30*/  IMAD.MOV R19, RZ, RZ, -R19 ;  /* 0x000000ffff137224 */ /* 0x000fe400078e0a13 */
[----:B------:R-:W-:Y:S02]  /*5d40*/  IMAD.MOV R10, RZ, RZ, -R10 ;  /* 0x000000ffff0a7224 */ /* 0x000fe400078e0a0a */
[----:B0-----:R-:W-:Y:S02]  /*5d50*/  IMAD.MOV.U32 R13, RZ, RZ, R9 ;  /* 0x000000ffff0d7224 */ /* 0x001fe400078e0009 */
[----:B------:R-:W-:-:S04]  /*5d60*/  IMAD.HI.U32 R9, R14, R16, RZ ;  /* 0x000000100e097227 */ /* 0x000fc800078e00ff */
[----:B------:R-:W-:Y:S02]  /*5d70*/  IMAD R5, R2, R19, R5 ;  /* 0x0000001302057224 */ /* 0x000fe400078e0205 */
[--C-:B------:R-:W-:Y:S02]  /*5d80*/  @!P2 IMAD.IADD R8, R8, 0x1, -R2.reuse ;  /* 0x000000010808a824 */ /* 0x100fe400078e0a02 */
[----:B------:R-:W-:Y:S01]  /*5d90*/  IMAD.MOV R9, RZ, RZ, -R9 ;  /* 0x000000ffff097224 */ /* 0x000fe200078e0a09 */
[C---:B------:R-:W-:Y:S01]  /*5da0*/  ISETP.GT.U32.AND P2, PT, R2.reuse, R5, PT ;  /* 0x000000050200720c */ /* 0x040fe20003f44070 */
[----:B------:R-:W-:Y:S02]  /*5db0*/  IMAD R17, R2, R10, R17 ;  /* 0x0000000a02117224 */ /* 0x000fe400078e0211 */
[----:B------:R-:W-:Y:S01]  /*5dc0*/  @!P1 IMAD.IADD R3, R3, 0x1, -R2 ;  /* 0x0000000103039824 */ /* 0x000fe200078e0a02 */
[----:B------:R-:W-:Y:S01]  /*5dd0*/  ISETP.GE.AND P1, PT, R15, RZ, PT ;  /* 0x000000ff0f00720c */ /* 0x000fe20003f26270 */
[----:B------:R-:W-:-:S02]  /*5de0*/  IMAD.MOV.U32 R10, RZ, RZ, R8 ;  /* 0x000000ffff0a7224 */ /* 0x000fc400078e0008 */
[C---:B------:R-:W-:Y:S02]  /*5df0*/  IMAD R16, R2.reuse, R9, R16 ;  /* 0x0000000902107224 */ /* 0x040fe400078e0210 */
[----:B------:R-:W-:Y:S01]  /*5e00*/  @!P3 IMAD.MOV R13, RZ, RZ, -R13 ;  /* 0x000000ffff0db224 */ /* 0x000fe200078e0a0d */
[C---:B------:R-:W-:Y:S01]  /*5e10*/  ISETP.GT.U32.AND P3, PT, R2.reuse, R3, PT ;  /* 0x000000030200720c */ /* 0x040fe20003f64070 */
[----:B------:R-:W-:Y:S01]  /*5e20*/  @!P0 IMAD.MOV R0, RZ, RZ, -R0 ;  /* 0x000000ffff008224 */ /* 0x000fe200078e0a00 */
[----:B------:R-:W-:Y:S01]  /*5e30*/  ISETP.GE.AND P0, PT, R7, RZ, PT ;  /* 0x000000ff0700720c */ /* 0x000fe20003f06270 */
[----:B------:R-:W-:Y:S01]  /*5e40*/  @!P6 IMAD.MOV R10, RZ, RZ, -R10 ;  /* 0x000000ffff0ae224 */ /* 0x000fe200078e0a0a */
[----:B------:R-:W-:Y:S01]  /*5e50*/  ISETP.GT.U32.AND P6, PT, R2, R17, PT ;  /* 0x000000110200720c */ /* 0x000fe20003fc4070 */
[----:B------:R-:W-:Y:S01]  /*5e60*/  @!P5 IMAD.IADD R18, R18, 0x1, -R2 ;  /* 0x000000011212d824 */ /* 0x000fe200078e0a02 */
[----:B------:R-:W-:Y:S01]  /*5e70*/  ISETP.GT.U32.AND P5, PT, R2, R16, PT ;  /* 0x000000100200720c */ /* 0x000fe20003fa4070 */
[----:B------:R-:W-:Y:S01]  /*5e80*/  STL [R1+0x3a4], R13 ;  /* 0x0003a40d01007387 */ /* 0x000fe20000100800 */
[----:B------:R-:W-:-:S02]  /*5e90*/  VIADD R7, R11, 0x120 ;  /* 0x000001200b077836 */ /* 0x000fc40000000000 */
[--C-:B------:R-:W-:Y:S01]  /*5ea0*/  @!P2 IMAD.IADD R5, R5, 0x1, -R2.reuse ;  /* 0x000000010505a824 */ /* 0x100fe200078e0a02 */
[----:B------:R0:W-:Y:S01]  /*5eb0*/  STL [R1+0x3a0], R0 ;  /* 0x0003a00001007387 */ /* 0x0001e20000100800 */
[----:B------:R-:W-:Y:S01]  /*5ec0*/  ISETP.GE.AND P2, PT, R4, RZ, PT ;  /* 0x000000ff0400720c */ /* 0x000fe20003f46270 */
[--C-:B------:R-:W-:Y:S01]  /*5ed0*/  @!P3 IMAD.IADD R3, R3, 0x1, -R2.reuse ;  /* 0x000000010303b824 */ /* 0x100fe200078e0a02 */
[----:B------:R-:W-:Y:S01]  /*5ee0*/  ISETP.GE.AND P3, PT, R6, RZ, PT ;  /* 0x000000ff0600720c */ /* 0x000fe20003f66270 */
[----:B------:R-:W-:Y:S01]  /*5ef0*/  VIADD R15, R11, 0x11e ;  /* 0x0000011e0b0f7836 */ /* 0x000fe20000000000 */
[----:B------:R-:W-:Y:S01]  /*5f00*/  IABS R4, R7 ;  /* 0x0000000700047213 */ /* 0x000fe20000000000 */
[--C-:B------:R-:W-:Y:S01]  /*5f10*/  @!P6 IMAD.IADD R17, R17, 0x1, -R2.reuse ;  /* 0x000000011111e824 */ /* 0x100fe200078e0a02 */
[----:B------:R-:W-:Y:S01]  /*5f20*/  ISETP.GT.U32.AND P6, PT, R2, R5, PT ;  /* 0x000000050200720c */ /* 0x000fe20003fc4070 */
[----:B------:R-:W-:Y:S01]  /*5f30*/  @!P5 IMAD.IADD R16, R16, 0x1, -R2 ;  /* 0x000000011010d824 */ /* 0x000fe200078e0a02 */
[----:B------:R1:W-:Y:S01]  /*5f40*/  STL [R1+0x39c], R10 ;  /* 0x00039c0a01007387 */ /* 0x0003e20000100800 */
[----:B0-----:R-:W-:-:S02]  /*5f50*/  VIADD R0, R11, 0x122 ;  /* 0x000001220b007836 */ /* 0x001fc40000000000 */
[----:B------:R-:W-:Y:S01]  /*5f60*/  IMAD.MOV.U32 R9, RZ, RZ, R3 ;  /* 0x000000ffff097224 */ /* 0x000fe200078e0003 */
[----:B------:R-:W-:Y:S01]  /*5f70*/  ISETP.GT.U32.AND P5, PT, R2, R16, PT ;  /* 0x000000100200720c */ /* 0x000fe20003fa4070 */
[----:B------:R-:W-:Y:S01]  /*5f80*/  IMAD.HI.U32 R3, R14, R4, RZ ;  /* 0x000000040e037227 */ /* 0x000fe200078e00ff */
[----:B------:R-:W-:-:S03]  /*5f90*/  IABS R8, R0 ;  /* 0x0000000000087213 */ /* 0x000fc60000000000 */
[----:B------:R-:W-:Y:S01]  /*5fa0*/  IMAD.MOV R3, RZ, RZ, -R3 ;  /* 0x000000ffff037224 */ /* 0x000fe200078e0a03 */
[----:B-1----:R-:W-:Y:S01]  /*5fb0*/  IABS R10, R15 ;  /* 0x0000000f000a7213 */ /* 0x002fe20000000000 */
[----:B------:R-:W-:-:S04]  /*5fc0*/  IMAD.HI.U32 R6, R14, R8, RZ ;  /* 0x000000080e067227 */ /* 0x000fc800078e00ff */
[----:B------:R-:W-:Y:S02]  /*5fd0*/  IMAD.MOV R6, RZ, RZ, -R6 ;  /* 0x000000ffff067224 */ /* 0x000fe400078e0a06 */
[----:B------:R-:W-:Y:S02]  /*5fe0*/  @!P6 IMAD.IADD R5, R5, 0x1, -R2 ;  /* 0x000000010505e824 */ /* 0x000fe400078e0a02 */
[C---:B------:R-:W-:Y:S02]  /*5ff0*/  IMAD R8, R2.reuse, R6, R8 ;  /* 0x0000000602087224 */ /* 0x040fe400078e0208 */
[C---:B------:R-:W-:Y:S02]  /*6000*/  IMAD R4, R2.reuse, R3, R4 ;  /* 0x0000000302047224 */ /* 0x040fe400078e0204 */
[----:B------:R-:W-:Y:S01]  /*6010*/  @!P4 IMAD.MOV R9, RZ, RZ, -R9 ;  /* 0x000000ffff09c224 */ /* 0x000fe200078e0a09 */
[----:B------:R-:W-:Y:S01]  /*6020*/  ISETP.GT.U32.AND P6, PT, R2, R8, PT ;  /* 0x000000080200720c */ /* 0x000fe20003fc4070 */
[----:B------:R-:W-:Y:S01]  /*6030*/  @!P5 IMAD.IADD R16, R16, 0x1, -R2 ;  /* 0x000000011010d824 */ /* 0x000fe200078e0a02 */
[----:B------:R-:W-:Y:S01]  /*6040*/  ISETP.GT.U32.AND P4, PT, R2, R17, PT ;  /* 0x000000110200720c */ /* 0x000fe20003f84070 */
[----:B------:R-:W-:Y:S01]  /*6050*/  IMAD.HI.U32 R3, R14, R10, RZ ;  /* 0x0000000a0e037227 */ /* 0x000fe200078e00ff */
[----:B------:R-:W-:Y:S01]  /*6060*/  ISETP.GT.U32.AND P5, PT, R2, R4, PT ;  /* 0x000000040200720c */ /* 0x000fe20003fa4070 */
[----:B------:R0:W-:Y:S02]  /*6070*/  STL [R1+0x350], R9 ;  /* 0x0003500901007387 */ /* 0x0001e40000100800 */
[----:B------:R-:W-:-:S02]  /*6080*/  IMAD.MOV R3, RZ, RZ, -R3 ;  /* 0x000000ffff037224 */ /* 0x000fc400078e0a03 */
[----:B------:R-:W-:Y:S02]  /*6090*/  IMAD.MOV.U32 R13, RZ, RZ, R5 ;  /* 0x000000ffff0d7224 */ /* 0x000fe400078e0005 */
[----:B------:R-:W-:Y:S02]  /*60a0*/  IMAD R10, R2, R3, R10 ;  /* 0x00000003020a7224 */ /* 0x000fe400078e020a */
[--C-:B------:R-:W-:Y:S01]  /*60b0*/  @!P6 IMAD.IADD R8, R8, 0x1, -R2.reuse ;  /* 0x000000010808e824 */ /* 0x100fe200078e0a02 */
[----:B------:R-:W-:Y:S01]  /*60c0*/  ISETP.GE.AND P6, PT, R7, RZ, PT ;  /* 0x000000ff0700720c */ /* 0x000fe20003fc6270 */
[----:B0-----:R-:W-:Y:S02]  /*60d0*/  VIADD R9, R11, 0x11c ;  /* 0x0000011c0b097836 */ /* 0x001fe40000000000 */
[--C-:B------:R-:W-:Y:S01]  /*60e0*/  @!P4 IMAD.IADD R17, R17, 0x1, -R2.reuse ;  /* 0x000000011111c824 */ /* 0x100fe200078e0a02 */
[----:B------:R-:W-:Y:S01]  /*60f0*/  ISETP.GE.AND P4, PT, R0, RZ, PT ;  /* 0x000000ff0000720c */ /* 0x000fe20003f86270 */
[C---:B------:R-:W-:Y:S01]  /*6100*/  VIADD R0, R11.reuse, 0x11a ;  /* 0x0000011a0b007836 */ /* 0x040fe20000000000 */
[----:B------:R-:W-:Y:S01]  /*6110*/  IABS R20, R9 ;  /* 0x0000000900147213 */ /* 0x000fe20000000000 */
[----:B------:R-:W-:Y:S01]  /*6120*/  @!P5 IMAD.IADD R4, R4, 0x1, -R2 ;  /* 0x000000010404d824 */ /* 0x000fe200078e0a02 */
[----:B------:R-:W-:Y:S01]  /*6130*/  ISETP.GT.U32.AND P5, PT, R2, R8, PT ;  /* 0x000000080200720c */ /* 0x000fe20003fa4070 */
[----:B------:R-:W-:Y:S01]  /*6140*/  VIADD R7, R11, 0x118 ;  /* 0x000001180b077836 */ /* 0x000fe20000000000 */
[----:B------:R-:W-:Y:S01]  /*6150*/  IABS R3, R0 ;  /* 0x0000000000037213 */ /* 0x000fe20000000000 */
[----:B------:R-:W-:-:S04]  /*6160*/  IMAD.HI.U32 R6, R14, R20, RZ ;  /* 0x000000140e067227 */ /* 0x000fc800078e00ff */
[----:B------:R-:W-:Y:S02]  /*6170*/  IMAD.MOV R6, RZ, RZ, -R6 ;  /* 0x000000ffff067224 */ /* 0x000fe400078e0a06 */
[----:B------:R-:W-:Y:S01]  /*6180*/  @!P1 IMAD.MOV R18, RZ, RZ, -R18 ;  /* 0x000000ffff129224 */ /* 0x000fe200078e0a12 */
[C---:B------:R-:W-:Y:S01]  /*6190*/  ISETP.GT.U32.AND P1, PT, R2.reuse, R4, PT ;  /* 0x000000040200720c */ /* 0x040fe20003f24070 */
[----:B------:R-:W-:Y:S01]  /*61a0*/  @!P0 IMAD.MOV R13, RZ, RZ, -R13 ;  /* 0x000000ffff0d8224 */ /* 0x000fe200078e0a0d */
[C---:B------:R-:W-:Y:S01]  /*61b0*/  ISETP.GT.U32.AND P0, PT, R2.reuse, R10, PT ;  /* 0x0000000a0200720c */ /* 0x040fe20003f04070 */
[----:B------:R-:W-:Y:S01]  /*61c0*/  IMAD R20, R2, R6, R20 ;  /* 0x0000000602147224 */ /* 0x000fe200078e0214 */
[----:B------:R-:W-:Y:S01]  /*61d0*/  IABS R6, R7 ;  /* 0x0000000700067213 */ /* 0x000fe20000000000 */
[----:B------:R-:W-:Y:S01]  /*61e0*/  IMAD.HI.U32 R5, R14, R3, RZ ;  /* 0x000000030e057227 */ /* 0x000fe200078e00ff */
[----:B------:R-:W-:Y:S03]  /*61f0*/  STL [R1+0x354], R18 ;  /* 0x0003541201007387 */ /* 0x000fe60000100800 */
[----:B------:R-:W-:Y:S01]  /*6200*/  @!P3 IMAD.MOV R17, RZ, RZ, -R17 ;  /* 0x000000ffff11b224 */ /* 0x000fe200078e0a11 */
[----:B------:R0:W-:Y:S01]  /*6210*/  STL [R1+0x380], R13 ;  /* 0x0003800d01007387 */ /* 0x0001e20000100800 */
[----:B------:R-:W-:Y:S01]  /*6220*/  ISETP.GT.U32.AND P3, PT, R2, R20, PT ;  /* 0x000000140200720c */ /* 0x000fe20003f64070 */
[--C-:B------:R-:W-:Y:S01]  /*6230*/  @!P5 IMAD.IADD R8, R8, 0x1, -R2.reuse ;  /* 0x000000010808d824 */ /* 0x100fe200078e0a02 */
[----:B------:R-:W-:Y:S01]  /*6240*/  ISETP.GE.AND P5, PT, R9, RZ, PT ;  /* 0x000000ff0900720c */ /* 0x000fe20003fa6270 */
[----:B------:R-:W-:Y:S01]  /*6250*/  IMAD.MOV R5, RZ, RZ, -R5 ;  /* 0x000000ffff057224 */ /* 0x000fe200078e0a05 */
[----:B------:R1:W-:Y:S01]  /*6260*/  STL [R1+0x35c], R17 ;  /* 0x00035c1101007387 */ /* 0x0003e20000100800 */
[----:B------:R-:W-:Y:S01]  /*6270*/  @!P1 IMAD.IADD R4, R4, 0x1, -R2 ;  /* 0x0000000104049824 */ /* 0x000fe200078e0a02 */
[----:B------:R-:W-:Y:S01]  /*6280*/  ISETP.GE.AND P1, PT, R0, RZ, PT ;  /* 0x000000ff0000720c */ /* 0x000fe20003f26270 */
[----:B------:R-:W-:-:S02]  /*6290*/  IMAD R3, R2, R5, R3 ;  /* 0x0000000502037224 */ /* 0x000fc400078e0203 */
[----:B0-----:R-:W-:Y:S02]  /*62a0*/  IMAD.MOV.U32 R13, RZ, RZ, R16 ;  /* 0x000000ffff0d7224 */ /* 0x001fe400078e0010 */
[----:B------:R-:W-:-:S04]  /*62b0*/  IMAD.HI.U32 R16, R14, R6, RZ ;  /* 0x000000060e107227 */ /* 0x000fc800078e00ff */
[----:B------:R-:W-:Y:S01]  /*62c0*/  @!P2 IMAD.MOV R13, RZ, RZ, -R13 ;  /* 0x000000ffff0da224 */ /* 0x000fe200078e0a0d */
[----:B------:R-:W-:Y:S01]  /*62d0*/  ISETP.GE.AND P2, PT, R15, RZ, PT ;  /* 0x000000ff0f00720c */ /* 0x000fe20003f46270 */
[----:B------:R-:W-:Y:S02]  /*62e0*/  IMAD.MOV R16, RZ, RZ, -R16 ;  /* 0x000000ffff107224 */ /* 0x000fe400078e0a10 */
[----:B-1----:R-:W-:Y:S01]  /*62f0*/  IMAD.MOV.U32 R17, RZ, RZ, R8 ;  /* 0x000000ffff117224 */ /* 0x002fe200078e0008 */
[----:B------:R0:W-:Y:S01]  /*6300*/  STL [R1+0x37c], R13 ;  /* 0x00037c0d01007387 */ /* 0x0001e20000100800 */
[C---:B------:R-:W-:Y:S02]  /*6310*/  IMAD R6, R2.reuse, R16, R6 ;  /* 0x0000001002067224 */ /* 0x040fe400078e0206 */
[----:B------:R-:W-:Y:S01]  /*6320*/  @!P4 IMAD.MOV R17, RZ, RZ, -R17 ;  /* 0x000000ffff11c224 */ /* 0x000fe200078e0a11 */
[----:B------:R-:W-:Y:S01]  /*6330*/  ISETP.GT.U32.AND P4, PT, R2, R3, PT ;  /* 0x000000030200720c */ /* 0x000fe20003f84070 */
[----:B------:R-:W-:-:S02]  /*6340*/  @!P3 IMAD.IADD R20, R20, 0x1, -R2 ;  /* 0x000000011414b824 */ /* 0x000fc400078e0a02 */
[C---:B------:R-:W-:Y:S01]  /*6350*/  VIADD R0, R11.reuse, 0x116 ;  /* 0x000001160b007836 */ /* 0x040fe20000000000 */
[----:B------:R-:W-:Y:S01]  /*6360*/  STL [R1+0x368], R17 ;  /* 0x0003681101007387 */ /* 0x000fe20000100800 */
[----:B------:R-:W-:Y:S01]  /*6370*/  VIADD R5, R11, 0x114 ;  /* 0x000001140b057836 */ /* 0x000fe20000000000 */
[----:B------:R-:W-:Y:S01]  /*6380*/  ISETP.GT.U32.AND P3, PT, R2, R20, PT ;  /* 0x000000140200720c */ /* 0x000fe20003f64070 */
[----:B0-----:R-:W-:Y:S01]  /*6390*/  IMAD.MOV.U32 R13, RZ, RZ, R4 ;  /* 0x000000ffff0d7224 */ /* 0x001fe200078e0004 */
[----:B------:R-:W-:Y:S01]  /*63a0*/  IABS R8, R0 ;  /* 0x0000000000087213 */ /* 0x000fe20000000000 */
[--C-:B------:R-:W-:Y:S01]  /*63b0*/  @!P0 IMAD.IADD R10, R10, 0x1, -R2.reuse ;  /* 0x000000010a0a8824 */ /* 0x100fe200078e0a02 */
[----:B------:R-:W-:Y:S01]  /*63c0*/  IABS R4, R5 ;  /* 0x0000000500047213 */ /* 0x000fe20000000000 */
[----:B------:R-:W-:Y:S01]  /*63d0*/  @!P6 IMAD.MOV R13, RZ, RZ, -R13 ;  /* 0x000000ffff0de224 */ /* 0x000fe200078e0a0d */
[C---:B------:R-:W-:Y:S01]  /*63e0*/  ISETP.GT.U32.AND P6, PT, R2.reuse, R6, PT ;  /* 0x000000060200720c */ /* 0x040fe20003fc4070 */
[--C-:B------:R-:W-:Y:S01]  /*63f0*/  @!P4 IMAD.IADD R3, R3, 0x1, -R2.reuse ;  /* 0x000000010303c824 */ /* 0x100fe200078e0a02 */
[----:B------:R-:W-:Y:S01]  /*6400*/  ISETP.GT.U32.AND P0, PT, R2, R10, PT ;  /* 0x0000000a0200720c */ /* 0x000fe20003f04070 */
[----:B------:R-:W-:Y:S01]  /*6410*/  IMAD.HI.U32 R9, R14, R8, RZ ;  /* 0x000000080e097227 */ /* 0x000fe200078e00ff */
[----:B------:R0:W-:Y:S02]  /*6420*/  STL [R1+0x378], R13 ;  /* 0x0003780d01007387 */ /* 0x0001e40000100800 */
[----:B------:R-:W-:Y:S01]  /*6430*/  ISETP.GT.U32.AND P4, PT, R2, R3, PT ;  /* 0x000000030200720c */ /* 0x000fe20003f84070 */
[----:B------:R-:W-:Y:S01]  /*6440*/  @!P3 IMAD.IADD R20, R20, 0x1, -R2 ;  /* 0x000000011414b824 */ /* 0x000fe200078e0a02 */
[----:B------:R-:W-:Y:S01]  /*6450*/  ISETP.GE.AND P3, PT, R0, RZ, PT ;  /* 0x000000ff0000720c */ /* 0x000fe20003f66270 */
[----:B------:R-:W-:-:S04]  /*6460*/  IMAD.HI.U32 R0, R14, R4, RZ ;  /* 0x000000040e007227 */ /* 0x000fc800078e00ff */
[----:B------:R-:W-:Y:S02]  /*6470*/  @!P6 IMAD.IADD R6, R6, 0x1, -R2 ;  /* 0x000000010606e824 */ /* 0x000fe400078e0a02 */
[----:B------:R-:W-:Y:S02]  /*6480*/  IMAD.MOV R9, RZ, RZ, -R9 ;  /* 0x000000ffff097224 */ /* 0x000fe400078e0a09 */
[----:B------:R-:W-:Y:S01]  /*6490*/  IMAD.MOV R0, RZ, RZ, -R0 ;  /* 0x000000ffff007224 */ /* 0x000fe200078e0a00 */
[C---:B------:R-:W-:Y:S01]  /*64a0*/  ISETP.GT.U32.AND P6, PT, R2.reuse, R6, PT ;  /* 0x000000060200720c */ /* 0x040fe20003fc4070 */
[C---:B------:R-:W-:Y:S02]  /*64b0*/  IMAD R8, R2.reuse, R9, R8 ;  /* 0x0000000902087224 */ /* 0x040fe400078e0208 */
[C---:B------:R-:W-:Y:S02]  /*64c0*/  IMAD R4, R2.reuse, R0, R4 ;  /* 0x0000000002047224 */ /* 0x040fe400078e0204 */
[--C-:B------:R-:W-:Y:S01]  /*64d0*/  @!P4 IMAD.IADD R3, R3, 0x1, -R2.reuse ;  /* 0x000000010303c824 */ /* 0x100fe200078e0a02 */
[----:B------:R-:W-:Y:S01]  /*64e0*/  ISETP.GT.U32.AND P4, PT, R2, R8, PT ;  /* 0x000000080200720c */ /* 0x000fe20003f84070 */
[----:B------:R-:W-:Y:S01]  /*64f0*/  @!P0 IMAD.IADD R10, R10, 0x1, -R2 ;  /* 0x000000010a0a8824 */ /* 0x000fe200078e0a02 */
[----:B------:R-:W-:Y:S01]  /*6500*/  ISETP.GE.AND P0, PT, R7, RZ, PT ;  /* 0x000000ff0700720c */ /* 0x000fe20003f06270 */
[----:B------:R-:W-:-:S02]  /*6510*/  VIADD R7, R11, 0x112 ;  /* 0x000001120b077836 */ /* 0x000fc40000000000 */
[----:B0-----:R-:W-:Y:S02]  /*6520*/  IMAD.MOV.U32 R13, RZ, RZ, R10 ;  /* 0x000000ffff0d7224 */ /* 0x001fe400078e000a */
[--C-:B------:R-:W-:Y:S01]  /*6530*/  @!P6 IMAD.IADD R6, R6, 0x1, -R2.reuse ;  /* 0x000000010606e824 */ /* 0x100fe200078e0a02 */
[----:B------:R-:W-:Y:S01]  /*6540*/  ISETP.GT.U32.AND P6, PT, R2, R4, PT ;  /* 0x000000040200720c */ /* 0x000fe20003fc4070 */
[----:B------:R-:W-:Y:S01]  /*6550*/  @!P2 IMAD.MOV R13, RZ, RZ, -R13 ;  /* 0x000000ffff0da224 */ /* 0x000fe200078e0a0d */
[----:B------:R-:W-:Y:S01]  /*6560*/  IABS R16, R7 ;  /* 0x0000000700107213 */ /* 0x000fe20000000000 */
[----:B------:R-:W-:Y:S01]  /*6570*/  VIADD R10, R11, 0x110 ;  /* 0x000001100b0a7836 */ /* 0x000fe20000000000 */
[----:B------:R-:W-:Y:S01]  /*6580*/  ISETP.GE.AND P2, PT, R5, RZ, PT ;  /* 0x000000ff0500720c */ /* 0x000fe20003f46270 */
[----:B------:R-:W-:Y:S01]  /*6590*/  @!P4 IMAD.IADD R8, R8, 0x1, -R2 ;  /* 0x000000010808c824 */ /* 0x000fe200078e0a02 */
[----:B------:R0:W-:Y:S01]  /*65a0*/  STL [R1+0x374], R13 ;  /* 0x0003740d01007387 */ /* 0x0001e20000100800 */
[----:B------:R-:W-:Y:S01]  /*65b0*/  IMAD.HI.U32 R5, R14, R16, RZ ;  /* 0x000000100e057227 */ /* 0x000fe200078e00ff */
[----:B------:R-:W-:-:S03]  /*65c0*/  IABS R18, R10 ;  /* 0x0000000a00127213 */ /* 0x000fc60000000000 */
[C---:B------:R-:W-:Y:S02]  /*65d0*/  VIADD R15, R11.reuse, 0x10e ;  /* 0x0000010e0b0f7836 */ /* 0x040fe40000000000 */
[----:B------:R-:W-:Y:S02]  /*65e0*/  IMAD.MOV R5, RZ, RZ, -R5 ;  /* 0x000000ffff057224 */ /* 0x000fe400078e0a05 */
[----:B------:R-:W-:Y:S01]  /*65f0*/  @!P6 IMAD.IADD R4, R4, 0x1, -R2 ;  /* 0x000000010404e824 */ /* 0x000fe200078e0a02 */
[----:B------:R-:W-:Y:S01]  /*6600*/  ISETP.GT.U32.AND P6, PT, R2, R8, PT ;  /* 0x000000080200720c */ /* 0x000fe20003fc4070 */
[----:B0-----:R-:W-:Y:S01]  /*6610*/  IMAD.MOV.U32 R13, RZ, RZ, R20 ;  /* 0x000000ffff0d7224 */ /* 0x001fe200078e0014 */
[----:B------:R-:W-:Y:S01]  /*6620*/  IABS R17, R15 ;  /* 0x0000000f00117213 */ /* 0x000fe20000000000 */
[----:B------:R-:W-:Y:S02]  /*6630*/  VIADD R0, R11, 0x10c ;  /* 0x0000010c0b007836 */ /* 0x000fe40000000000 */
[----:B------:R-:W-:-:S03]  /*6640*/  IMAD.HI.U32 R21, R14, R18, RZ ;  /* 0x000000120e157227 */ /* 0x000fc600078e00ff */
[----:B------:R-:W-:Y:S01]  /*6650*/  IABS R9, R0 ;  /* 0x0000000000097213 */ /* 0x000fe20000000000 */
[----:B------:R-:W-:Y:S01]  /*6660*/  @!P5 IMAD.MOV R13, RZ, RZ, -R13 ;  /* 0x000000ffff0dd224 */ /* 0x000fe200078e0a0d */
[----:B------:R-:W-:Y:S01]  /*6670*/  ISETP.GE.AND P5, PT, R7, RZ, PT ;  /* 0x000000ff0700720c */ /* 0x000fe20003fa6270 */
[----:B------:R-:W-:Y:S02]  /*6680*/  IMAD R16, R2, R5, R16 ;  /* 0x0000000502107224 */ /* 0x000fe400078e0210 */
[----:B------:R-:W-:Y:S01]  /*6690*/  IMAD.MOV R21, RZ, RZ, -R21 ;  /* 0x000000ffff157224 */ /* 0x000fe200078e0a15 */
[----:B------:R0:W-:Y:S01]  /*66a0*/  STL [R1+0x358], R13 ;  /* 0x0003580d01007387 */ /* 0x0001e20000100800 */
[----:B------:R-:W-:Y:S01]  /*66b0*/  IMAD.HI.U32 R19, R14, R17, RZ ;  /* 0x000000110e137227 */ /* 0x000fe200078e00ff */
[----:B------:R-:W-:-:S03]  /*66c0*/  ISETP.GT.U32.AND P4, PT, R2, R16, PT ;  /* 0x000000100200720c */ /* 0x000fc60003f84070 */
[----:B------:R-:W-:Y:S02]  /*66d0*/  IMAD R7, R2, R21, R18 ;  /* 0x0000001502077224 */ /* 0x000fe400078e0212 */
[----:B------:R-:W-:Y:S02]  /*66e0*/  IMAD.MOV.U32 R20, RZ, RZ, R9 ;  /* 0x000000ffff147224 */ /* 0x000fe400078e0009 */
[----:B------:R-:W-:Y:S02]  /*66f0*/  IMAD.MOV R19, RZ, RZ, -R19 ;  /* 0x000000ffff137224 */ /* 0x000fe400078e0a13 */
[----:B0-----:R-:W-:Y:S02]  /*6700*/  IMAD.MOV.U32 R13, RZ, RZ, R3 ;  /* 0x000000ffff0d7224 */ /* 0x001fe400078e0003 */
[----:B------:R-:W-:Y:S01]  /*6710*/  @!P6 IMAD.IADD R8, R8, 0x1, -R2 ;  /* 0x000000010808e824 */ /* 0x000fe200078e0a02 */
[C---:B------:R-:W-:Y:S01]  /*6720*/  ISETP.GT.U32.AND P6, PT, R2.reuse, R7, PT ;  /* 0x000000070200720c */ /* 0x040fe20003fc4070 */
[----:B------:R-:W-:Y:S01]  /*6730*/  @!P1 IMAD.MOV R13, RZ, RZ, -R13 ;  /* 0x000000ffff0d9224 */ /* 0x000fe200078e0a0d */
[----:B------:R-:W-:Y:S01]  /*6740*/  ISETP.GT.U32.AND P1, PT, R2, R4, PT ;  /* 0x000000040200720c */ /* 0x000fe20003f24070 */
[----:B------:R-:W-:-:S03]  /*6750*/  IMAD.HI.U32 R3, R14, R20, RZ ;  /* 0x000000140e037227 */ /* 0x000fc600078e00ff */
[----:B------:R0:W-:Y:S01]  /*6760*/  STL [R1+0x34c], R13 ;  /* 0x00034c0d01007387 */ /* 0x0001e20000100800 */
[----:B------:R-:W-:Y:S02]  /*6770*/  IMAD R9, R2, R19, R17 ;  /* 0x0000001302097224 */ /* 0x000fe400078e0211 */
[----:B------:R-:W-:Y:S02]  /*6780*/  IMAD.MOV R3, RZ, RZ, -R3 ;  /* 0x000000ffff037224 */ /* 0x000fe400078e0a03 */
[----:B------:R-:W-:Y:S02]  /*6790*/  @!P4 IMAD.IADD R16, R16, 0x1, -R2 ;  /* 0x000000011010c824 */ /* 0x000fe400078e0a02 */
[----:B------:R-:W-:Y:S02]  /*67a0*/  VIADD R5, R11, 0x10a ;  /* 0x0000010a0b057836 */ /* 0x000fe40000000000 */
[C---:B------:R-:W-:Y:S01]  /*67b0*/  IMAD R3, R2.reuse, R3, R20 ;  /* 0x0000000302037224 */ /* 0x040fe200078e0214 */
[----:B------:R-:W-:Y:S01]  /*67c0*/  ISETP.GT.U32.AND P4, PT, R2, R16, PT ;  /* 0x000000100200720c */ /* 0x000fe20003f84070 */
[----:B0-----:R-:W-:Y:S01]  /*67d0*/  IMAD.MOV.U32 R13, RZ, RZ, R8 ;  /* 0x000000ffff0d7224 */ /* 0x001fe200078e0008 */
[----:B------:R-:W-:Y:S01]  /*67e0*/  IABS R18, R5 ;  /* 0x0000000500127213 */ /* 0x000fe20000000000 */
[----:B------:R-:W-:-:S02]  /*67f0*/  IMAD.MOV.U32 R17, RZ, RZ, R6 ;  /* 0x000000ffff117224 */ /* 0x000fc400078e0006 */
[----:B------:R-:W-:Y:S01]  /*6800*/  @!P3 IMAD.MOV R13, RZ, RZ, -R13 ;  /* 0x000000ffff0db224 */ /* 0x000fe200078e0a0d */
[C---:B------:R-:W-:Y:S01]  /*6810*/  ISETP.GT.U32.AND P3, PT, R2.reuse, R9, PT ;  /* 0x000000090200720c */ /* 0x040fe20003f64070 */
[--C-:B------:R-:W-:Y:S01]  /*6820*/  @!P6 IMAD.IADD R7, R7, 0x1, -R2.reuse ;  /* 0x000000010707e824 */ /* 0x100fe200078e0a02 */
[----:B------:R-:W-:Y:S01]  /*6830*/  ISETP.GT.U32.AND P6, PT, R2, R3, PT ;  /* 0x000000030200720c */ /* 0x000fe20003fc4070 */
[----:B------:R-:W-:Y:S01]  /*6840*/  @!P0 IMAD.MOV R17, RZ, RZ, -R17 ;  /* 0x000000ffff118224 */ /* 0x000fe200078e0a11 */
[----:B------:R-:W-:Y:S01]  /*6850*/  ISETP.GE.AND P0, PT, R10, RZ, PT ;  /* 0x000000ff0a00720c */ /* 0x000fe20003f06270 */
[----:B------:R-:W-:Y:S01]  /*6860*/  @!P1 IMAD.IADD R4, R4, 0x1, -R2 ;  /* 0x0000000104049824 */ /* 0x000fe200078e0a02 */
[----:B------:R-:W-:Y:S01]  /*6870*/  ISETP.GE.AND P1, PT, R15, RZ, PT ;  /* 0x000000ff0f00720c */ /* 0x000fe20003f26270 */
[----:B------:R-:W-:Y:S01]  /*6880*/  IMAD.HI.U32 R6, R14, R18, RZ ;  /* 0x000000120e067227 */ /* 0x000fe200078e00ff */
[----:B------:R-:W-:Y:S03]  /*6890*/  STL [R1+0x348], R17 ;  /* 0x0003481101007387 */ /* 0x000fe60000100800 */
[----:B------:R-:W-:Y:S01]  /*68a0*/  IMAD.MOV R6, RZ, RZ, -R6 ;  /* 0x000000ffff067224 */ /* 0x000fe200078e0a06 */
[----:B------:R0:W-:Y:S01]  /*68b0*/  STL [R1+0x344], R13 ;  /* 0x0003440d01007387 */ /* 0x0001e20000100800 */
[----:B------:R-:W-:Y:S01]  /*68c0*/  @!P3 IMAD.IADD R9, R9, 0x1, -R2 ;  /* 0x000000010909b824 */ /* 0x000fe200078e0a02 */
[----:B------:R-:W-:Y:S01]  /*68d0*/  ISETP.GT.U32.AND P3, PT, R2, R7, PT ;  /* 0x000000070200720c */ /* 0x000fe20003f64070 */
[----:B------:R-:W-:-:S02]  /*68e0*/  VIADD R8, R11, 0x108 ;  /* 0x000001080b087836 */ /* 0x000fc40000000000 */
[----:B------:R-:W-:Y:S01]  /*68f0*/  @!P4 IMAD.IADD R16, R16, 0x1, -R2 ;  /* 0x000000011010c824 */ /* 0x000fe200078e0a02 */
[----:B------:R-:W-:Y:S01]  /*6900*/  ISETP.GE.AND P4, PT, R0, RZ, PT ;  /* 0x000000ff0000720c */ /* 0x000fe20003f86270 */
[----:B------:R-:W-:Y:S01]  /*6910*/  IMAD R0, R2, R6, R18 ;  /* 0x0000000602007224 */ /* 0x000fe200078e0212 */
[----:B------:R-:W-:Y:S01]  /*6920*/  IABS R18, R8 ;  /* 0x0000000800127213 */ /* 0x000fe20000000000 */
[----:B------:R-:W-:Y:S02]  /*6930*/  @!P6 IMAD.IADD R3, R3, 0x1, -R2 ;  /* 0x000000010303e824 */ /* 0x000fe400078e0a02 */
[----:B0-----:R-:W-:Y:S02]  /*6940*/  IMAD.MOV.U32 R13, RZ, RZ, R4 ;  /* 0x000000ffff0d7224 */ /* 0x001fe400078e0004 */
[----:B------:R-:W-:Y:S01]  /*6950*/  IMAD.HI.U32 R20, R14, R18, RZ ;  /* 0x000000120e147227 */ /* 0x000fe200078e00ff */
[----:B------:R-:W-:-:S03]  /*6960*/  ISETP.GT.U32.AND P6, PT, R2, R3, PT ;  /* 0x000000030200720c */ /* 0x000fc60003fc4070 */
[----:B------:R-:W-:Y:S01]  /*6970*/  @!P2 IMAD.MOV R13, RZ, RZ, -R13 ;  /* 0x000000ffff0da224 */ /* 0x000fe200078e0a0d */
[C---:B------:R-:W-:Y:S01]  /*6980*/  ISETP.GT.U32.AND P2, PT, R2.reuse, R9, PT ;  /* 0x000000090200720c */ /* 0x040fe20003f44070 */
[----:B------:R-:W-:Y:S02]  /*6990*/  IMAD.MOV R20, RZ, RZ, -R20 ;  /* 0x000000ffff147224 */ /* 0x000fe400078e0a14 */
[--C-:B------:R-:W-:Y:S01]  /*69a0*/  @!P3 IMAD.IADD R7, R7, 0x1, -R2.reuse ;  /* 0x000000010707b824 */ /* 0x100fe200078e0a02 */
[C---:B------:R-:W-:Y:S01]  /*69b0*/  ISETP.GT.U32.AND P3, PT, R2.reuse, R0, PT ;  /* 0x000000000200720c */ /* 0x040fe20003f64070 */
[C---:B------:R-:W-:Y:S01]  /*69c0*/  VIADD R10, R11.reuse, 0x106 ;  /* 0x000001060b0a7836 */ /* 0x040fe20000000000 */
[----:B------:R0:W-:Y:S01]  /*69d0*/  STL [R1+0x340], R13 ;  /* 0x0003400d01007387 */ /* 0x0001e20000100800 */
[C---:B------:R-:W-:Y:S02]  /*69e0*/  VIADD R4, R11.reuse, 0x104 ;  /* 0x000001040b047836 */ /* 0x040fe40000000000 */
[----:B------:R-:W-:Y:S01]  /*69f0*/  VIADD R6, R11, 0x102 ;  /* 0x000001020b067836 */ /* 0x000fe20000000000 */
[----:B------:R-:W-:Y:S01]  /*6a00*/  IABS R19, R10 ;  /* 0x0000000a00137213 */ /* 0x000fe20000000000 */
[--C-:B------:R-:W-:Y:S01]  /*6a10*/  @!P6 IMAD.IADD R3, R3, 0x1, -R2.reuse ;  /* 0x000000010303e824 */ /* 0x100fe200078e0a02 */
[----:B------:R-:W-:Y:S01]  /*6a20*/  IABS R15, R4 ;  /* 0x00000004000f7213 */ /* 0x000fe20000000000 */
[----:B------:R-:W-:Y:S01]  /*6a30*/  @!P2 IMAD.IADD R9, R9, 0x1, -R2 ;  /* 0x000000010909a824 */ /* 0x000fe200078e0a02 */
[----:B------:R-:W-:Y:S01]  /*6a40*/  ISETP.GE.AND P2, PT, R5, RZ, PT ;  /* 0x000000ff0500720c */ /* 0x000fe20003f46270 */
[----:B------:R-:W-:Y:S01]  /*6a50*/  IMAD R5, R2, R20, R18 ;  /* 0x0000001402057224 */ /* 0x000fe200078e0212 */
[----:B------:R-:W-:Y:S01]  /*6a60*/  IABS R17, R6 ;  /* 0x0000000600117213 */ /* 0x000fe20000000000 */
[----:B------:R-:W-:-:S03]  /*6a70*/  IMAD.HI.U32 R18, R14, R19, RZ ;  /* 0x000000130e127227 */ /* 0x000fc600078e00ff */
[----:B------:R-:W-:Y:S01]  /*6a80*/  ISETP.GT.U32.AND P6, PT, R2, R5, PT ;  /* 0x000000050200720c */ /* 0x000fe20003fc4070 */
[----:B------:R-:W-:Y:S01]  /*6a90*/  @!P3 IMAD.IADD R0, R0, 0x1, -R2 ;  /* 0x000000010000b824 */ /* 0x000fe200078e0a02 */
[----:B------:R-:W-:Y:S01]  /*6aa0*/  ISETP.GE.AND P3, PT, R8, RZ, PT ;  /* 0x000000ff0800720c */ /* 0x000fe20003f66270 */
[----:B0-----:R-:W-:Y:S02]  /*6ab0*/  IMAD.MOV.U32 R13, RZ, RZ, R7 ;  /* 0x000000ffff0d7224 */ /* 0x001fe400078e0007 */
[----:B------:R-:W-:-:S04]  /*6ac0*/  IMAD.HI.U32 R21, R14, R15, RZ ;  /* 0x0000000f0e157227 */ /* 0x000fc800078e00ff */
[----:B------:R-:W-:-:S04]  /*6ad0*/  IMAD.HI.U32 R20, R14, R17, RZ ;  /* 0x000000110e147227 */ /* 0x000fc800078e00ff */
[----:B------:R-:W-:Y:S01]  /*6ae0*/  @!P5 IMAD.MOV R16, RZ, RZ, -R16 ;  /* 0x000000ffff10d224 */ /* 0x000fe200078e0a10 */
[----:B------:R-:W-:Y:S01]  /*6af0*/  ISETP.GT.U32.AND P5, PT, R2, R0, PT ;  /* 0x000000000200720c */ /* 0x000fe20003fa4070 */
[----:B------:R-:W-:Y:S02]  /*6b00*/  IMAD.MOV R18, RZ, RZ, -R18 ;  /* 0x000000ffff127224 */ /* 0x000fe400078e0a12 */
[----:B------:R-:W-:Y:S01]  /*6b10*/  @!P0 IMAD.MOV R13, RZ, RZ, -R13 ;  /* 0x000000ffff0d8224 */ /* 0x000fe200078e0a0d */
[----:B------:R-:W-:Y:S01]  /*6b20*/  STL [R1+0x33c], R16 ;  /* 0x00033c1001007387 */ /* 0x000fe20000100800 */
[----:B------:R-:W-:Y:S02]  /*6b30*/  IMAD.MOV R21, RZ, RZ, -R21 ;  /* 0x000000ffff157224 */ /* 0x000fe400078e0a15 */
[----:B------:R-:W-:Y:S01]  /*6b40*/  IMAD.MOV R20, RZ, RZ, -R20 ;  /* 0x000000ffff147224 */ /* 0x000fe200078e0a14 */
[----:B------:R0:W-:Y:S01]  /*6b50*/  STL [R1+0x338], R13 ;  /* 0x0003380d01007387 */ /* 0x0001e20000100800 */
[----:B------:R-:W-:-:S02]  /*6b60*/  VIADD R8, R11, 0x100 ;  /* 0x000001000b087836 */ /* 0x000fc40000000000 */
[C---:B------:R-:W-:Y:S02]  /*6b70*/  IMAD R18, R2.reuse, R18, R19 ;  /* 0x0000001202127224 */ /* 0x040fe400078e0213 */
[----:B------:R-:W-:Y:S02]  /*6b80*/  @!P6 IMAD.IADD R5, R5, 0x1, -R2 ;  /* 0x000000010505e824 */ /* 0x000fe400078e0a02 */
[C---:B------:R-:W-:Y:S01]  /*6b90*/  IMAD R15, R2.reuse, R21, R15 ;  /* 0x00000015020f7224 */ /* 0x040fe200078e020f */
[C---:B------:R-:W-:Y:S01]  /*6ba0*/  ISETP.GT.U32.AND P0, PT, R2.reuse, R18, PT ;  /* 0x000000120200720c */ /* 0x040fe20003f04070 */
[C---:B------:R-:W-:Y:S01]  /*6bb0*/  IMAD R17, R2.reuse, R20, R17 ;  /* 0x0000001402117224 */ /* 0x040fe200078e0211 */
[----:B------:R-:W-:Y:S01]  /*6bc0*/  IABS R20, R8 ;  /* 0x0000000800147213 */ /* 0x000fe20000000000 */
[----:B0-----:R-:W-:Y:S01]  /*6bd0*/  IMAD.MOV.U32 R13, RZ, RZ, R9 ;  /* 0x000000ffff0d7224 */ /* 0x001fe200078e0009 */
[----:B------:R-:W-:Y:S01]  /*6be0*/  ISETP.GT.U32.AND P6, PT, R2, R5, PT ;  /* 0x000000050200720c */ /* 0x000fe20003fc4070 */
[----:B------:R-:W-:-:S02]  /*6bf0*/  VIADD R19, R11, 0xfe ;  /* 0x000000fe0b137836 */ /* 0x000fc40000000000 */
[----:B------:R-:W-:Y:S01]  /*6c00*/  @!P1 IMAD.MOV R13, RZ, RZ, -R13 ;  /* 0x000000ffff0d9224 */ /* 0x000fe200078e0a0d */
[----:B------:R-:W-:Y:S01]  /*6c10*/  ISETP.GT.U32.AND P1, PT, R2, R15, PT ;  /* 0x0000000f0200720c */ /* 0x000fe20003f24070 */
[----:B------:R-:W-:Y:S01]  /*6c20*/  IMAD.MOV.U32 R7, RZ, RZ, R20 ;  /* 0x000000ffff077224 */ /* 0x000fe200078e0014 */
[----:B------:R-:W-:Y:S01]  /*6c30*/  IABS R16, R19 ;  /* 0x0000001300107213 */ /* 0x000fe20000000000 */
[----:B------:R-:W-:Y:S01]  /*6c40*/  @!P5 IMAD.IADD R0, R0, 0x1, -R2 ;  /* 0x000000010000d824 */ /* 0x000fe200078e0a02 */
[----:B------:R-:W-:Y:S01]  /*6c50*/  ISETP.GT.U32.AND P5, PT, R2, R17, PT ;  /* 0x000000110200720c */ /* 0x000fe20003fa4070 */
[----:B------:R-:W-:Y:S01]  /*6c60*/  IMAD.HI.U32 R9, R14, R7, RZ ;  /* 0x000000070e097227 */ /* 0x000fe200078e00ff */
[----:B------:R-:W-:Y:S03]  /*6c70*/  STL [R1+0x334], R13 ;  /* 0x0003340d01007387 */ /* 0x000fe60000100800 */
[----:B------:R-:W-:Y:S01]  /*6c80*/  @!P4 IMAD.MOV R3, RZ, RZ, -R3 ;  /* 0x000000ffff03c224 */ /* 0x000fe200078e0a03 */
[----:B------:R-:W-:Y:S01]  /*6c90*/  ISETP.GE.AND P4, PT, R10, RZ, PT ;  /* 0x000000ff0a00720c */ /* 0x000fe20003f86270 */
[----:B------:R-:W-:-:S02]  /*6ca0*/  IMAD.MOV R9, RZ, RZ, -R9 ;  /* 0x000000ffff097224 */ /* 0x000fc400078e0a09 */
[--C-:B------:R-:W-:Y:S01]  /*6cb0*/  @!P6 IMAD.IADD R5, R5, 0x1, -R2.reuse ;  /* 0x000000010505e824 */ /* 0x100fe200078e0a02 */
[----:B------:R0:W-:Y:S01]  /*6cc0*/  STL [R1+0x330], R3 ;  /* 0x0003300301007387 */ /* 0x0001e20000100800 */
[--C-:B------:R-:W-:Y:S01]  /*6cd0*/  @!P0 IMAD.IADD R18, R18, 0x1, -R2.reuse ;  /* 0x0000000112128824 */ /* 0x100fe200078e0a02 */
[----:B------:R-:W-:Y:S01]  /*6ce0*/  ISETP.GE.AND P6, PT, R4, RZ, PT ;  /* 0x000000ff0400720c */ /* 0x000fe20003fc6270 */
[--C-:B------:R-:W-:Y:S01]  /*6cf0*/  @!P1 IMAD.IADD R15, R15, 0x1, -R2.reuse ;  /* 0x000000010f0f9824 */ /* 0x100fe200078e0a02 */
[----:B------:R-:W-:Y:S01]  /*6d00*/  ISETP.GE.AND P0, PT, R6, RZ, PT ;  /* 0x000000ff0600720c */ /* 0x000fe20003f06270 */
[C---:B------:R-:W-:Y:S01]  /*6d10*/  IMAD R7, R2.reuse, R9, R7 ;  /* 0x0000000902077224 */ /* 0x040fe200078e0207 */
[C---:B------:R-:W-:Y:S01]  /*6d20*/  ISETP.GT.U32.AND P1, PT, R2.reuse, R18, PT ;  /* 0x000000120200720c */ /* 0x040fe20003f24070 */
[----:B------:R-:W-:Y:S02]  /*6d30*/  IMAD.MOV.U32 R9, RZ, RZ, R5 ;  /* 0x000000ffff097224 */ /* 0x000fe400078e0005 */
[----:B------:R-:W-:Y:S01]  /*6d40*/  @!P5 IMAD.IADD R17, R17, 0x1, -R2 ;  /* 0x000000011111d824 */ /* 0x000fe200078e0a02 */
[----:B------:R-:W-:Y:S01]  /*6d50*/  ISETP.GT.U32.AND P5, PT, R2, R15, PT ;  /* 0x0000000f0200720c */ /* 0x000fe20003fa4070 */
[----:B0-----:R-:W-:-:S02]  /*6d60*/  IMAD.MOV.U32 R3, RZ, RZ, R16 ;  /* 0x000000ffff037224 */ /* 0x001fc400078e0010 */
[----:B------:R-:W-:Y:S01]  /*6d70*/  @!P3 IMAD.MOV R9, RZ, RZ, -R9 ;  /* 0x000000ffff09b224 */ /* 0x000fe200078e0a09 */
[----:B------:R-:W-:Y:S01]  /*6d80*/  ISETP.GT.U32.AND P3, PT, R2, R7, PT ;  /* 0x000000070200720c */ /* 0x000fe20003f64070 */
[----:B------:R-:W-:-:S04]  /*6d90*/  IMAD.HI.U32 R4, R14, R3, RZ ;  /* 0x000000030e047227 */ /* 0x000fc800078e00ff */
[----:B------:R-:W-:Y:S02]  /*6da0*/  IMAD.MOV R4, RZ, RZ, -R4 ;  /* 0x000000ffff047224 */ /* 0x000fe400078e0a04 */
[C---:B------:R-:W-:Y:S02]  /*6db0*/  VIADD R6, R11.reuse, 0xfc ;  /* 0x000000fc0b067836 */ /* 0x040fe40000000000 */
[----:B------:R-:W-:Y:S02]  /*6dc0*/  IMAD.MOV.U32 R13, RZ, RZ, R0 ;  /* 0x000000ffff0d7224 */ /* 0x000fe400078e0000 */
[C---:B------:R-:W-:Y:S01]  /*6dd0*/  IMAD R0, R2.reuse, R4, R3 ;  /* 0x0000000402007224 */ /* 0x040fe200078e0203 */
[----:B------:R-:W-:Y:S01]  /*6de0*/  IABS R3, R6 ;  /* 0x0000000600037213 */ /* 0x000fe20000000000 */
[----:B------:R-:W-:Y:S01]  /*6df0*/  @!P2 IMAD.MOV R13, RZ, RZ, -R13 ;  /* 0x000000ffff0da224 */ /* 0x000fe200078e0a0d */
[----:B------:R-:W-:Y:S01]  /*6e00*/  ISETP.GT.U32.AND P2, PT, R2, R17, PT ;  /* 0x000000110200720c */ /* 0x000fe20003f44070 */
[----:B------:R-:W-:-:S02]  /*6e10*/  VIADD R5, R11, 0xfa ;  /* 0x000000fa0b057836 */ /* 0x000fc40000000000 */
[--C-:B------:R-:W-:Y:S01]  /*6e20*/  @!P1 IMAD.IADD R18, R18, 0x1, -R2.reuse ;  /* 0x0000000112129824 */ /* 0x100fe200078e0a02 */
[----:B------:R0:W-:Y:S01]  /*6e30*/  STL [R1+0x32c], R13 ;  /* 0x00032c0d01007387 */ /* 0x0001e20000100800 */
[--C-:B------:R-:W-:Y:S01]  /*6e40*/  @!P5 IMAD.IADD R15, R15, 0x1, -R2.reuse ;  /* 0x000000010f0fd824 */ /* 0x100fe200078e0a02 */
[----:B------:R-:W-:Y:S01]  /*6e50*/  ISETP.GT.U32.AND P5, PT, R2, R0, PT ;  /* 0x000000000200720c */ /* 0x000fe20003fa4070 */
[----:B------:R-:W-:Y:S01]  /*6e60*/  IMAD.HI.U32 R10, R14, R3, RZ ;  /* 0x000000030e0a7227 */ /* 0x000fe200078e00ff */
[----:B------:R-:W-:Y:S01]  /*6e70*/  IABS R4, R5 ;  /* 0x0000000500047213 */ /* 0x000fe20000000000 */
[----:B------:R1:W-:Y:S01]  /*6e80*/  STL [R1+0x328], R9 ;  /* 0x0003280901007387 */ /* 0x0003e20000100800 */
[----:B------:R-:W-:Y:S01]  /*6e90*/  ISETP.GE.AND P1, PT, R8, RZ, PT ;  /* 0x000000ff0800720c */ /* 0x000fe20003f26270 */
[----:B------:R-:W-:Y:S01]  /*6ea0*/  @!P3 IMAD.IADD R7, R7, 0x1, -R2 ;  /* 0x000000010707b824 */ /* 0x000fe200078e0a02 */
[----:B------:R-:W-:Y:S01]  /*6eb0*/  ISETP.GE.AND P3, PT, R6, RZ, PT ;  /* 0x000000ff0600720c */ /* 0x000fe20003f66270 */
[----:B------:R-:W-:-:S02]  /*6ec0*/  IMAD.MOV R10, RZ, RZ, -R10 ;  /* 0x000000ffff0a7224 */ /* 0x000fc400078e0a0a */
[----:B0-----:R-:W-:Y:S02]  /*6ed0*/  IMAD.MOV.U32 R13, RZ, RZ, R18 ;  /* 0x000000ffff0d7224 */ /* 0x001fe400078e0012 */
[----:B------:R-:W-:Y:S02]  /*6ee0*/  VIADD R8, R11, 0xf8 ;  /* 0x000000f80b087836 */ /* 0x000fe40000000000 */
[----:B------:R-:W-:Y:S01]  /*6ef0*/  @!P4 IMAD.MOV R13, RZ, RZ, -R13 ;  /* 0x000000ffff0dc224 */ /* 0x000fe200078e0a0d */
[----:B------:R-:W-:Y:S01]  /*6f00*/  ISETP.GT.U32.AND P4, PT, R2, R7, PT ;  /* 0x000000070200720c */ /* 0x000fe20003f84070 */
[----:B-1----:R-:W-:Y:S01]  /*6f10*/  IMAD.HI.U32 R9, R14, R4, RZ ;  /* 0x000000040e097227 */ /* 0x002fe200078e00ff */
[----:B------:R-:W-:Y:S02]  /*6f20*/  IABS R6, R8 ;  /* 0x0000000800067213 */ /* 0x000fe40000000000 */
[----:B------:R0:W-:Y:S01]  /*6f30*/  STL [R1+0x31c], R13 ;  /* 0x00031c0d01007387 */ /* 0x0001e20000100800 */
[----:B------:R-:W-:-:S02]  /*6f40*/  IMAD R3, R2, R10, R3 ;  /* 0x0000000a02037224 */ /* 0x000fc400078e0203 */
[--C-:B------:R-:W-:Y:S01]  /*6f50*/  @!P2 IMAD.IADD R17, R17, 0x1, -R2.reuse ;  /* 0x000000011111a824 */ /* 0x100fe200078e0a02 */
[----:B------:R-:W-:Y:S01]  /*6f60*/  ISETP.GE.AND P2, PT, R19, RZ, PT ;  /* 0x000000ff1300720c */ /* 0x000fe20003f46270 */
[----:B------:R-:W-:Y:S02]  /*6f70*/  IMAD.MOV R9, RZ, RZ, -R9 ;  /* 0x000000ffff097224 */ /* 0x000fe400078e0a09 */
[----:B------:R-:W-:Y:S01]  /*6f80*/  @!P6 IMAD.MOV R15, RZ, RZ, -R15 ;  /* 0x000000ffff0fe224 */ /* 0x000fe200078e0a0f */
[----:B------:R-:W-:Y:S01]  /*6f90*/  ISETP.GT.U32.AND P6, PT, R2, R3, PT ;  /* 0x000000030200720c */ /* 0x000fe20003fc4070 */
[----:B------:R-:W-:Y:S02]  /*6fa0*/  @!P5 IMAD.IADD R0, R0, 0x1, -R2 ;  /* 0x000000010000d824 */ /* 0x000fe400078e0a02 */
[----:B0-----:R-:W-:Y:S01]  /*6fb0*/  IMAD.MOV.U32 R13, RZ, RZ, R17 ;  /* 0x000000ffff0d7224 */ /* 0x001fe200078e0011 */
[----:B------:R0:W-:Y:S01]  /*6fc0*/  STL [R1+0x2d4], R15 ;  /* 0x0002d40f01007387 */ /* 0x0001e20000100800 */
[C---:B------:R-:W-:Y:S01]  /*6fd0*/  IMAD R4, R2.reuse, R9, R4 ;  /* 0x0000000902047224 */ /* 0x040fe200078e0204 */
[----:B------:R-:W-:Y:S01]  /*6fe0*/  ISETP.GT.U32.AND P5, PT, R2, R0, PT ;  /* 0x000000000200720c */ /* 0x000fe20003fa4070 */
[----:B------:R-:W-:-:S04]  /*6ff0*/  IMAD.HI.U32 R9, R14, R6, RZ ;  /* 0x000000060e097227 */ /* 0x000fc800078e00ff */
[----:B------:R-:W-:Y:S01]  /*7000*/  @!P0 IMAD.MOV R13, RZ, RZ, -R13 ;  /* 0x000000ffff0d8224 */ /* 0x000fe200078e0a0d */
[----:B------:R-:W-:Y:S01]  /*7010*/  ISETP.GE.AND P0, PT, R5, RZ, PT ;  /* 0x000000ff0500720c */ /* 0x000fe20003f06270 */
[----:B------:R-:W-:Y:S02]  /*7020*/  IMAD.MOV R5, RZ, RZ, -R9 ;  /* 0x000000ffff057224 */ /* 0x000fe400078e0a09 */
[----:B------:R-:W-:Y:S01]  /*7030*/  @!P4 IMAD.IADD R7, R7, 0x1, -R2 ;  /* 0x000000010707c824 */ /* 0x000fe200078e0a02 */
[C---:B------:R-:W-:Y:S01]  /*7040*/  ISETP.GT.U32.AND P4, PT, R2.reuse, R4, PT ;  /* 0x000000040200720c */ /* 0x040fe20003f84070 */
[----:B------:R-:W-:Y:S01]  /*7050*/  IMAD R6, R2, R5, R6 ;  /* 0x0000000502067224 */ /* 0x000fe200078e0206 */
[----:B------:R1:W-:Y:S01]  /*7060*/  STL [R1+0x2d8], R13 ;  /* 0x0002d80d01007387 */ /* 0x0003e20000100800 */
[----:B0-----:R-:W-:Y:S02]  /*7070*/  IMAD.MOV.U32 R15, RZ, RZ, R7 ;  /* 0x000000ffff0f7224 */ /* 0x001fe400078e0007 */
[----:B------:R-:W-:-:S02]  /*7080*/  @!P6 IMAD.IADD R3, R3, 0x1, -R2 ;  /* 0x000000010303e824 */ /* 0x000fc400078e0a02 */
[----:B------:R-:W-:Y:S01]  /*7090*/  @!P1 IMAD.MOV R15, RZ, RZ, -R15 ;  /* 0x000000ffff0f9224 */ /* 0x000fe200078e0a0f */
[----:B------:R-:W-:Y:S01]  /*70a0*/  ISETP.GT.U32.AND P1, PT, R2, R6, PT ;  /* 0x000000060200720c */ /* 0x000fe20003f24070 */
[----:B------:R-:W-:Y:S01]  /*70b0*/  @!P5 IMAD.IADD R0, R0, 0x1, -R2 ;  /* 0x000000010000d824 */ /* 0x000fe200078e0a02 */
[----:B------:R-:W-:Y:S01]  /*70c0*/  ISETP.GT.U32.AND P6, PT, R2, R3, PT ;  /* 0x000000030200720c */ /* 0x000fe20003fc4070 */
[C---:B------:R-:W-:Y:S01]  /*70d0*/  VIADD R10, R11.reuse, 0xf6 ;  /* 0x000000f60b0a7836 */ /* 0x040fe20000000000 */
[----:B------:R0:W-:Y:S01]  /*70e0*/  STL [R1+0x2f8], R15 ;  /* 0x0002f80f01007387 */ /* 0x0001e20000100800 */
[----:B-1----:R-:W-:Y:S01]  /*70f0*/  IMAD.MOV.U32 R13, RZ, RZ, R0 ;  /* 0x000000ffff0d7224 */ /* 0x002fe200078e0000 */
[----:B------:R-:W-:Y:S01]  /*7100*/  ISETP.GE.AND P5, PT, R8, RZ, PT ;  /* 0x000000ff0800720c */ /* 0x000fe20003fa6270 */
[----:B------:R-:W-:Y:S01]  /*7110*/  VIADD R9, R11, 0xf4 ;  /* 0x000000f40b097836 */ /* 0x000fe20000000000 */
[----:B------:R-:W-:Y:S01]  /*7120*/  IABS R21, R10 ;  /* 0x0000000a00157213 */ /* 0x000fe20000000000 */
[----:B------:R-:W-:Y:S01]  /*7130*/  @!P2 IMAD.MOV R13, RZ, RZ, -R13 ;  /* 0x000000ffff0da224 */ /* 0x000fe200078e0a0d */
[----:B------:R-:W-:Y:S01]  /*7140*/  ISETP.GE.AND P2, PT, R10, RZ, PT ;  /* 0x000000ff0a00720c */ /* 0x000fe20003f46270 */
[--C-:B------:R-:W-:Y:S01]  /*7150*/  @!P4 IMAD.IADD R4, R4, 0x1, -R2.reuse ;  /* 0x000000010404c824 */ /* 0x100fe200078e0a02 */
[----:B------:R-:W-:Y:S01]  /*7160*/  IABS R22, R9 ;  /* 0x0000000900167213 */ /* 0x000fe20000000000 */
[----:B------:R-:W-:Y:S01]  /*7170*/  IMAD.HI.U32 R10, R14, R21, RZ ;  /* 0x000000150e0a7227 */ /* 0x000fe200078e00ff */
[----:B------:R1:W-:Y:S02]  /*7180*/  STL [R1+0x310], R13 ;  /* 0x0003100d01007387 */ /* 0x0003e40000100800 */
[----:B------:R-:W-:Y:S01]  /*7190*/  ISETP.GT.U32.AND P4, PT, R2, R4, PT ;  /* 0x000000040200720c */ /* 0x000fe20003f84070 */
[----:B------:R-:W-:-:S02]  /*71a0*/  @!P1 IMAD.IADD R6, R6, 0x1, -R2 ;  /* 0x0000000106069824 */ /* 0x000fc400078e0a02 */
[----:B------:R-:W-:Y:S01]  /*71b0*/  @!P6 IMAD.IADD R3, R3, 0x1, -R2 ;  /* 0x000000010303e824 */ /* 0x000fe200078e0a02 */
[----:B------:R-:W-:Y:S01]  /*71c0*/  ISETP.GE.AND P6, PT, R9, RZ, PT ;  /* 0x000000ff0900720c */ /* 0x000fe20003fc6270 */
[----:B------:R-:W-:Y:S01]  /*71d0*/  IMAD.MOV R9, RZ, RZ, -R10 ;  /* 0x000000ffff097224 */ /* 0x000fe200078e0a0a */
[----:B------:R-:W-:Y:S01]  /*71e0*/  ISETP.GT.U32.AND P1, PT, R2, R6, PT ;  /* 0x000000060200720c */ /* 0x000fe20003f24070 */
[----:B------:R-:W-:-:S04]  /*71f0*/  IMAD.HI.U32 R7, R14, R22, RZ ;  /* 0x000000160e077227 */ /* 0x000fc800078e00ff */
[C---:B------:R-:W-:Y:S02]  /*7200*/  IMAD R21, R2.reuse, R9, R21 ;  /* 0x0000000902157224 */ /* 0x040fe400078e0215 */
[----:B0-----:R-:W-:Y:S02]  /*7210*/  IMAD.MOV.U32 R15, RZ, RZ, R3 ;  /* 0x000000ffff0f7224 */ /* 0x001fe400078e0003 */
[----:B------:R-:W-:Y:S02]  /*7220*/  IMAD.MOV R7, RZ, RZ, -R7 ;  /* 0x000000ffff077224 */ /* 0x000fe400078e0a07 */
[----:B------:R-:W-:Y:S01]  /*7230*/  @!P3 IMAD.MOV R15, RZ, RZ, -R15 ;  /* 0x000000ffff0fb224 */ /* 0x000fe200078e0a0f */
[C---:B------:R-:W-:Y:S01]  /*7240*/  ISETP.GT.U32.AND P3, PT, R2.reuse, R21, PT ;  /* 0x000000150200720c */ /* 0x040fe20003f64070 */
[----:B------:R-:W-:Y:S02]  /*7250*/  VIADD R8, R11, 0xf2 ;  /* 0x000000f20b087836 */ /* 0x000fe40000000000 */
[----:B------:R-:W-:Y:S01]  /*7260*/  IMAD R22, R2, R7, R22 ;  /* 0x0000000702167224 */ /* 0x000fe200078e0216 */
[----:B------:R0:W-:Y:S01]  /*7270*/  STL [R1+0x314], R15 ;  /* 0x0003140f01007387 */ /* 0x0001e20000100800 */
[--C-:B------:R-:W-:Y:S01]  /*7280*/  @!P4 IMAD.IADD R4, R4, 0x1, -R2.reuse ;  /* 0x000000010404c824 */ /* 0x100fe200078e0a02 */
[----:B------:R-:W-:Y:S01]  /*7290*/  IABS R5, R8 ;  /* 0x0000000800057213 */ /* 0x000fe20000000000 */
[----:B------:R-:W-:Y:S01]  /*72a0*/  @!P1 IMAD.IADD R6, R6, 0x1, -R2 ;  /* 0x0000000106069824 */ /* 0x000fe200078e0a02 */
[----:B------:R-:W-:Y:S01]  /*72b0*/  ISETP.GT.U32.AND P1, PT, R2, R22, PT ;  /* 0x000000160200720c */ /* 0x000fe20003f24070 */
[----:B-1----:R-:W-:Y:S01]  /*72c0*/  IMAD.MOV.U32 R13, RZ, RZ, R4 ;  /* 0x000000ffff0d7224 */ /* 0x002fe200078e0004 */
[----:B------:R-:W-:Y:S01]  /*72d0*/  ISETP.GE.AND P4, PT, R8, RZ, PT ;  /* 0x000000ff0800720c */ /* 0x000fe20003f86270 */
[----:B------:R-:W-:-:S04]  /*72e0*/  IMAD.HI.U32 R0, R14, R5, RZ ;  /* 0x000000050e007227 */ /* 0x000fc800078e00ff */
[----:B------:R-:W-:Y:S02]  /*72f0*/  @!P0 IMAD.MOV R13, RZ, RZ, -R13 ;  /* 0x000000ffff0d8224 */ /* 0x000fe400078e0a0d */
[----:B------:R-:W-:Y:S02]  /*7300*/  @!P3 IMAD.IADD R21, R21, 0x1, -R2 ;  /* 0x000000011515b824 */ /* 0x000fe400078e0a02 */
[C---:B------:R-:W-:Y:S01]  /*7310*/  VIADD R8, R11.reuse, 0xf0 ;  /* 0x000000f00b087836 */ /* 0x040fe20000000000 */
[----:B------:R1:W-:Y:S01]  /*7320*/  STL [R1+0x318], R13 ;  /* 0x0003180d01007387 */ /* 0x0003e20000100800 */
[----:B------:R-:W-:Y:S01]  /*7330*/  IMAD.MOV R0, RZ, RZ, -R0 ;  /* 0x000000ffff007224 */ /* 0x000fe200078e0a00 */
[----:B------:R-:W-:Y:S01]  /*7340*/  ISETP.GT.U32.AND P3, PT, R2, R21, PT ;  /* 0x000000150200720c */ /* 0x000fe20003f64070 */
[C---:B------:R-:W-:Y:S01]  /*7350*/  VIADD R3, R11.reuse, 0xee ;  /* 0x000000ee0b037836 */ /* 0x040fe20000000000 */
[----:B------:R-:W-:Y:S01]  /*7360*/  ISETP.GE.AND P0, PT, R8, RZ, PT ;  /* 0x000000ff0800720c */ /* 0x000fe20003f06270 */
[----:B------:R-:W-:Y:S01]  /*7370*/  IMAD R0, R2, R0, R5 ;  /* 0x0000000002007224 */ /* 0x000fe200078e0205 */
[----:B------:R-:W-:Y:S01]  /*7380*/  IABS R8, R8 ;  /* 0x0000000800087213 */ /* 0x000fe20000000000 */
[----:B------:R-:W-:Y:S01]  /*7390*/  @!P1 IMAD.IADD R22, R22, 0x1, -R2 ;  /* 0x0000000116169824 */ /* 0x000fe200078e0a02 */
[----:B------:R-:W-:Y:S01]  /*73a0*/  IABS R4, R3 ;  /* 0x0000000300047213 */ /* 0x000fe20000000000 */
[----:B0-----:R-:W-:-:S02]  /*73b0*/  VIADD R15, R11, 0xea ;  /* 0x000000ea0b0f7836 */ /* 0x001fc40000000000 */
[----:B-1----:R-:W-:Y:S01]  /*73c0*/  IMAD.MOV.U32 R13, RZ, RZ, R6 ;  /* 0x000000ffff0d7224 */ /* 0x002fe200078e0006 */
[----:B------:R-:W-:Y:S01]  /*73d0*/  ISETP.GT.U32.AND P1, PT, R2, R22, PT ;  /* 0x000000160200720c */ /* 0x000fe20003f24070 */
[----:B------:R-:W-:Y:S01]  /*73e0*/  IMAD.HI.U32 R10, R14, R8, RZ ;  /* 0x000000080e0a7227 */ /* 0x000fe200078e00ff */
[----:B------:R-:W-:-:S03]  /*73f0*/  IABS R17, R15 ;  /* 0x0000000f00117213 */ /* 0x000fc60000000000 */
[----:B------:R-:W-:Y:S01]  /*7400*/  @!P5 IMAD.MOV R13, RZ, RZ, -R13 ;  /* 0x000000ffff0dd224 */ /* 0x000fe200078e0a0d */
[----:B------:R-:W-:Y:S01]  /*7410*/  ISETP.GT.U32.AND P5, PT, R2, R0, PT ;  /* 0x000000000200720c */ /* 0x000fe20003fa4070 */
[----:B------:R-:W-:-:S03]  /*7420*/  IMAD.HI.U32 R7, R14, R4, RZ ;  /* 0x000000040e077227 */ /* 0x000fc600078e00ff */
[----:B------:R0:W-:Y:S01]  /*7430*/  STL [R1+0x30c], R13 ;  /* 0x00030c0d01007387 */ /* 0x0001e20000100800 */
[----:B------:R-:W-:Y:S02]  /*7440*/  IMAD.MOV R10, RZ, RZ, -R10 ;  /* 0x000000ffff0a7224 */ /* 0x000fe400078e0a0a */
[----:B------:R-:W-:Y:S02]  /*7450*/  IMAD.MOV R7, RZ, RZ, -R7 ;  /* 0x000000ffff077224 */ /* 0x000fe400078e0a07 */
[----:B------:R-:W-:Y:S01]  /*7460*/  @!P3 IMAD.IADD R21, R21, 0x1, -R2 ;  /* 0x000000011515b824 */ /* 0x000fe200078e0a02 */
[----:B------:R-:W-:Y:S01]  /*7470*/  ISETP.GE.AND P3, PT, R3, RZ, PT ;  /* 0x000000ff0300720c */ /* 0x000fe20003f66270 */
[C---:B------:R-:W-:Y:S02]  /*7480*/  IMAD R3, R2.reuse, R10, R8 ;  /* 0x0000000a02037224 */ /* 0x040fe400078e0208 */
[----:B------:R-:W-:Y:S02]  /*7490*/  IMAD R4, R2, R7, R4 ;  /* 0x0000000702047224 */ /* 0x000fe400078e0204 */
[--C-:B------:R-:W-:Y:S01]  /*74a0*/  @!P1 IMAD.IADD R22, R22, 0x1, -R2.reuse ;  /* 0x0000000116169824 */ /* 0x100fe200078e0a02 */
[----:B------:R-:W-:Y:S01]  /*74b0*/  ISETP.GT.U32.AND P1, PT, R2, R3, PT ;  /* 0x000000030200720c */ /* 0x000fe20003f24070 */
[----:B------:R-:W-:Y:S01]  /*74c0*/  @!P5 IMAD.IADD R0, R0, 0x1, -R2 ;  /* 0x000000010000d824 */ /* 0x000fe200078e0a02 */
[----:B------:R-:W-:Y:S01]  /*74d0*/  ISETP.GT.U32.AND P5, PT, R2, R4, PT ;  /* 0x000000040200720c */ /* 0x000fe20003fa4070 */
[----:B------:R-:W-:-:S02]  /*74e0*/  VIADD R18, R11, 0xec ;  /* 0x000000ec0b127836 */ /* 0x000fc40000000000 */
[C---:B------:R-:W-:Y:S02]  /*74f0*/  VIADD R8, R11.reuse, 0xe6 ;  /* 0x000000e60b087836 */ /* 0x040fe40000000000 */
[----:B------:R-:W-:Y:S01]  /*7500*/  VIADD R7, R11, 0xe8 ;  /* 0x000000e80b077836 */ /* 0x000fe20000000000 */
[----:B------:R-:W-:Y:S01]  /*7510*/  IABS R9, R18 ;  /* 0x0000001200097213 */ /* 0x000fe20000000000 */
[----:B0-----:R-:W-:Y:S01]  /*7520*/  IMAD.MOV.U32 R13, RZ, RZ, R21 ;  /* 0x000000ffff0d7224 */ /* 0x001fe200078e0015 */
[----:B------:R-:W-:Y:S01]  /*7530*/  IABS R19, R8 ;  /* 0x0000000800137213 */ /* 0x000fe20000000000 */
[----:B------:R-:W-:Y:S01]  /*7540*/  IMAD.HI.U32 R5, R14, R17, RZ ;  /* 0x000000110e057227 */ /* 0x000fe200078e00ff */
[----:B------:R-:W-:-:S03]  /*7550*/  IABS R10, R7 ;  /* 0x00000007000a7213 */ /* 0x000fc60000000000 */
[--C-:B------:R-:W-:Y:S01]  /*7560*/  @!P1 IMAD.IADD R3, R3, 0x1, -R2.reuse ;  /* 0x0000000103039824 */ /* 0x100fe200078e0a02 */
[----:B------:R-:W-:Y:S01]  /*7570*/  ISETP.GT.U32.AND P1, PT, R2, R0, PT ;  /* 0x000000000200720c */ /* 0x000fe20003f24070 */
[----:B------:R-:W-:Y:S02]  /*7580*/  @!P5 IMAD.IADD R4, R4, 0x1, -R2 ;  /* 0x000000010404d824 */ /* 0x000fe400078e0a02 */
[----:B------:R-:W-:Y:S01]  /*7590*/  @!P2 IMAD.MOV R13, RZ, RZ, -R13 ;  /* 0x000000ffff0da224 */ /* 0x000fe200078e0a0d */
[----:B------:R-:W-:Y:S01]  /*75a0*/  ISETP.GT.U32.AND P5, PT, R2, R3, PT ;  /* 0x000000030200720c */ /* 0x000fe20003fa4070 */
[----:B------:R-:W-:Y:S01]  /*75b0*/  IMAD.HI.U32 R16, R14, R9, RZ ;  /* 0x000000090e107227 */ /* 0x000fe200078e00ff */
[----:B------:R-:W-:Y:S02]  /*75c0*/  ISETP.GT.U32.AND P2, PT, R2, R4, PT ;  /* 0x000000040200720c */ /* 0x000fe40003f44070 */
[----:B------:R0:W-:Y:S01]  /*75d0*/  STL [R1+0x2d0], R13 ;  /* 0x0002d00d01007387 */ /* 0x0001e20000100800 */
[----:B------:R-:W-:-:S02]  /*75e0*/  IMAD.MOV R5, RZ, RZ, -R5 ;  /* 0x000000ffff057224 */ /* 0x000fc400078e0a05 */
[----:B------:R-:W-:-:S04]  /*75f0*/  IMAD.HI.U32 R21, R14, R19, RZ ;  /* 0x000000130e157227 */ /* 0x000fc800078e00ff */
[----:B------:R-:W-:Y:S02]  /*7600*/  IMAD.MOV R6, RZ, RZ, -R16 ;  /* 0x000000ffff067224 */ /* 0x000fe400078e0a10 */
[----:B------:R-:W-:Y:S02]  /*7610*/  IMAD R17, R2, R5, R17 ;  /* 0x0000000502117224 */ /* 0x000fe400078e0211 */
[----:B------:R-:W-:-:S04]  /*7620*/  IMAD.HI.U32 R23, R14, R10, RZ ;  /* 0x0000000a0e177227 */ /* 0x000fc800078e00ff */
[----:B------:R-:W-:Y:S02]  /*7630*/  IMAD.MOV R21, RZ, RZ, -R21 ;  /* 0x000000ffff157224 */ /* 0x000fe400078e0a15 */
[----:B------:R-:W-:Y:S02]  /*7640*/  IMAD R9, R2, R6, R9 ;  /* 0x0000000602097224 */ /* 0x000fe400078e0209 */
[----:B0-----:R-:W-:Y:S02]  /*7650*/  IMAD.MOV.U32 R13, RZ, RZ, R22 ;  /* 0x000000ffff0d7224 */ /* 0x001fe400078e0016 */
[----:B------:R-:W-:Y:S02]  /*7660*/  IMAD.MOV R23, RZ, RZ, -R23 ;  /* 0x000000ffff177224 */ /* 0x000fe400078e0a17 */
[----:B------:R-:W-:Y:S01]  /*7670*/  @!P1 IMAD.IADD R0, R0, 0x1, -R2 ;  /* 0x0000000100009824 */ /* 0x000fe200078e0a02 */
[C---:B------:R-:W-:Y:S01]  /*7680*/  ISETP.GT.U32.AND P1, PT, R2.reuse, R17, PT ;  /* 0x000000110200720c */ /* 0x040fe20003f24070 */
[----:B------:R-:W-:-:S02]  /*7690*/  IMAD R19, R2, R21, R19 ;  /* 0x0000001502137224 */ /* 0x000fc400078e0213 */
[----:B------:R-:W-:Y:S01]  /*76a0*/  @!P6 IMAD.MOV R13, RZ, RZ, -R13 ;  /* 0x000000ffff0de224 */ /* 0x000fe200078e0a0d */
[C---:B------:R-:W-:Y:S01]  /*76b0*/  ISETP.GT.U32.AND P6, PT, R2.reuse, R9, PT ;  /* 0x000000090200720c */ /* 0x040fe20003fc4070 */
[----:B------:R-:W-:Y:S02]  /*76c0*/  IMAD R10, R2, R23, R10 ;  /* 0x00000017020a7224 */ /* 0x000fe400078e020a */
[--C-:B------:R-:W-:Y:S01]  /*76d0*/  @!P2 IMAD.IADD R4, R4, 0x1, -R2.reuse ;  /* 0x000000010404a824 */ /* 0x100fe200078e0a02 */
[C---:B------:R-:W-:Y:S01]  /*76e0*/  ISETP.GT.U32.AND P2, PT, R2.reuse, R19, PT ;  /* 0x000000130200720c */ /* 0x040fe20003f44070 */
[----:B------:R-:W-:Y:S01]  /*76f0*/  VIADD R5, R11, 0xe4 ;  /* 0x000000e40b057836 */ /* 0x000fe20000000000 */
[----:B------:R0:W-:Y:S01]  /*7700*/  STL [R1+0x2cc], R13 ;  /* 0x0002cc0d01007387 */ /* 0x0001e20000100800 */
[--C-:B------:R-:W-:Y:S01]  /*7710*/  @!P5 IMAD.IADD R3, R3, 0x1, -R2.reuse ;  /* 0x000000010303d824 */ /* 0x100fe200078e0a02 */
[----:B------:R-:W-:Y:S01]  /*7720*/  ISETP.GT.U32.AND P5, PT, R2, R10, PT ;  /* 0x0000000a0200720c */ /* 0x000fe20003fa4070 */
[----:B------:R-:W-:Y:S01]  /*7730*/  VIADD R6, R11, 0xe2 ;  /* 0x000000e20b067836 */ /* 0x000fe20000000000 */
[----:B------:R-:W-:Y:S01]  /*7740*/  IABS R20, R5 ;  /* 0x0000000500147213 */ /* 0x000fe20000000000 */
[--C-:B------:R-:W-:Y:S01]  /*7750*/  @!P1 IMAD.IADD R17, R17, 0x1, -R2.reuse ;  /* 0x0000000111119824 */ /* 0x100fe200078e0a02 */
[----:B------:R-:W-:Y:S01]  /*7760*/  ISETP.GE.AND P1, PT, R15, RZ, PT ;  /* 0x000000ff0f00720c */ /* 0x000fe20003f26270 */
[----:B------:R-:W-:Y:S01]  /*7770*/  @!P6 IMAD.IADD R9, R9, 0x1, -R2 ;  /* 0x000000010909e824 */ /* 0x000fe200078e0a02 */
[----:B------:R-:W-:Y:S01]  /*7780*/  IABS R16, R6 ;  /* 0x0000000600107213 */ /* 0x000fe20000000000 */
[----:B------:R-:W-:Y:S01]  /*7790*/  IMAD.HI.U32 R22, R14, R20, RZ ;  /* 0x000000140e167227 */ /* 0x000fe200078e00ff */
[----:B------:R-:W-:-:S03]  /*77a0*/  ISETP.GE.AND P6, PT, R18, RZ, PT ;  /* 0x000000ff1200720c */ /* 0x000fc60003fc6270 */
[----:B------:R-:W-:Y:S01]  /*77b0*/  @!P2 IMAD.IADD R19, R19, 0x1, -R2 ;  /* 0x000000011313a824 */ /* 0x000fe200078e0a02 */
[----:B------:R-:W-:Y:S01]  /*77c0*/  ISETP.GT.U32.AND P2, PT, R2, R17, PT ;  /* 0x000000110200720c */ /* 0x000fe20003f44070 */
[----:B------:R-:W-:-:S04]  /*77d0*/  IMAD.HI.U32 R23, R14, R16, RZ ;  /* 0x000000100e177227 */ /* 0x000fc800078e00ff */
[----:B------:R-:W-:Y:S02]  /*77e0*/  IMAD.MOV R22, RZ, RZ, -R22 ;  /* 0x000000ffff167224 */ /* 0x000fe400078e0a16 */
[----:B------:R-:W-:Y:S01]  /*77f0*/  @!P5 IMAD.IADD R10, R10, 0x1, -R2 ;  /* 0x000000010a0ad824 */ /* 0x000fe200078e0a02 */
[C---:B------:R-:W-:Y:S01]  /*7800*/  ISETP.GT.U32.AND P5, PT, R2.reuse, R9, PT ;  /* 0x000000090200720c */ /* 0x040fe20003fa4070 */
[----:B------:R-:W-:Y:S02]  /*7810*/  IMAD.MOV.U32 R24, RZ, RZ, R0 ;  /* 0x000000ffff187224 */ /* 0x000fe400078e0000 */
[----:B0-----:R-:W-:Y:S02]  /*7820*/  IMAD.MOV.U32 R13, RZ, RZ, R3 ;  /* 0x000000ffff0d7224 */ /* 0x001fe400078e0003 */
[----:B------:R-:W-:Y:S02]  /*7830*/  IMAD.MOV R23, RZ, RZ, -R23 ;  /* 0x000000ffff177224 */ /* 0x000fe400078e0a17 */
[----:B------:R-:W-:-:S02]  /*7840*/  IMAD R20, R2, R22, R20 ;  /* 0x0000001602147224 */ /* 0x000fc400078e0214 */
[----:B------:R-:W-:Y:S02]  /*7850*/  IMAD.MOV.U32 R3, RZ, RZ, R4 ;  /* 0x000000ffff037224 */ /* 0x000fe400078e0004 */
[----:B------:R-:W-:Y:S01]  /*7860*/  @!P4 IMAD.MOV R24, RZ, RZ, -R24 ;  /* 0x000000ffff18c224 */ /* 0x000fe200078e0a18 */
[C---:B------:R-:W-:Y:S01]  /*7870*/  ISETP.GT.U32.AND P4, PT, R2.reuse, R19, PT ;  /* 0x000000130200720c */ /* 0x040fe20003f84070 */
[C---:B------:R-:W-:Y:S02]  /*7880*/  IMAD R16, R2.reuse, R23, R16 ;  /* 0x0000001702107224 */ /* 0x040fe400078e0210 */
[----:B------:R-:W-:Y:S01]  /*7890*/  VIADD R18, R11, 0xe0 ;  /* 0x000000e00b127836 */ /* 0x000fe20000000000 */
[----:B------:R-:W-:Y:S01]  /*78a0*/  STL [R1+0x2c8], R24 ;  /* 0x0002c81801007387 */ /* 0x000fe20000100800 */
[----:B------:R-:W-:Y:S01]  /*78b0*/  @!P0 IMAD.MOV R13, RZ, RZ, -R13 ;  /* 0x000000ffff0d8224 */ /* 0x000fe200078e0a0d */
[C---:B------:R-:W-:Y:S01]  /*78c0*/  ISETP.GT.U32.AND P0, PT, R2.reuse, R10, PT ;  /* 0x0000000a0200720c */ /* 0x040fe20003f04070 */
[----:B------:R-:W-:Y:S01]  /*78d0*/  @!P3 IMAD.MOV R3, RZ, RZ, -R3 ;  /* 0x000000ffff03b224 */ /* 0x000fe200078e0a03 */
[C---:B------:R-:W-:Y:S01]  /*78e0*/  ISETP.GT.U32.AND P3, PT, R2.reuse, R20, PT ;  /* 0x000000140200720c */ /* 0x040fe20003f64070 */
[--C-:B------:R-:W-:Y:S01]  /*78f0*/  @!P2 IMAD.IADD R17, R17, 0x1, -R2.reuse ;  /* 0x000000011111a824 */ /* 0x100fe200078e0a02 */
[----:B------:R-:W-:Y:S01]  /*7900*/  IABS R4, R18 ;  /* 0x0000001200047213 */ /* 0x000fe20000000000 */
[--C-:B------:R-:W-:Y:S01]  /*7910*/  @!P5 IMAD.IADD R9, R9, 0x1, -R2.reuse ;  /* 0x000000010909d824 */ /* 0x100fe200078e0a02 */
[----:B------:R-:W-:Y:S01]  /*7920*/  ISETP.GT.U32.AND P2, PT, R2, R16, PT ;  /* 0x000000100200720c */ /* 0x000fe20003f44070 */
[----:B------:R-:W-:Y:S01]  /*7930*/  @!P4 IMAD.IADD R19, R19, 0x1, -R2 ;  /* 0x000000011313c824 */ /* 0x000fe200078e0a02 */
[----:B------:R-:W-:Y:S01]  /*7940*/  ISETP.GE.AND P5, PT, R7, RZ, PT ;  /* 0x000000ff0700720c */ /* 0x000fe20003fa6270 */
[----:B------:R-:W-:Y:S01]  /*7950*/  IMAD.HI.U32 R7, R14, R4, RZ ;  /* 0x000000040e077227 */ /* 0x000fe200078e00ff */
[----:B------:R-:W-:Y:S01]  /*7960*/  ISETP.GE.AND P4, PT, R5, RZ, PT ;  /* 0x000000ff0500720c */ /* 0x000fe20003f86270 */
[----:B------:R-:W-:Y:S02]  /*7970*/  STL [R1+0x2c4], R13 ;  /* 0x0002c40d01007387 */ /* 0x000fe40000100800 */
[----:B------:R-:W-:-:S02]  /*7980*/  VIADD R15, R11, 0xde ;  /* 0x000000de0b0f7836 */ /* 0x000fc40000000000 */
[--C-:B------:R-:W-:Y:S01]  /*7990*/  @!P0 IMAD.IADD R10, R10, 0x1, -R2.reuse ;  /* 0x000000010a0a8824 */ /* 0x100fe200078e0a02 */
[----:B------:R-:W-:Y:S01]  /*79a0*/  ISETP.GE.AND P0, PT, R8, RZ, PT ;  /* 0x000000ff0800720c */ /* 0x000fe20003f06270 */
[--C-:B------:R-:W-:Y:S01]  /*79b0*/  @!P3 IMAD.IADD R20, R20, 0x1, -R2.reuse ;  /* 0x000000011414b824 */ /* 0x100fe200078e0a02 */
[----:B------:R-:W-:Y:S01]  /*79c0*/  IABS R0, R15 ;  /* 0x0000000f00007213 */ /* 0x000fe20000000000 */
[----:B------:R-:W-:Y:S01]  /*79d0*/  IMAD.MOV R5, RZ, RZ, -R7 ;  /* 0x000000ffff057224 */ /* 0x000fe200078e0a07 */
[----:B------:R0:W-:Y:S01]  /*79e0*/  STL [R1+0x2c0], R3 ;  /* 0x0002c00301007387 */ /* 0x0001e20000100800 */
[----:B------:R-:W-:Y:S01]  /*79f0*/  @!P2 IMAD.IADD R16, R16, 0x1, -R2 ;  /* 0x000000011010a824 */ /* 0x000fe200078e0a02 */
[C---:B------:R-:W-:Y:S01]  /*7a00*/  ISETP.GT.U32.AND P2, PT, R2.reuse, R20, PT ;  /* 0x000000140200720c */ /* 0x040fe20003f44070 */
[----:B------:R-:W-:Y:S01]  /*7a10*/  IMAD R4, R2, R5, R4 ;  /* 0x0000000502047224 */ /* 0x000fe200078e0204 */
[----:B------:R-:W-:Y:S01]  /*7a20*/  ISETP.GE.AND P3, PT, R6, RZ, PT ;  /* 0x000000ff0600720c */ /* 0x000fe20003f66270 */
[----:B------:R-:W-:-:S02]  /*7a30*/  IMAD.MOV.U32 R7, RZ, RZ, R10 ;  /* 0x000000ffff077224 */ /* 0x000fc400078e000a */
[----:B------:R-:W-:Y:S02]  /*7a40*/  IMAD.MOV.U32 R21, RZ, RZ, R9 ;  /* 0x000000ffff157224 */ /* 0x000fe400078e0009 */
[----:B------:R-:W-:Y:S01]  /*7a50*/  @!P5 IMAD.MOV R7, RZ, RZ, -R7 ;  /* 0x000000ffff07d224 */ /* 0x000fe200078e0a07 */
[----:B------:R-:W-:Y:S01]  /*7a60*/  ISETP.GT.U32.AND P5, PT, R2, R4, PT ;  /* 0x000000040200720c */ /* 0x000fe20003fa4070 */
[----:B0-----:R-:W-:-:S04]  /*7a70*/  IMAD.HI.U32 R3, R14, R0, RZ ;  /* 0x000000000e037227 */ /* 0x001fc800078e00ff */
[----:B------:R-:W-:Y:S02]  /*7a80*/  IMAD.MOV.U32 R13, RZ, RZ, R17 ;  /* 0x000000ffff0d7224 */ /* 0x000fe400078e0011 */
[----:B------:R-:W-:Y:S02]  /*7a90*/  IMAD.MOV R3, RZ, RZ, -R3 ;  /* 0x000000ffff037224 */ /* 0x000fe400078e0a03 */
[----:B------:R-:W-:Y:S01]  /*7aa0*/  @!P6 IMAD.MOV R21, RZ, RZ, -R21 ;  /* 0x000000ffff15e224 */ /* 0x000fe200078e0a15 */
[----:B------:R-:W-:Y:S01]  /*7ab0*/  ISETP.GT.U32.AND P6, PT, R2, R16, PT ;  /* 0x000000100200720c */ /* 0x000fe20003fc4070 */
[----:B------:R-:W-:Y:S01]  /*7ac0*/  @!P1 IMAD.MOV R13, RZ, RZ, -R13 ;  /* 0x000000ffff0d9224 */ /* 0x000fe200078e0a0d */
[----:B------:R-:W-:Y:S01]  /*7ad0*/  ISETP.GE.AND P1, PT, R18, RZ, PT ;  /* 0x000000ff1200720c */ /* 0x000fe20003f26270 */
[----:B------:R-:W-:Y:S01]  /*7ae0*/  IMAD.MOV.U32 R6, RZ, RZ, R19 ;  /* 0x000000ffff067224 */ /* 0x000fe200078e0013 */
[----:B------:R-:W-:Y:S01]  /*7af0*/  STL [R1+0x2bc], R21 ;  /* 0x0002bc1501007387 */ /* 0x000fe20000100800 */
[----:B------:R-:W-:-:S02]  /*7b00*/  IMAD R0, R2, R3, R0 ;  /* 0x0000000302007224 */ /* 0x000fc400078e0200 */
[----:B------:R-:W-:Y:S01]  /*7b10*/  @!P2 IMAD.IADD R20, R20, 0x1, -R2 ;  /* 0x000000011414a824 */ /* 0x000fe200078e0a02 */
[----:B------:R-:W-:Y:S01]  /*7b20*/  STL [R1+0x2b8], R13 ;  /* 0x0002b80d01007387 */ /* 0x000fe20000100800 */
[----:B------:R-:W-:Y:S01]  /*7b30*/  @!P0 IMAD.MOV R6, RZ, RZ, -R6 ;  /* 0x000000ffff068224 */ /* 0x000fe200078e0a06 */
[----:B------:R-:W-:Y:S01]  /*7b40*/  ISETP.GT.U32.AND P0, PT, R2, R0, PT ;  /* 0x000000000200720c */ /* 0x000fe20003f04070 */
[C---:B------:R-:W-:Y:S01]  /*7b50*/  VIADD R3, R11.reuse, 0xda ;  /* 0x000000da0b037836 */ /* 0x040fe20000000000 */
[----:B------:R0:W-:Y:S01]  /*7b60*/  STL [R1+0x2b4], R7 ;  /* 0x0002b40701007387 */ /* 0x0001e20000100800 */
[----:B------:R-:W-:Y:S01]  /*7b70*/  VIADD R5, R11, 0xdc ;  /* 0x000000dc0b057836 */ /* 0x000fe20000000000 */
[----:B------:R-:W-:Y:S01]  /*7b80*/  ISETP.GE.AND P2, PT, R15, RZ, PT ;  /* 0x000000ff0f00720c */ /* 0x000fe20003f46270 */
[--C-:B------:R-:W-:Y:S01]  /*7b90*/  @!P5 IMAD.IADD R4, R4, 0x1, -R2.reuse ;  /* 0x000000010404d824 */ /* 0x100fe200078e0a02 */
[----:B------:R1:W-:Y:S01]  /*7ba0*/  STL [R1+0x184], R6 ;  /* 0x0001840601007387 */ /* 0x0003e20000100800 */
[----:B------:R-:W-:Y:S01]  /*7bb0*/  @!P6 IMAD.IADD R16, R16, 0x1, -R2 ;  /* 0x000000011010e824 */ /* 0x000fe200078e0a02 */
[----:B------:R-:W-:Y:S01]  /*7bc0*/  IABS R15, R5 ;  /* 0x00000005000f7213 */ /* 0x000fe20000000000 */
[----:B------:R-:W-:Y:S01]  /*7bd0*/  VIADD R10, R11, 0xd8 ;  /* 0x000000d80b0a7836 */ /* 0x000fe20000000000 */
[----:B------:R-:W-:Y:S01]  /*7be0*/  ISETP.GE.AND P6, PT, R5, RZ, PT ;  /* 0x000000ff0500720c */ /* 0x000fe20003fc6270 */
[----:B------:R-:W-:Y:S01]  /*7bf0*/  VIADD R9, R11, 0xd4 ;  /* 0x000000d40b097836 */ /* 0x000fe20000000000 */
[----:B------:R-:W-:Y:S01]  /*7c00*/  ISETP.GE.AND P5, PT, R3, RZ, PT ;  /* 0x000000ff0300720c */ /* 0x000fe20003fa6270 */
[----:B0-----:R-:W-:-:S02]  /*7c10*/  IMAD.MOV.U32 R7, RZ, RZ, R20 ;  /* 0x000000ffff077224 */ /* 0x001fc400078e0014 */
[----:B------:R-:W-:Y:S01]  /*7c20*/  @!P0 IMAD.IADD R0, R0, 0x1, -R2 ;  /* 0x0000000100008824 */ /* 0x000fe200078e0a02 */
[----:B-1----:R-:W-:Y:S01]  /*7c30*/  IABS R6, R3 ;  /* 0x0000000300067213 */ /* 0x002fe20000000000 */
[----:B------:R-:W-:Y:S01]  /*7c40*/  @!P4 IMAD.MOV R7, RZ, RZ, -R7 ;  /* 0x000000ffff07c224 */ /* 0x000fe200078e0a07 */
[C---:B------:R-:W-:Y:S01]  /*7c50*/  ISETP.GT.U32.AND P4, PT, R2.reuse, R4, PT ;  /* 0x000000040200720c */ /* 0x040fe20003f84070 */
[----:B------:R-:W-:Y:S01]  /*7c60*/  VIADD R20, R11, 0xd0 ;  /* 0x000000d00b147836 */ /* 0x000fe20000000000 */
[----:B------:R-:W-:Y:S01]  /*7c70*/  ISETP.GT.U32.AND P0, PT, R2, R0, PT ;  /* 0x000000000200720c */ /* 0x000fe20003f04070 */
[----:B------:R-:W-:Y:S01]  /*7c80*/  IMAD.MOV.U32 R5, RZ, RZ, R6 ;  /* 0x000000ffff057224 */ /* 0x000fe200078e0006 */
[----:B------:R0:W-:Y:S01]  /*7c90*/  STL [R1+0x268], R7 ;  /* 0x0002680701007387 */ /* 0x0001e20000100800 */
[----:B------:R-:W-:-:S04]  /*7ca0*/  IMAD.HI.U32 R6, R14, R15, RZ ;  /* 0x0000000f0e067227 */ /* 0x000fc800078e00ff */
[----:B------:R-:W-:Y:S02]  /*7cb0*/  IMAD.MOV R6, RZ, RZ, -R6 ;  /* 0x000000ffff067224 */ /* 0x000fe400078e0a06 */
[----:B------:R-:W-:-:S04]  /*7cc0*/  IMAD.HI.U32 R3, R14, R5, RZ ;  /* 0x000000050e037227 */ /* 0x000fc800078e00ff */
[----:B------:R-:W-:Y:S02]  /*7cd0*/  IMAD R15, R2, R6, R15 ;  /* 0x00000006020f7224 */ /* 0x000fe400078e020f */
[----:B------:R-:W-:Y:S02]  /*7ce0*/  IMAD.MOV R3, RZ, RZ, -R3 ;  /* 0x000000ffff037224 */ /* 0x000fe400078e0a03 */
[----:B------:R-:W-:Y:S01]  /*7cf0*/  @!P4 IMAD.IADD R4, R4, 0x1, -R2 ;  /* 0x000000010404c824 */ /* 0x000fe200078e0a02 */
[C---:B------:R-:W-:Y:S01]  /*7d00*/  ISETP.GT.U32.AND P4, PT, R2.reuse, R15, PT ;  /* 0x0000000f0200720c */ /* 0x040fe20003f84070 */
[----:B------:R-:W-:Y:S02]  /*7d10*/  IMAD R5, R2, R3, R5 ;  /* 0x0000000302057224 */ /* 0x000fe400078e0205 */
[----:B------:R-:W-:Y:S02]  /*7d20*/  IMAD.MOV.U32 R13, RZ, RZ, R4 ;  /* 0x000000ffff0d7224 */ /* 0x000fe400078e0004 */
[----:B0-----:R-:W-:-:S02]  /*7d30*/  IMAD.MOV.U32 R7, RZ, RZ, R16 ;  /* 0x000000ffff077224 */ /* 0x001fc400078e0010 */
        /* <DEDUP_REMOVED lines=10> */
[C---:B------:R-:W-:Y:S01]  /*7de0*/  ISETP.GT.U32.AND P4, PT, R2.reuse, R15, PT ;  /* 0x0000000f0200720c */ /* 0x040fe20003f84070 */
[----:B------:R-:W-:Y:S02]  /*7df0*/  STL [R1+0x270], R13 ;  /* 0x0002700d01007387 */ /* 0x000fe40000100800 */
[----:B------:R-:W-:Y:S01]  /*7e00*/  @!P2 IMAD.MOV R8, RZ, RZ, -R8 ;  /* 0x000000ffff08a224 */ /* 0x000fe200078e0a08 */
[----:B------:R-:W-:Y:S01]  /*7e10*/  ISETP.GE.AND P2, PT, R9, RZ, PT ;  /* 0x000000ff0900720c */ /* 0x000fe20003f46270 */
[----:B------:R-:W-:Y:S01]  /*7e20*/  @!P1 IMAD.IADD R5, R5, 0x1, -R2 ;  /* 0x0000000105059824 */ /* 0x000fe200078e0a02 */
[----:B------:R-:W-:Y:S01]  /*7e30*/  IABS R9, R9 ;  /* 0x0000000900097213 */ /* 0x000fe20000000000 */
[C---:B0-----:R-:W-:Y:S01]  /*7e40*/  VIADD R7, R11.reuse, 0xd6 ;  /* 0x000000d60b077836 */ /* 0x041fe20000000000 */
[----:B------:R0:W-:Y:S01]  /*7e50*/  STL [R1+0x2a8], R8 ;  /* 0x0002a80801007387 */ /* 0x0001e20000100800 */
[----:B------:R-:W-:Y:S01]  /*7e60*/  IMAD.MOV R4, RZ, RZ, -R6 ;  /* 0x000000ffff047224 */ /* 0x000fe200078e0a06 */
[C---:B------:R-:W-:Y:S01]  /*7e70*/  ISETP.GT.U32.AND P1, PT, R2.reuse, R5, PT ;  /* 0x000000050200720c */ /* 0x040fe20003f24070 */
[----:B------:R-:W-:Y:S01]  /*7e80*/  VIADD R3, R11, 0xd2 ;  /* 0x000000d20b037836 */ /* 0x000fe20000000000 */
[----:B------:R-:W-:Y:S01]  /*7e90*/  ISETP.GE.AND P0, PT, R7, RZ, PT ;  /* 0x000000ff0700720c */ /* 0x000fe20003f06270 */
[----:B------:R-:W-:Y:S01]  /*7ea0*/  IMAD R10, R2, R4, R10 ;  /* 0x00000004020a7224 */ /* 0x000fe200078e020a */
[----:B------:R-:W-:Y:S01]  /*7eb0*/  IABS R7, R7 ;  /* 0x0000000700077213 */ /* 0x000fe20000000000 */
[----:B------:R-:W-:Y:S01]  /*7ec0*/  IMAD.HI.U32 R4, R14, R9, RZ ;  /* 0x000000090e047227 */ /* 0x000fe200078e00ff */
[----:B0-----:R-:W-:-:S03]  /*7ed0*/  IABS R8, R3 ;  /* 0x0000000300087213 */ /* 0x001fc60000000000 */
[----:B------:R-:W-:-:S04]  /*7ee0*/  IMAD.HI.U32 R0, R14, R7, RZ ;  /* 0x000000070e007227 */ /* 0x000fc800078e00ff */
[----:B------:R-:W-:Y:S02]  /*7ef0*/  IMAD.MOV R4, RZ, RZ, -R4 ;  /* 0x000000ffff047224 */ /* 0x000fe400078e0a04 */
[----:B------:R-:W-:Y:S01]  /*7f00*/  @!P4 IMAD.IADD R15, R15, 0x1, -R2 ;  /* 0x000000010f0fc824 */ /* 0x000fe200078e0a02 */
[C---:B------:R-:W-:Y:S01]  /*7f10*/  ISETP.GT.U32.AND P4, PT, R2.reuse, R10, PT ;  /* 0x0000000a0200720c */ /* 0x040fe20003f84070 */
[----:B------:R-:W-:Y:S02]  /*7f20*/  IMAD.MOV R0, RZ, RZ, -R0 ;  /* 0x000000ffff007224 */ /* 0x000fe400078e0a00 */
[----:B------:R-:W-:Y:S02]  /*7f30*/  IMAD R9, R2, R4, R9 ;  /* 0x0000000402097224 */ /* 0x000fe400078e0209 */
[----:B------:R-:W-:-:S04]  /*7f40*/  IMAD.HI.U32 R6, R14, R8, RZ ;  /* 0x000000080e067227 */ /* 0x000fc800078e00ff */
[C---:B------:R-:W-:Y:S01]  /*7f50*/  IMAD R7, R2.reuse, R0, R7 ;  /* 0x0000000002077224 */ /* 0x040fe200078e0207 */
[----:B------:R-:W-:Y:S01]  /*7f60*/  IABS R0, R20 ;  /* 0x0000001400007213 */ /* 0x000fe20000000000 */
[----:B------:R-:W-:Y:S02]  /*7f70*/  IMAD.MOV.U32 R13, RZ, RZ, R15 ;  /* 0x000000ffff0d7224 */ /* 0x000fe400078e000f */
[----:B------:R-:W-:Y:S01]  /*7f80*/  @!P1 IMAD.IADD R5, R5, 0x1, -R2 ;  /* 0x0000000105059824 */ /* 0x000fe200078e0a02 */
[C---:B------:R-:W-:Y:S01]  /*7f90*/  ISETP.GT.U32.AND P1, PT, R2.reuse, R9, PT ;  /* 0x000000090200720c */ /* 0x040fe20003f24070 */
[----:B------:R-:W-:Y:S02]  /*7fa0*/  IMAD.MOV R6, RZ, RZ, -R6 ;  /* 0x000000ffff067224 */ /* 0x000fe400078e0a06 */
[----:B------:R-:W-:Y:S01]  /*7fb0*/  @!P6 IMAD.MOV R13, RZ, RZ, -R13 ;  /* 0x000000ffff0de224 */ /* 0x000fe200078e0a0d */
[C---:B------:R-:W-:Y:S01]  /*7fc0*/  ISETP.GT.U32.AND P6, PT, R2.reuse, R7, PT ;  /* 0x000000070200720c */ /* 0x040fe20003fc4070 */
[----:B------:R-:W-:-:S02]  /*7fd0*/  IMAD R8, R2, R6, R8 ;  /* 0x0000000602087224 */ /* 0x000fc400078e0208 */
[----:B------:R-:W-:Y:S01]  /*7fe0*/  @!P4 IMAD.IADD R10, R10, 0x1, -R2 ;  /* 0x000000010a0ac824 */ /* 0x000fe200078e0a02 */
[----:B------:R0:W-:Y:S01]  /*7ff0*/  STL [R1+0x29c], R13 ;  /* 0x00029c0d01007387 */ /* 0x0001e20000100800 */
[----:B------:R-:W-:Y:S01]  /*8000*/  VIADD R17, R11, 0xce ;  /* 0x000000ce0b117836 */ /* 0x000fe20000000000 */
[----:B------:R-:W-:Y:S01]  /*8010*/  ISETP.GT.U32.AND P4, PT, R2, R8, PT ;  /* 0x000000080200720c */ /* 0x000fe20003f84070 */
[----:B------:R-:W-:-:S03]  /*8020*/  IMAD.HI.U32 R4, R14, R0, RZ ;  /* 0x000000000e047227 */ /* 0x000fc600078e00ff */
[----:B------:R-:W-:Y:S01]  /*8030*/  IABS R15, R17 ;  /* 0x00000011000f7213 */ /* 0x000fe20000000000 */
[--C-:B------:R-:W-:Y:S02]  /*8040*/  @!P1 IMAD.IADD R9, R9, 0x1, -R2.reuse ;  /* 0x0000000109099824 */ /* 0x100fe400078e0a02 */
[----:B------:R-:W-:Y:S01]  /*8050*/  @!P6 IMAD.IADD R7, R7, 0x1, -R2 ;  /* 0x000000010707e824 */ /* 0x000fe200078e0a02 */
[----:B------:R-:W-:Y:S01]  /*8060*/  ISETP.GT.U32.AND P6, PT, R2, R10, PT ;  /* 0x0000000a0200720c */ /* 0x000fe20003fc4070 */
[----:B0-----:R-:W-:Y:S02]  /*8070*/  IMAD.MOV.U32 R13, RZ, RZ, R5 ;  /* 0x000000ffff0d7224 */ /* 0x001fe400078e0005 */
[----:B------:R-:W-:Y:S01]  /*8080*/  IMAD.HI.U32 R5, R14, R15, RZ ;  /* 0x0000000f0e057227 */ /* 0x000fe200078e00ff */
[----:B------:R-:W-:-:S03]  /*8090*/  ISETP.GT.U32.AND P1, PT, R2, R7, PT ;  /* 0x000000070200720c */ /* 0x000fc60003f24070 */
[----:B------:R-:W-:Y:S01]  /*80a0*/  @!P5 IMAD.MOV R13, RZ, RZ, -R13 ;  /* 0x000000ffff0dd224 */ /* 0x000fe200078e0a0d */
[----:B------:R-:W-:Y:S01]  /*80b0*/  ISETP.GT.U32.AND P5, PT, R2, R9, PT ;  /* 0x000000090200720c */ /* 0x000fe20003fa4070 */
[----:B------:R-:W-:Y:S02]  /*80c0*/  @!P4 IMAD.IADD R8, R8, 0x1, -R2 ;  /* 0x000000010808c824 */ /* 0x000fe400078e0a02 */
[----:B------:R-:W-:Y:S01]  /*80d0*/  IMAD.MOV R4, RZ, RZ, -R4 ;  /* 0x000000ffff047224 */ /* 0x000fe200078e0a04 */
[----:B------:R0:W-:Y:S01]  /*80e0*/  STL [R1+0x274], R13 ;  /* 0x0002740d01007387 */ /* 0x0001e20000100800 */
[----:B------:R-:W-:Y:S01]  /*80f0*/  IMAD.MOV R5, RZ, RZ, -R5 ;  /* 0x000000ffff057224 */ /* 0x000fe200078e0a05 */
[C---:B------:R-:W-:Y:S01]  /*8100*/  ISETP.GT.U32.AND P4, PT, R2.reuse, R8, PT ;  /* 0x000000080200720c */ /* 0x040fe20003f84070 */
[C---:B------:R-:W-:Y:S02]  /*8110*/  IMAD R0, R2.reuse, R4, R0 ;  /* 0x0000000402007224 */ /* 0x040fe400078e0200 */
[----:B------:R-:W-:-:S02]  /*8120*/  IMAD R15, R2, R5, R15 ;  /* 0x00000005020f7224 */ /* 0x000fc400078e020f */
[--C-:B------:R-:W-:Y:S01]  /*8130*/  @!P6 IMAD.IADD R10, R10, 0x1, -R2.reuse ;  /* 0x000000010a0ae824 */ /* 0x100fe200078e0a02 */
[C---:B------:R-:W-:Y:S01]  /*8140*/  ISETP.GT.U32.AND P6, PT, R2.reuse, R0, PT ;  /* 0x000000000200720c */ /* 0x040fe20003fc4070 */
[--C-:B------:R-:W-:Y:S01]  /*8150*/  @!P5 IMAD.IADD R9, R9, 0x1, -R2.reuse ;  /* 0x000000010909d824 */ /* 0x100fe200078e0a02 */
[----:B------:R-:W-:Y:S01]  /*8160*/  ISETP.GT.U32.AND P5, PT, R2, R15, PT ;  /* 0x0000000f0200720c */ /* 0x000fe20003fa4070 */
[C---:B------:R-:W-:Y:S02]  /*8170*/  VIADD R4, R11.reuse, 0xca ;  /* 0x000000ca0b047836 */ /* 0x040fe40000000000 */
[C---:B------:R-:W-:Y:S02]  /*8180*/  VIADD R5, R11.reuse, 0xc8 ;  /* 0x000000c80b057836 */ /* 0x040fe40000000000 */
[----:B------:R-:W-:Y:S01]  /*8190*/  VIADD R6, R11, 0xcc ;  /* 0x000000cc0b067836 */ /* 0x000fe20000000000 */
[----:B------:R-:W-:Y:S01]  /*81a0*/  IABS R18, R4 ;  /* 0x0000000400127213 */ /* 0x000fe20000000000 */
[--C-:B------:R-:W-:Y:S01]  /*81b0*/  @!P4 IMAD.IADD R8, R8, 0x1, -R2.reuse ;  /* 0x000000010808c824 */ /* 0x100fe200078e0a02 */
[----:B------:R-:W-:Y:S01]  /*81c0*/  ISETP.GE.AND P4, PT, R20, RZ, PT ;  /* 0x000000ff1400720c */ /* 0x000fe20003f86270 */
[--C-:B------:R-:W-:Y:S01]  /*81d0*/  @!P1 IMAD.IADD R7, R7, 0x1, -R2.reuse ;  /* 0x0000000107079824 */ /* 0x100fe200078e0a02 */
[----:B------:R-:W-:Y:S01]  /*81e0*/  IABS R20, R5 ;  /* 0x0000000500147213 */ /* 0x000fe20000000000 */
[----:B------:R-:W-:Y:S01]  /*81f0*/  @!P6 IMAD.IADD R0, R0, 0x1, -R2 ;  /* 0x000000010000e824 */ /* 0x000fe200078e0a02 */
[----:B------:R-:W-:Y:S01]  /*8200*/  ISETP.GE.AND P1, PT, R3, RZ, PT ;  /* 0x000000ff0300720c */ /* 0x000fe20003f26270 */
[----:B------:R-:W-:Y:S01]  /*8210*/  IMAD.HI.U32 R3, R14, R18, RZ ;  /* 0x000000120e037227 */ /* 0x000fe200078e00ff */
[----:B------:R-:W-:-:S02]  /*8220*/  IABS R19, R6 ;  /* 0x0000000600137213 */ /* 0x000fc40000000000 */
[----:B------:R-:W-:Y:S01]  /*8230*/  ISETP.GE.AND P6, PT, R17, RZ, PT ;  /* 0x000000ff1100720c */ /* 0x000fe20003fc6270 */
[----:B------:R-:W-:Y:S02]  /*8240*/  @!P5 IMAD.IADD R15, R15, 0x1, -R2 ;  /* 0x000000010f0fd824 */ /* 0x000fe400078e0a02 */
[----:B------:R-:W-:Y:S02]  /*8250*/  IMAD.MOV.U32 R17, RZ, RZ, R20 ;  /* 0x000000ffff117224 */ /* 0x000fe400078e0014 */
[----:B------:R-:W-:Y:S01]  /*8260*/  IMAD.MOV R3, RZ, RZ, -R3 ;  /* 0x000000ffff037224 */ /* 0x000fe200078e0a03 */
[----:B------:R-:W-:Y:S01]  /*8270*/  ISETP.GT.U32.AND P5, PT, R2, R15, PT ;  /* 0x0000000f0200720c */ /* 0x000fe20003fa4070 */
[----:B------:R-:W-:-:S04]  /*8280*/  IMAD.HI.U32 R16, R14, R19, RZ ;  /* 0x000000130e107227 */ /* 0x000fc800078e00ff */
[----:B------:R-:W-:Y:S02]  /*8290*/  IMAD.MOV.U32 R21, RZ, RZ, R10 ;  /* 0x000000ffff157224 */ /* 0x000fe400078e000a */
[----:B------:R-:W-:-:S04]  /*82a0*/  IMAD.HI.U32 R10, R14, R17, RZ ;  /* 0x000000110e0a7227 */ /* 0x000fc800078e00ff */
[C---:B------:R-:W-:Y:S02]  /*82b0*/  IMAD R18, R2.reuse, R3, R18 ;  /* 0x0000000302127224 */ /* 0x040fe400078e0212 */
[----:B------:R-:W-:Y:S02]  /*82c0*/  IMAD.MOV R16, RZ, RZ, -R16 ;  /* 0x000000ffff107224 */ /* 0x000fe400078e0a10 */
[----:B0-----:R-:W-:Y:S02]  /*82d0*/  IMAD.MOV.U32 R13, RZ, RZ, R7 ;  /* 0x000000ffff0d7224 */ /* 0x001fe400078e0007 */
[----:B------:R-:W-:Y:S01]  /*82e0*/  @!P3 IMAD.MOV R21, RZ, RZ, -R21 ;  /* 0x000000ffff15b224 */ /* 0x000fe200078e0a15 */
[C---:B------:R-:W-:Y:S01]  /*82f0*/  ISETP.GT.U32.AND P3, PT, R2.reuse, R0, PT ;  /* 0x000000000200720c */ /* 0x040fe20003f64070 */
[----:B------:R-:W-:Y:S02]  /*8300*/  IMAD.MOV R7, RZ, RZ, -R10 ;  /* 0x000000ffff077224 */ /* 0x000fe400078e0a0a */
[----:B------:R-:W-:Y:S01]  /*8310*/  @!P1 IMAD.MOV R8, RZ, RZ, -R8 ;  /* 0x000000ffff089224 */ /* 0x000fe200078e0a08 */
[C---:B------:R-:W-:Y:S01]  /*8320*/  ISETP.GT.U32.AND P1, PT, R2.reuse, R18, PT ;  /* 0x000000120200720c */ /* 0x040fe20003f24070 */
[C---:B------:R-:W-:Y:S01]  /*8330*/  IMAD R19, R2.reuse, R16, R19 ;  /* 0x0000001002137224 */ /* 0x040fe200078e0213 */
[----:B------:R0:W-:Y:S01]  /*8340*/  STL [R1+0x254], R21 ;  /* 0x0002541501007387 */ /* 0x0001e20000100800 */
[----:B------:R-:W-:-:S02]  /*8350*/  IMAD R17, R2, R7, R17 ;  /* 0x0000000702117224 */ /* 0x000fc400078e0211 */
[----:B------:R-:W-:Y:S01]  /*8360*/  @!P0 IMAD.MOV R13, RZ, RZ, -R13 ;  /* 0x000000ffff0d8224 */ /* 0x000fe200078e0a0d */
[C---:B------:R-:W-:Y:S01]  /*8370*/  ISETP.GT.U32.AND P0, PT, R2.reuse, R19, PT ;  /* 0x000000130200720c */ /* 0x040fe20003f04070 */
[--C-:B------:R-:W-:Y:S01]  /*8380*/  @!P5 IMAD.IADD R15, R15, 0x1, -R2.reuse ;  /* 0x000000010f0fd824 */ /* 0x100fe200078e0a02 */
[----:B------:R-:W-:Y:S01]  /*8390*/  ISETP.GT.U32.AND P5, PT, R2, R17, PT ;  /* 0x000000110200720c */ /* 0x000fe20003fa4070 */
[----:B------:R-:W-:Y:S01]  /*83a0*/  @!P2 IMAD.MOV R9, RZ, RZ, -R9 ;  /* 0x000000ffff09a224 */ /* 0x000fe200078e0a09 */
[----:B------:R-:W-:Y:S01]  /*83b0*/  STL [R1+0x258], R13 ;  /* 0x0002580d01007387 */ /* 0x000fe20000100800 */
[--C-:B------:R-:W-:Y:S01]  /*83c0*/  @!P3 IMAD.IADD R0, R0, 0x1, -R2.reuse ;  /* 0x000000010000b824 */ /* 0x100fe200078e0a02 */
[----:B------:R-:W-:Y:S01]  /*83d0*/  ISETP.GE.AND P3, PT, R4, RZ, PT ;  /* 0x000000ff0400720c */ /* 0x000fe20003f66270 */
[--C-:B------:R-:W-:Y:S01]  /*83e0*/  @!P1 IMAD.IADD R18, R18, 0x1, -R2.reuse ;  /* 0x0000000112129824 */ /* 0x100fe200078e0a02 */
[----:B------:R-:W-:Y:S01]  /*83f0*/  STL [R1+0x25c], R9 ;  /* 0x00025c0901007387 */ /* 0x000fe20000100800 */
[C---:B------:R-:W-:Y:S01]  /*8400*/  VIADD R4, R11.reuse, 0xc4 ;  /* 0x000000c40b047836 */ /* 0x040fe20000000000 */
[----:B------:R-:W-:Y:S01]  /*8410*/  ISETP.GE.AND P2, PT, R6, RZ, PT ;  /* 0x000000ff0600720c */ /* 0x000fe20003f46270 */
[----:B------:R-:W-:Y:S01]  /*8420*/  VIADD R3, R11, 0xc6 ;  /* 0x000000c60b037836 */ /* 0x000fe20000000000 */
[----:B------:R1:W-:Y:S01]  /*8430*/  STL [R1+0x260], R8 ;  /* 0x0002600801007387 */ /* 0x0003e20000100800 */
[--C-:B------:R-:W-:Y:S01]  /*8440*/  @!P0 IMAD.IADD R19, R19, 0x1, -R2.reuse ;  /* 0x0000000113138824 */ /* 0x100fe200078e0a02 */
[C---:B------:R-:W-:Y:S01]  /*8450*/  ISETP.GT.U32.AND P1, PT, R2.reuse, R18, PT ;  /* 0x000000120200720c */ /* 0x040fe20003f24070 */
[----:B------:R-:W-:Y:S01]  /*8460*/  @!P5 IMAD.IADD R17, R17, 0x1, -R2 ;  /* 0x000000011111d824 */ /* 0x000fe200078e0a02 */
[----:B------:R-:W-:Y:S01]  /*8470*/  ISETP.GE.AND P0, PT, R5, RZ, PT ;  /* 0x000000ff0500720c */ /* 0x000fe20003f06270 */
[C---:B------:R-:W-:Y:S01]  /*8480*/  VIADD R7, R11.reuse, 0xc2 ;  /* 0x000000c20b077836 */ /* 0x040fe20000000000 */
[----:B------:R-:W-:Y:S01]  /*8490*/  IABS R5, R4 ;  /* 0x0000000400057213 */ /* 0x000fe20000000000 */
[----:B0-----:R-:W-:Y:S01]  /*84a0*/  IMAD.MOV.U32 R21, RZ, RZ, R15 ;  /* 0x000000ffff157224 */ /* 0x001fe200078e000f */
[C---:B------:R-:W-:Y:S01]  /*84b0*/  ISETP.GT.U32.AND P5, PT, R2.reuse, R17, PT ;  /* 0x000000110200720c */ /* 0x040fe20003fa4070 */
[----:B-1----:R-:W-:Y:S01]  /*84c0*/  IMAD.MOV.U32 R8, RZ, RZ, R0 ;  /* 0x000000ffff087224 */ /* 0x002fe200078e0000 */
[----:B------:R-:W-:Y:S01]  /*84d0*/  IABS R10, R3 ;  /* 0x00000003000a7213 */ /* 0x000fe20000000000 */
[----:B------:R-:W-:Y:S01]  /*84e0*/  VIADD R0, R11, 0xc0 ;  /* 0x000000c00b007836 */ /* 0x000fe20000000000 */
[----:B------:R-:W-:Y:S01]  /*84f0*/  IABS R16, R7 ;  /* 0x0000000700107213 */ /* 0x000fe20000000000 */
[----:B------:R-:W-:Y:S01]  /*8500*/  @!P4 IMAD.MOV R8, RZ, RZ, -R8 ;  /* 0x000000ffff08c224 */ /* 0x000fe200078e0a08 */
[----:B------:R-:W-:Y:S01]  /*8510*/  ISETP.GT.U32.AND P4, PT, R2, R19, PT ;  /* 0x000000130200720c */ /* 0x000fe20003f84070 */
[----:B------:R-:W-:Y:S01]  /*8520*/  @!P1 IMAD.IADD R18, R18, 0x1, -R2 ;  /* 0x0000000112129824 */ /* 0x000fe200078e0a02 */
[----:B------:R-:W-:Y:S01]  /*8530*/  ISETP.GE.AND P1, PT, R3, RZ, PT ;  /* 0x000000ff0300720c */ /* 0x000fe20003f26270 */
[----:B------:R-:W-:Y:S01]  /*8540*/  IMAD.HI.U32 R6, R14, R10, RZ ;  /* 0x0000000a0e067227 */ /* 0x000fe200078e00ff */
[----:B------:R0:W-:Y:S03]  /*8550*/  STL [R1+0x264], R8 ;  /* 0x0002640801007387 */ /* 0x0001e60000100800 */
[----:B------:R-:W-:-:S02]  /*8560*/  IMAD.MOV R6, RZ, RZ, -R6 ;  /* 0x000000ffff067224 */ /* 0x000fc400078e0a06 */
[----:B------:R-:W-:Y:S02]  /*8570*/  @!P5 IMAD.IADD R17, R17, 0x1, -R2 ;  /* 0x000000011111d824 */ /* 0x000fe400078e0a02 */
[----:B------:R-:W-:Y:S01]  /*8580*/  IMAD R10, R2, R6, R10 ;  /* 0x00000006020a7224 */ /* 0x000fe200078e020a */
[----:B------:R-:W-:Y:S01]  /*8590*/  IABS R6, R0 ;  /* 0x0000000000067213 */ /* 0x000fe20000000000 */
[----:B------:R-:W-:Y:S02]  /*85a0*/  @!P4 IMAD.IADD R19, R19, 0x1, -R2 ;  /* 0x000000011313c824 */ /* 0x000fe400078e0a02 */
[----:B0-----:R-:W-:Y:S01]  /*85b0*/  IMAD.HI.U32 R8, R14, R5, RZ ;  /* 0x000000050e087227 */ /* 0x001fe200078e00ff */
[----:B------:R-:W-:-:S03]  /*85c0*/  ISETP.GT.U32.AND P4, PT, R2, R10, PT ;  /* 0x0000000a0200720c */ /* 0x000fc60003f84070 */
[----:B------:R-:W-:Y:S02]  /*85d0*/  IMAD.MOV R8, RZ, RZ, -R8 ;  /* 0x000000ffff087224 */ /* 0x000fe400078e0a08 */
[----:B------:R-:W-:Y:S02]  /*85e0*/  @!P6 IMAD.MOV R21, RZ, RZ, -R21 ;  /* 0x000000ffff15e224 */ /* 0x000fe400078e0a15 */
[----:B------:R-:W-:Y:S02]  /*85f0*/  IMAD R3, R2, R8, R5 ;  /* 0x0000000802037224 */ /* 0x000fe400078e0205 */
[----:B------:R-:W-:Y:S01]  /*8600*/  VIADD R5, R11, 0xbe ;  /* 0x000000be0b057836 */ /* 0x000fe20000000000 */
[----:B------:R-:W-:Y:S01]  /*8610*/  STL [R1+0x17c], R21 ;  /* 0x00017c1501007387 */ /* 0x000fe20000100800 */
[----:B------:R-:W-:Y:S01]  /*8620*/  IMAD.HI.U32 R20, R14, R16, RZ ;  /* 0x000000100e147227 */ /* 0x000fe200078e00ff */
[----:B------:R-:W-:Y:S02]  /*8630*/  ISETP.GT.U32.AND P5, PT, R2, R3, PT ;  /* 0x000000030200720c */ /* 0x000fe40003fa4070 */
[----:B------:R-:W-:Y:S01]  /*8640*/  IABS R9, R5 ;  /* 0x0000000500097213 */ /* 0x000fe20000000000 */
[----:B------:R-:W-:Y:S01]  /*8650*/  @!P4 IMAD.IADD R10, R10, 0x1, -R2 ;  /* 0x000000010a0ac824 */ /* 0x000fe200078e0a02 */
[----:B------:R-:W-:Y:S01]  /*8660*/  ISETP.GE.AND P4, PT, R4, RZ, PT ;  /* 0x000000ff0400720c */ /* 0x000fe20003f86270 */
[----:B------:R-:W-:-:S02]  /*8670*/  IMAD.MOV.U32 R13, RZ, RZ, R19 ;  /* 0x000000ffff0d7224 */ /* 0x000fc400078e0013 */
[----:B------:R-:W-:-:S04]  /*8680*/  IMAD.HI.U32 R15, R14, R9, RZ ;  /* 0x000000090e0f7227 */ /* 0x000fc800078e00ff */
[----:B------:R-:W-:Y:S02]  /*8690*/  IMAD.MOV R15, RZ, RZ, -R15 ;  /* 0x000000ffff0f7224 */ /* 0x000fe400078e0a0f */
[----:B------:R-:W-:Y:S01]  /*86a0*/  @!P5 IMAD.IADD R3, R3, 0x1, -R2 ;  /* 0x000000010303d824 */ /* 0x000fe200078e0a02 */
[----:B------:R-:W-:Y:S01]  /*86b0*/  ISETP.GT.U32.AND P5, PT, R2, R10, PT ;  /* 0x0000000a0200720c */ /* 0x000fe20003fa4070 */
[----:B------:R-:W-:-:S03]  /*86c0*/  IMAD.HI.U32 R8, R14, R6, RZ ;  /* 0x000000060e087227 */ /* 0x000fc600078e00ff */
[C---:B------:R-:W-:Y:S01]  /*86d0*/  ISETP.GT.U32.AND P6, PT, R2.reuse, R3, PT ;  /* 0x000000030200720c */ /* 0x040fe20003fc4070 */
[----:B------:R-:W-:Y:S02]  /*86e0*/  IMAD.MOV R20, RZ, RZ, -R20 ;  /* 0x000000ffff147224 */ /* 0x000fe400078e0a14 */
[----:B------:R-:W-:Y:S01]  /*86f0*/  @!P3 IMAD.MOV R18, RZ, RZ, -R18 ;  /* 0x000000ffff12b224 */ /* 0x000fe200078e0a12 */
[----:B------:R-:W-:Y:S01]  /*8700*/  ISETP.GE.AND P3, PT, R7, RZ, PT ;  /* 0x000000ff0700720c */ /* 0x000fe20003f66270 */
[----:B------:R-:W-:Y:S02]  /*8710*/  @!P2 IMAD.MOV R13, RZ, RZ, -R13 ;  /* 0x000000ffff0da224 */ /* 0x000fe400078e0a0d */
[C---:B------:R-:W-:Y:S02]  /*8720*/  IMAD R7, R2.reuse, R15, R9 ;  /* 0x0000000f02077224 */ /* 0x040fe400078e0209 */
[----:B------:R-:W-:Y:S01]  /*8730*/  IMAD.MOV R8, RZ, RZ, -R8 ;  /* 0x000000ffff087224 */ /* 0x000fe200078e0a08 */
[----:B------:R0:W-:Y:S01]  /*8740*/  STL [R1+0x178], R13 ;  /* 0x0001780d01007387 */ /* 0x0001e20000100800 */
[----:B------:R-:W-:-:S02]  /*8750*/  IMAD R16, R2, R20, R16 ;  /* 0x0000001402107224 */ /* 0x000fc400078e0210 */
[----:B------:R-:W-:Y:S01]  /*8760*/  @!P6 IMAD.IADD R3, R3, 0x1, -R2 ;  /* 0x000000010303e824 */ /* 0x000fe200078e0a02 */
[C---:B------:R-:W-:Y:S01]  /*8770*/  ISETP.GT.U32.AND P6, PT, R2.reuse, R7, PT ;  /* 0x000000070200720c */ /* 0x040fe20003fc4070 */
[C---:B------:R-:W-:Y:S01]  /*8780*/  IMAD R6, R2.reuse, R8, R6 ;  /* 0x0000000802067224 */ /* 0x040fe200078e0206 */
[----:B------:R-:W-:Y:S01]  /*8790*/  ISETP.GT.U32.AND P2, PT, R2, R16, PT ;  /* 0x000000100200720c */ /* 0x000fe20003f44070 */
[--C-:B------:R-:W-:Y:S01]  /*87a0*/  @!P5 IMAD.IADD R10, R10, 0x1, -R2.reuse ;  /* 0x000000010a0ad824 */ /* 0x100fe200078e0a02 */
[----:B------:R-:W-:Y:S01]  /*87b0*/  ISETP.GE.AND P5, PT, R0, RZ, PT ;  /* 0x000000ff0000720c */ /* 0x000fe20003fa6270 */
[C---:B------:R-:W-:Y:S01]  /*87c0*/  VIADD R0, R11.reuse, 0xba ;  /* 0x000000ba0b007836 */ /* 0x040fe20000000000 */
[----:B------:R-:W-:Y:S01]  /*87d0*/  STL [R1+0x188], R18 ;  /* 0x0001881201007387 */ /* 0x000fe20000100800 */
[----:B0-----:R-:W-:Y:S02]  /*87e0*/  IMAD.MOV.U32 R13, RZ, RZ, R17 ;  /* 0x000000ffff0d7224 */ /* 0x001fe400078e0011 */
[----:B------:R-:W-:Y:S01]  /*87f0*/  VIADD R4, R11, 0xbc ;  /* 0x000000bc0b047836 */ /* 0x000fe20000000000 */
[----:B------:R-:W-:Y:S01]  /*8800*/  IABS R15, R0 ;  /* 0x00000000000f7213 */ /* 0x000fe20000000000 */
[----:B------:R-:W-:Y:S01]  /*8810*/  @!P0 IMAD.MOV R13, RZ, RZ, -R13 ;  /* 0x000000ffff0d8224 */ /* 0x000fe200078e0a0d */
[----:B------:R-:W-:Y:S01]  /*8820*/  ISETP.GT.U32.AND P0, PT, R2, R6, PT ;  /* 0x000000060200720c */ /* 0x000fe20003f04070 */
[--C-:B------:R-:W-:Y:S01]  /*8830*/  @!P6 IMAD.IADD R7, R7, 0x1, -R2.reuse ;  /* 0x000000010707e824 */ /* 0x100fe200078e0a02 */
[----:B------:R-:W-:Y:S01]  /*8840*/  IABS R8, R4 ;  /* 0x0000000400087213 */ /* 0x000fe20000000000 */
[----:B------:R-:W-:Y:S01]  /*8850*/  @!P2 IMAD.IADD R16, R16, 0x1, -R2 ;  /* 0x000000011010a824 */ /* 0x000fe200078e0a02 */
[----:B------:R0:W-:Y:S01]  /*8860*/  STL [R1+0x244], R13 ;  /* 0x0002440d01007387 */ /* 0x0001e20000100800 */
[----:B------:R-:W-:Y:S01]  /*8870*/  ISETP.GE.AND P2, PT, R5, RZ, PT ;  /* 0x000000ff0500720c */ /* 0x000fe20003f46270 */
[----:B------:R-:W-:Y:S01]  /*8880*/  VIADD R5, R11, 0xb8 ;  /* 0x000000b80b057836 */ /* 0x000fe20000000000 */
[----:B------:R-:W-:Y:S01]  /*8890*/  ISETP.GT.U32.AND P6, PT, R2, R7, PT ;  /* 0x000000070200720c */ /* 0x000fe20003fc4070 */
[----:B------:R-:W-:-:S04]  /*88a0*/  IMAD.HI.U32 R9, R14, R8, RZ ;  /* 0x000000080e097227 */ /* 0x000fc800078e00ff */
[----:B------:R-:W-:Y:S02]  /*88b0*/  IMAD.MOV R9, RZ, RZ, -R9 ;  /* 0x000000ffff097224 */ /* 0x000fe400078e0a09 */
[----:B0-----:R-:W-:Y:S02]  /*88c0*/  IMAD.MOV.U32 R13, RZ, RZ, R10 ;  /* 0x000000ffff0d7224 */ /* 0x001fe400078e000a */
[----:B------:R-:W-:Y:S02]  /*88d0*/  IMAD.MOV.U32 R10, RZ, RZ, R3 ;  /* 0x000000ffff0a7224 */ /* 0x000fe400078e0003 */
[----:B------:R-:W-:Y:S01]  /*88e0*/  @!P0 IMAD.IADD R6, R6, 0x1, -R2 ;  /* 0x0000000106068824 */ /* 0x000fe200078e0a02 */
[----:B------:R-:W-:Y:S01]  /*88f0*/  ISETP.GT.U32.AND P0, PT, R2, R16, PT ;  /* 0x000000100200720c */ /* 0x000fe20003f04070 */
[----:B------:R-:W-:-:S04]  /*8900*/  IMAD.HI.U32 R3, R14, R15, RZ ;  /* 0x0000000f0e037227 */ /* 0x000fc800078e00ff */
[----:B------:R-:W-:Y:S02]  /*8910*/  IMAD.MOV R3, RZ, RZ, -R3 ;  /* 0x000000ffff037224 */ /* 0x000fe400078e0a03 */
[C---:B------:R-:W-:Y:S01]  /*8920*/  IMAD R8, R2.reuse, R9, R8 ;  /* 0x0000000902087224 */ /* 0x040fe200078e0208 */
[----:B------:R-:W-:Y:S01]  /*8930*/  IABS R9, R5 ;  /* 0x0000000500097213 */ /* 0x000fe20000000000 */
[C---:B------:R-:W-:Y:S02]  /*8940*/  IMAD R15, R2.reuse, R3, R15 ;  /* 0x00000003020f7224 */ /* 0x040fe400078e020f */
[----:B------:R-:W-:Y:S01]  /*8950*/  @!P1 IMAD.MOV R13, RZ, RZ, -R13 ;  /* 0x000000ffff0d9224 */ /* 0x000fe200078e0a0d */
[C---:B------:R-:W-:Y:S01]  /*8960*/  ISETP.GT.U32.AND P1, PT, R2.reuse, R6, PT ;  /* 0x000000060200720c */ /* 0x040fe20003f24070 */
[--C-:B------:R-:W-:Y:S01]  /*8970*/  @!P6 IMAD.IADD R7, R7, 0x1, -R2.reuse ;  /* 0x000000010707e824 */ /* 0x100fe200078e0a02 */
[----:B------:R-:W-:Y:S01]  /*8980*/  ISETP.GT.U32.AND P6, PT, R2, R15, PT ;  /* 0x0000000f0200720c */ /* 0x000fe20003fc4070 */
[----:B------:R-:W-:Y:S01]  /*8990*/  @!P0 IMAD.IADD R16, R16, 0x1, -R2 ;  /* 0x0000000110108824 */ /* 0x000fe200078e0a02 */
[----:B------:R-:W-:Y:S01]  /*89a0*/  ISETP.GT.U32.AND P0, PT, R2, R8, PT ;  /* 0x000000080200720c */ /* 0x000fe20003f04070 */
[----:B------:R-:W-:Y:S01]  /*89b0*/  VIADD R3, R11, 0xb6 ;  /* 0x000000b60b037836 */ /* 0x000fe20000000000 */
[----:B------:R0:W-:Y:S01]  /*89c0*/  STL [R1+0x248], R13 ;  /* 0x0002480d01007387 */ /* 0x0001e20000100800 */
[----:B------:R-:W-:-:S04]  /*89d0*/  IMAD.HI.U32 R17, R14, R9, RZ ;  /* 0x000000090e117227 */ /* 0x000fc800078e00ff */
[----:B------:R-:W-:Y:S01]  /*89e0*/  @!P4 IMAD.MOV R10, RZ, RZ, -R10 ;  /* 0x000000ffff0ac224 */ /* 0x000fe200078e0a0a */
[----:B------:R-:W-:Y:S01]  /*89f0*/  ISETP.GE.AND P4, PT, R4, RZ, PT ;  /* 0x000000ff0400720c */ /* 0x000fe20003f86270 */
[--C-:B------:R-:W-:Y:S01]  /*8a00*/  @!P1 IMAD.IADD R6, R6, 0x1, -R2.reuse ;  /* 0x0000000106069824 */ /* 0x100fe200078e0a02 */
[----:B------:R-:W-:Y:S01]  /*8a10*/  ISETP.GE.AND P1, PT, R0, RZ, PT ;  /* 0x000000ff0000720c */ /* 0x000fe20003f26270 */
[----:B------:R-:W-:Y:S01]  /*8a20*/  @!P6 IMAD.IADD R15, R15, 0x1, -R2 ;  /* 0x000000010f0fe824 */ /* 0x000fe200078e0a02 */
[----:B------:R-:W-:Y:S01]  /*8a30*/  IABS R0, R3 ;  /* 0x0000000300007213 */ /* 0x000fe20000000000 */
[----:B0-----:R-:W-:Y:S01]  /*8a40*/  IMAD.MOV.U32 R13, RZ, RZ, R16 ;  /* 0x000000ffff0d7224 */ /* 0x001fe200078e0010 */
[----:B------:R0:W-:Y:S01]  /*8a50*/  STL [R1+0x250], R10 ;  /* 0x0002500a01007387 */ /* 0x0001e20000100800 */
[----:B------:R-:W-:Y:S01]  /*8a60*/  @!P0 IMAD.IADD R8, R8, 0x1, -R2 ;  /* 0x0000000108088824 */ /* 0x000fe200078e0a02 */
[C---:B------:R-:W-:Y:S01]  /*8a70*/  ISETP.GT.U32.AND P6, PT, R2.reuse, R15, PT ;  /* 0x0000000f0200720c */ /* 0x040fe20003fc4070 */
[----:B------:R-:W-:Y:S01]  /*8a80*/  @!P3 IMAD.MOV R13, RZ, RZ, -R13 ;  /* 0x000000ffff0db224 */ /* 0x000fe200078e0a0d */
[----:B------:R-:W-:Y:S01]  /*8a90*/  ISETP.GE.AND P3, PT, R5, RZ, PT ;  /* 0x000000ff0500720c */ /* 0x000fe20003f66270 */
[----:B------:R-:W-:Y:S01]  /*8aa0*/  IMAD.MOV R17, RZ, RZ, -R17 ;  /* 0x000000ffff117224 */ /* 0x000fe200078e0a11 */
[----:B------:R-:W-:Y:S01]  /*8ab0*/  ISETP.GT.U32.AND P0, PT, R2, R8, PT ;  /* 0x000000080200720c */ /* 0x000fe20003f04070 */
[----:B------:R-:W-:Y:S01]  /*8ac0*/  VIADD R4, R11, 0xb4 ;  /* 0x000000b40b047836 */ /* 0x000fe20000000000 */
[----:B------:R1:W-:Y:S01]  /*8ad0*/  STL [R1+0x24c], R13 ;  /* 0x00024c0d01007387 */ /* 0x0003e20000100800 */
[----:B------:R-:W-:-:S03]  /*8ae0*/  IMAD.HI.U32 R5, R14, R0, RZ ;  /* 0x000000000e057227 */ /* 0x000fc600078e00ff */
[----:B0-----:R-:W-:Y:S01]  /*8af0*/  IABS R10, R4 ;  /* 0x00000004000a7213 */ /* 0x001fe20000000000 */
[C---:B------:R-:W-:Y:S02]  /*8b00*/  IMAD R9, R2.reuse, R17, R9 ;  /* 0x0000001102097224 */ /* 0x040fe400078e0209 */
[----:B------:R-:W-:Y:S02]  /*8b10*/  IMAD.MOV R5, RZ, RZ, -R5 ;  /* 0x000000ffff057224 */ /* 0x000fe400078e0a05 */
[----:B------:R-:W-:Y:S02]  /*8b20*/  @!P6 IMAD.IADD R15, R15, 0x1, -R2 ;  /* 0x000000010f0fe824 */ /* 0x000fe400078e0a02 */
[----:B-1----:R-:W-:Y:S02]  /*8b30*/  IMAD.MOV.U32 R13, RZ, RZ, R6 ;  /* 0x000000ffff0d7224 */ /* 0x002fe400078e0006 */
[C---:B------:R-:W-:Y:S02]  /*8b40*/  IMAD R0, R2.reuse, R5, R0 ;  /* 0x0000000502007224 */ /* 0x040fe400078e0200 */
[----:B------:R-:W-:Y:S01]  /*8b50*/  @!P5 IMAD.MOV R13, RZ, RZ, -R13 ;  /* 0x000000ffff0dd224 */ /* 0x000fe200078e0a0d */
[----:B------:R-:W-:Y:S01]  /*8b60*/  ISETP.GT.U32.AND P5, PT, R2, R9, PT ;  /* 0x000000090200720c */ /* 0x000fe20003fa4070 */
[----:B------:R-:W-:Y:S01]  /*8b70*/  IMAD.HI.U32 R6, R14, R10, RZ ;  /* 0x0000000a0e067227 */ /* 0x000fe200078e00ff */
[----:B------:R-:W-:-:S02]  /*8b80*/  ISETP.GT.U32.AND P6, PT, R2, R0, PT ;  /* 0x000000000200720c */ /* 0x000fc40003fc4070 */
[----:B------:R0:W-:Y:S01]  /*8b90*/  STL [R1+0x228], R13 ;  /* 0x0002280d01007387 */ /* 0x0001e20000100800 */
[----:B------:R-:W-:Y:S02]  /*8ba0*/  IMAD.MOV R6, RZ, RZ, -R6 ;  /* 0x000000ffff067224 */ /* 0x000fe400078e0a06 */
[----:B------:R-:W-:Y:S01]  /*8bb0*/  @!P0 IMAD.IADD R8, R8, 0x1, -R2 ;  /* 0x0000000108088824 */ /* 0x000fe200078e0a02 */
[----:B------:R-:W-:Y:S01]  /*8bc0*/  ISETP.GE.AND P0, PT, R4, RZ, PT ;  /* 0x000000ff0400720c */ /* 0x000fe20003f06270 */
[C---:B------:R-:W-:Y:S02]  /*8bd0*/  IMAD R10, R2.reuse, R6, R10 ;  /* 0x00000006020a7224 */ /* 0x040fe400078e020a */
[----:B------:R-:W-:Y:S02]  /*8be0*/  IMAD.MOV.U32 R16, RZ, RZ, R8 ;  /* 0x000000ffff107224 */ /* 0x000fe400078e0008 */
[----:B------:R-:W-:Y:S02]  /*8bf0*/  @!P5 IMAD.IADD R9, R9, 0x1, -R2 ;  /* 0x000000010909d824 */ /* 0x000fe400078e0a02 */
[----:B------:R-:W-:Y:S01]  /*8c00*/  @!P2 IMAD.MOV R7, RZ, RZ, -R7 ;  /* 0x000000ffff07a224 */ /* 0x000fe200078e0a07 */
[----:B------:R-:W-:Y:S01]  /*8c10*/  ISETP.GE.AND P2, PT, R3, RZ, PT ;  /* 0x000000ff0300720c */ /* 0x000fe20003f46270 */
[----:B------:R-:W-:Y:S01]  /*8c20*/  @!P4 IMAD.MOV R16, RZ, RZ, -R16 ;  /* 0x000000ffff10c224 */ /* 0x000fe200078e0a10 */
[----:B------:R-:W-:Y:S01]  /*8c30*/  ISETP.GT.U32.AND P4, PT, R2, R10, PT ;  /* 0x0000000a0200720c */ /* 0x000fe20003f84070 */
[----:B------:R-:W-:Y:S01]  /*8c40*/  @!P6 IMAD.IADD R0, R0, 0x1, -R2 ;  /* 0x000000010000e824 */ /* 0x000fe200078e0a02 */
[----:B------:R-:W-:Y:S01]  /*8c50*/  ISETP.GT.U32.AND P5, PT, R2, R9, PT ;  /* 0x000000090200720c */ /* 0x000fe20003fa4070 */
[----:B------:R1:W-:Y:S01]  /*8c60*/  STL [R1+0x22c], R7 ;  /* 0x00022c0701007387 */ /* 0x0003e20000100800 */
[----:B------:R-:W-:-:S02]  /*8c70*/  VIADD R6, R11, 0xb0 ;  /* 0x000000b00b067836 */ /* 0x000fc40000000000 */
[----:B------:R-:W-:Y:S01]  /*8c80*/  ISETP.GT.U32.AND P6, PT, R2, R0, PT ;  /* 0x000000000200720c */ /* 0x000fe20003fc4070 */
[----:B0-----:R-:W-:Y:S01]  /*8c90*/  IMAD.MOV.U32 R13, RZ, RZ, R15 ;  /* 0x000000ffff0d7224 */ /* 0x001fe200078e000f */
[----:B------:R-:W-:Y:S01]  /*8ca0*/  STL [R1+0x240], R16 ;  /* 0x0002401001007387 */ /* 0x000fe20000100800 */
[----:B------:R-:W-:Y:S01]  /*8cb0*/  IABS R5, R6 ;  /* 0x0000000600057213 */ /* 0x000fe20000000000 */
[C---:B------:R-:W-:Y:S02]  /*8cc0*/  VIADD R4, R11.reuse, 0xae ;  /* 0x000000ae0b047836 */ /* 0x040fe40000000000 */
[----:B------:R-:W-:Y:S02]  /*8cd0*/  @!P1 IMAD.MOV R13, RZ, RZ, -R13 ;  /* 0x000000ffff0d9224 */ /* 0x000fe400078e0a0d */
[----:B-1----:R-:W-:Y:S01]  /*8ce0*/  VIADD R7, R11, 0xb2 ;  /* 0x000000b20b077836 */ /* 0x002fe20000000000 */
[----:B------:R-:W-:Y:S01]  /*8cf0*/  IABS R8, R4 ;  /* 0x0000000400087213 */ /* 0x000fe20000000000 */
[--C-:B------:R-:W-:Y:S01]  /*8d00*/  @!P4 IMAD.IADD R10, R10, 0x1, -R2.reuse ;  /* 0x000000010a0ac824 */ /* 0x100fe200078e0a02 */
[----:B------:R0:W-:Y:S01]  /*8d10*/  STL [R1+0x23c], R13 ;  /* 0x00023c0d01007387 */ /* 0x0001e20000100800 */
[--C-:B------:R-:W-:Y:S01]  /*8d20*/  @!P5 IMAD.IADD R9, R9, 0x1, -R2.reuse ;  /* 0x000000010909d824 */ /* 0x100fe200078e0a02 */
[----:B------:R-:W-:Y:S01]  /*8d30*/  IABS R3, R7 ;  /* 0x0000000700037213 */ /* 0x000fe20000000000 */
[----:B------:R-:W-:Y:S01]  /*8d40*/  @!P6 IMAD.IADD R0, R0, 0x1, -R2 ;  /* 0x000000010000e824 */ /* 0x000fe200078e0a02 */
[----:B------:R-:W-:Y:S01]  /*8d50*/  ISETP.GE.AND P5, PT, R6, RZ, PT ;  /* 0x000000ff0600720c */ /* 0x000fe20003fa6270 */
[----:B------:R-:W-:Y:S01]  /*8d60*/  IMAD.HI.U32 R6, R14, R5, RZ ;  /* 0x000000050e067227 */ /* 0x000fe200078e00ff */
[----:B------:R-:W-:-:S02]  /*8d70*/  ISETP.GT.U32.AND P4, PT, R2, R10, PT ;  /* 0x0000000a0200720c */ /* 0x000fc40003f84070 */
[----:B------:R-:W-:Y:S01]  /*8d80*/  ISETP.GE.AND P1, PT, R7, RZ, PT ;  /* 0x000000ff0700720c */ /* 0x000fe20003f26270 */
[----:B------:R-:W-:-:S04]  /*8d90*/  IMAD.HI.U32 R15, R14, R3, RZ ;  /* 0x000000030e0f7227 */ /* 0x000fc800078e00ff */
[----:B------:R-:W-:Y:S02]  /*8da0*/  IMAD.MOV R15, RZ, RZ, -R15 ;  /* 0x000000ffff0f7224 */ /* 0x000fe400078e0a0f */
[----:B0-----:R-:W-:Y:S02]  /*8db0*/  IMAD.MOV.U32 R13, RZ, RZ, R9 ;  /* 0x000000ffff0d7224 */ /* 0x001fe400078e0009 */
[----:B------:R-:W-:Y:S02]  /*8dc0*/  IMAD.MOV R6, RZ, RZ, -R6 ;  /* 0x000000ffff067224 */ /* 0x000fe400078e0a06 */
[----:B------:R-:W-:Y:S02]  /*8dd0*/  IMAD R3, R2, R15, R3 ;  /* 0x0000000f02037224 */ /* 0x000fe400078e0203 */
[----:B------:R-:W-:Y:S01]  /*8de0*/  @!P3 IMAD.MOV R13, RZ, RZ, -R13 ;  /* 0x000000ffff0db224 */ /* 0x000fe200078e0a0d */
[----:B------:R-:W-:Y:S01]  /*8df0*/  ISETP.GE.AND P3, PT, R4, RZ, PT ;  /* 0x000000ff0400720c */ /* 0x000fe20003f66270 */
[C---:B------:R-:W-:Y:S01]  /*8e00*/  IMAD R4, R2.reuse, R6, R5 ;  /* 0x0000000602047224 */ /* 0x040fe200078e0205 */
[----:B------:R-:W-:Y:S01]  /*8e10*/  ISETP.GT.U32.AND P6, PT, R2, R3, PT ;  /* 0x000000030200720c */ /* 0x000fe20003fc4070 */
[----:B------:R-:W-:Y:S01]  /*8e20*/  IMAD.MOV.U32 R9, RZ, RZ, R0 ;  /* 0x000000ffff097224 */ /* 0x000fe200078e0000 */
[----:B------:R0:W-:Y:S01]  /*8e30*/  STL [R1+0x234], R13 ;  /* 0x0002340d01007387 */ /* 0x0001e20000100800 */
        /* <DEDUP_REMOVED lines=8> */
[----:B------:R-:W-:-:S02]  /*8ec0*/  @!P6 IMAD.IADD R3, R3, 0x1, -R2 ;  /* 0x000000010303e824 */ /* 0x000fc400078e0a02 */
[----:B------:R-:W-:Y:S01]  /*8ed0*/  @!P0 IMAD.MOV R13, RZ, RZ, -R13 ;  /* 0x000000ffff0d8224 */ /* 0x000fe200078e0a0d */
[C---:B------:R-:W-:Y:S01]  /*8ee0*/  ISETP.GT.U32.AND P0, PT, R2.reuse, R8, PT ;  /* 0x000000080200720c */ /* 0x040fe20003f04070 */
[C---:B------:R-:W-:Y:S01]  /*8ef0*/  VIADD R17, R11.reuse, 0xac ;  /* 0x000000ac0b117836 */ /* 0x040fe20000000000 */
[----:B------:R-:W-:Y:S01]  /*8f00*/  ISETP.GT.U32.AND P6, PT, R2, R3, PT ;  /* 0x000000030200720c */ /* 0x000fe20003fc4070 */
[----:B------:R-:W-:Y:S01]  /*8f10*/  @!P2 IMAD.IADD R4, R4, 0x1, -R2 ;  /* 0x000000010404a824 */ /* 0x000fe200078e0a02 */
[----:B------:R0:W-:Y:S01]  /*8f20*/  STL [R1+0x230], R13 ;  /* 0x0002300d01007387 */ /* 0x0001e20000100800 */
[----:B------:R-:W-:Y:S01]  /*8f30*/  VIADD R16, R11, 0xaa ;  /* 0x000000aa0b107836 */ /* 0x000fe20000000000 */
[----:B------:R-:W-:Y:S01]  /*8f40*/  ISETP.GE.AND P4, PT, R17, RZ, PT ;  /* 0x000000ff1100720c */ /* 0x000fe20003f86270 */
[C---:B------:R-:W-:Y:S01]  /*8f50*/  VIADD R6, R11.reuse, 0xa8 ;  /* 0x000000a80b067836 */ /* 0x040fe20000000000 */
[----:B------:R-:W-:Y:S01]  /*8f60*/  IABS R17, R17 ;  /* 0x0000001100117213 */ /* 0x000fe20000000000 */
[C---:B------:R-:W-:Y:S01]  /*8f70*/  VIADD R5, R11.reuse, 0xa6 ;  /* 0x000000a60b057836 */ /* 0x040fe20000000000 */
[----:B------:R-:W-:Y:S01]  /*8f80*/  ISETP.GT.U32.AND P2, PT, R2, R4, PT ;  /* 0x000000040200720c */ /* 0x000fe20003f44070 */
[----:B------:R-:W-:Y:S01]  /*8f90*/  VIADD R20, R11, 0x92 ;  /* 0x000000920b147836 */ /* 0x000fe20000000000 */
[----:B-1----:R-:W-:Y:S01]  /*8fa0*/  IABS R9, R16 ;  /* 0x0000001000097213 */ /* 0x002fe20000000000 */
[----:B------:R-:W-:Y:S01]  /*8fb0*/  IMAD.HI.U32 R18, R14, R17, RZ ;  /* 0x000000110e127227 */ /* 0x000fe200078e00ff */
[----:B------:R-:W-:-:S02]  /*8fc0*/  IABS R7, R6 ;  /* 0x0000000600077213 */ /* 0x000fc40000000000 */
[----:B------:R-:W-:Y:S01]  /*8fd0*/  IABS R0, R5 ;  /* 0x0000000500007213 */ /* 0x000fe20000000000 */
[----:B------:R-:W-:Y:S01]  /*8fe0*/  @!P0 IMAD.IADD R8, R8, 0x1, -R2 ;  /* 0x0000000108088824 */ /* 0x000fe200078e0a02 */
[----:B------:R-:W-:Y:S01]  /*8ff0*/  IABS R21, R20 ;  /* 0x0000001400157213 */ /* 0x000fe20000000000 */
[----:B------:R-:W-:Y:S02]  /*9000*/  IMAD.MOV R18, RZ, RZ, -R18 ;  /* 0x000000ffff127224 */ /* 0x000fe400078e0a12 */
[----:B------:R-:W-:Y:S01]  /*9010*/  @!P6 IMAD.IADD R3, R3, 0x1, -R2 ;  /* 0x000000010303e824 */ /* 0x000fe200078e0a02 */
[----:B------:R-:W-:Y:S01]  /*9020*/  ISETP.GT.U32.AND P0, PT, R2, R8, PT ;  /* 0x000000080200720c */ /* 0x000fe20003f04070 */
[----:B------:R-:W-:Y:S01]  /*9030*/  IMAD.HI.U32 R15, R14, R9, RZ ;  /* 0x000000090e0f7227 */ /* 0x000fe200078e00ff */
[----:B------:R-:W-:-:S03]  /*9040*/  ISETP.GE.AND P6, PT, R16, RZ, PT ;  /* 0x000000ff1000720c */ /* 0x000fc60003fc6270 */
[----:B------:R-:W-:Y:S02]  /*9050*/  IMAD R16, R2, R18, R17 ;  /* 0x0000001202107224 */ /* 0x000fe400078e0211 */
[----:B------:R-:W-:Y:S02]  /*9060*/  @!P2 IMAD.IADD R4, R4, 0x1, -R2 ;  /* 0x000000010404a824 */ /* 0x000fe400078e0a02 */
[----:B------:R-:W-:Y:S01]  /*9070*/  IMAD.MOV.U32 R19, RZ, RZ, R3 ;  /* 0x000000ffff137224 */ /* 0x000fe200078e0003 */
[----:B------:R-:W-:Y:S01]  /*9080*/  ISETP.GT.U32.AND P2, PT, R2, R16, PT ;  /* 0x000000100200720c */ /* 0x000fe20003f44070 */
[----:B------:R-:W-:Y:S02]  /*9090*/  IMAD.MOV R15, RZ, RZ, -R15 ;  /* 0x000000ffff0f7224 */ /* 0x000fe400078e0a0f */
[----:B0-----:R-:W-:Y:S02]  /*90a0*/  IMAD.MOV.U32 R13, RZ, RZ, R4 ;  /* 0x000000ffff0d7224 */ /* 0x001fe400078e0004 */
[----:B------:R-:W-:-:S04]  /*90b0*/  IMAD.HI.U32 R10, R14, R7, RZ ;  /* 0x000000070e0a7227 */ /* 0x000fc800078e00ff */
[----:B------:R-:W-:-:S04]  /*90c0*/  IMAD.HI.U32 R17, R14, R0, RZ ;  /* 0x000000000e117227 */ /* 0x000fc800078e00ff */
[----:B------:R-:W-:Y:S02]  /*90d0*/  @!P1 IMAD.MOV R19, RZ, RZ, -R19 ;  /* 0x000000ffff139224 */ /* 0x000fe400078e0a13 */
[C---:B------:R-:W-:Y:S02]  /*90e0*/  IMAD R9, R2.reuse, R15, R9 ;  /* 0x0000000f02097224 */ /* 0x040fe400078e0209 */
[----:B------:R-:W-:Y:S01]  /*90f0*/  @!P5 IMAD.MOV R13, RZ, RZ, -R13 ;  /* 0x000000ffff0dd224 */ /* 0x000fe200078e0a0d */
[----:B------:R-:W-:Y:S01]  /*9100*/  STL [R1+0x224], R19 ;  /* 0x0002241301007387 */ /* 0x000fe20000100800 */
[----:B------:R-:W-:Y:S01]  /*9110*/  IMAD.MOV R15, RZ, RZ, -R10 ;  /* 0x000000ffff0f7224 */ /* 0x000fe200078e0a0a */
[----:B------:R-:W-:Y:S01]  /*9120*/  ISETP.GT.U32.AND P1, PT, R2, R9, PT ;  /* 0x000000090200720c */ /* 0x000fe20003f24070 */
[----:B------:R-:W-:Y:S01]  /*9130*/  IMAD.MOV R10, RZ, RZ, -R17 ;  /* 0x000000ffff0a7224 */ /* 0x000fe200078e0a11 */
[----:B------:R0:W-:Y:S01]  /*9140*/  STL [R1+0x220], R13 ;  /* 0x0002200d01007387 */ /* 0x0001e20000100800 */
[----:B------:R-:W-:Y:S01]  /*9150*/  @!P0 IMAD.IADD R8, R8, 0x1, -R2 ;  /* 0x0000000108088824 */ /* 0x000fe200078e0a02 */
[----:B------:R-:W-:Y:S01]  /*9160*/  ISETP.GE.AND P5, PT, R6, RZ, PT ;  /* 0x000000ff0600720c */ /* 0x000fe20003fa6270 */
[----:B------:R-:W-:-:S02]  /*9170*/  IMAD R0, R2, R10, R0 ;  /* 0x0000000a02007224 */ /* 0x000fc400078e0200 */
[----:B------:R-:W-:Y:S02]  /*9180*/  IMAD R3, R2, R15, R7 ;  /* 0x0000000f02037224 */ /* 0x000fe400078e0207 */
[----:B------:R-:W-:Y:S02]  /*9190*/  @!P2 IMAD.IADD R16, R16, 0x1, -R2 ;  /* 0x000000011010a824 */ /* 0x000fe400078e0a02 */
        /* <DEDUP_REMOVED lines=8> */
[----:B------:R-:W-:Y:S01]  /*9220*/  VIADD R4, R11, 0xa4 ;  /* 0x000000a40b047836 */ /* 0x000fe20000000000 */
[----:B------:R-:W-:Y:S01]  /*9230*/  IABS R10, R6 ;  /* 0x00000006000a7213 */ /* 0x000fe20000000000 */
[----:B------:R-:W-:Y:S01]  /*9240*/  @!P1 IMAD.IADD R9, R9, 0x1, -R2 ;  /* 0x0000000109099824 */ /* 0x000fe200078e0a02 */
[----:B------:R0:W-:Y:S01]  /*9250*/  STL [R1+0x21c], R13 ;  /* 0x00021c0d01007387 */ /* 0x0001e20000100800 */
[----:B------:R-:W-:Y:S01]  /*9260*/  IMAD.HI.U32 R24, R14, R21, RZ ;  /* 0x000000150e187227 */ /* 0x000fe200078e00ff */
[----:B------:R-:W-:-:S02]  /*9270*/  IABS R15, R4 ;  /* 0x00000004000f7213 */ /* 0x000fc40000000000 */
[----:B------:R-:W-:Y:S01]  /*9280*/  ISETP.GT.U32.AND P1, PT, R2, R9, PT ;  /* 0x000000090200720c */ /* 0x000fe20003f24070 */
[--C-:B------:R-:W-:Y:S02]  /*9290*/  @!P0 IMAD.IADD R3, R3, 0x1, -R2.reuse ;  /* 0x0000000103038824 */ /* 0x100fe400078e0a02 */
[--C-:B------:R-:W-:Y:S01]  /*92a0*/  @!P2 IMAD.IADD R16, R16, 0x1, -R2.reuse ;  /* 0x000000011010a824 */ /* 0x100fe200078e0a02 */
[----:B------:R-:W-:Y:S01]  /*92b0*/  ISETP.GE.AND P2, PT, R5, RZ, PT ;  /* 0x000000ff0500720c */ /* 0x000fe20003f46270 */
[----:B------:R-:W-:Y:S01]  /*92c0*/  @!P3 IMAD.IADD R0, R0, 0x1, -R2 ;  /* 0x000000010000b824 */ /* 0x000fe200078e0a02 */
[----:B------:R-:W-:Y:S01]  /*92d0*/  ISETP.GT.U32.AND P0, PT, R2, R3, PT ;  /* 0x000000030200720c */ /* 0x000fe20003f04070 */
[----:B------:R-:W-:Y:S02]  /*92e0*/  IMAD.MOV.U32 R5, RZ, RZ, R8 ;  /* 0x000000ffff057224 */ /* 0x000fe400078e0008 */
[----:B------:R-:W-:Y:S01]  /*92f0*/  IMAD.HI.U32 R8, R14, R10, RZ ;  /* 0x0000000a0e087227 */ /* 0x000fe200078e00ff */
[----:B------:R-:W-:-:S03]  /*9300*/  ISETP.GT.U32.AND P3, PT, R2, R0, PT ;  /* 0x000000000200720c */ /* 0x000fc60003f64070 */
[----:B------:R-:W-:-:S04]  /*9310*/  IMAD.HI.U32 R17, R14, R15, RZ ;  /* 0x0000000f0e117227 */ /* 0x000fc800078e00ff */
[----:B------:R-:W-:Y:S02]  /*9320*/  IMAD.MOV R8, RZ, RZ, -R8 ;  /* 0x000000ffff087224 */ /* 0x000fe400078e0a08 */
[----:B------:R-:W-:Y:S02]  /*9330*/  IMAD.MOV R17, RZ, RZ, -R17 ;  /* 0x000000ffff117224 */ /* 0x000fe400078e0a11 */
[C---:B------:R-:W-:Y:S02]  /*9340*/  IMAD R10, R2.reuse, R8, R10 ;  /* 0x00000008020a7224 */ /* 0x040fe400078e020a */
[----:B------:R-:W-:Y:S02]  /*9350*/  IMAD R15, R2, R17, R15 ;  /* 0x00000011020f7224 */ /* 0x000fe400078e020f */
[--C-:B------:R-:W-:Y:S02]  /*9360*/  @!P1 IMAD.IADD R9, R9, 0x1, -R2.reuse ;  /* 0x0000000109099824 */ /* 0x100fe400078e0a02 */
[--C-:B------:R-:W-:Y:S01]  /*9370*/  @!P3 IMAD.IADD R0, R0, 0x1, -R2.reuse ;  /* 0x000000010000b824 */ /* 0x100fe200078e0a02 */
[C---:B------:R-:W-:Y:S01]  /*9380*/  ISETP.GT.U32.AND P3, PT, R2.reuse, R10, PT ;  /* 0x0000000a0200720c */ /* 0x040fe20003f64070 */
[----:B------:R-:W-:Y:S01]  /*9390*/  @!P0 IMAD.IADD R3, R3, 0x1, -R2 ;  /* 0x0000000103038824 */ /* 0x000fe200078e0a02 */
[----:B------:R-:W-:Y:S01]  /*93a0*/  ISETP.GT.U32.AND P1, PT, R2, R15, PT ;  /* 0x0000000f0200720c */ /* 0x000fe20003f24070 */
[----:B------:R-:W-:Y:S01]  /*93b0*/  IMAD.MOV.U32 R18, RZ, RZ, R16 ;  /* 0x000000ffff127224 */ /* 0x000fe200078e0010 */
[----:B------:R-:W-:Y:S01]  /*93c0*/  ISETP.GE.AND P0, PT, R7, RZ, PT ;  /* 0x000000ff0700720c */ /* 0x000fe20003f06270 */
[----:B0-----:R-:W-:-:S02]  /*93d0*/  IMAD.MOV.U32 R13, RZ, RZ, R9 ;  /* 0x000000ffff0d7224 */ /* 0x001fc400078e0009 */
[----:B------:R-:W-:Y:S02]  /*93e0*/  IMAD.MOV.U32 R9, RZ, RZ, R3 ;  /* 0x000000ffff097224 */ /* 0x000fe400078e0003 */
[----:B------:R-:W-:Y:S01]  /*93f0*/  @!P4 IMAD.MOV R18, RZ, RZ, -R18 ;  /* 0x000000ffff12c224 */ /* 0x000fe200078e0a12 */
[----:B------:R-:W-:Y:S01]  /*9400*/  ISETP.GE.AND P4, PT, R4, RZ, PT ;  /* 0x000000ff0400720c */ /* 0x000fe20003f86270 */
[----:B------:R-:W-:Y:S01]  /*9410*/  @!P6 IMAD.MOV R13, RZ, RZ, -R13 ;  /* 0x000000ffff0de224 */ /* 0x000fe200078e0a0d */
[----:B------:R-:W-:Y:S01]  /*9420*/  ISETP.GE.AND P6, PT, R6, RZ, PT ;  /* 0x000000ff0600720c */ /* 0x000fe20003fc6270 */
[----:B------:R-:W-:Y:S01]  /*9430*/  @!P5 IMAD.MOV R9, RZ, RZ, -R9 ;  /* 0x000000ffff09d224 */ /* 0x000fe200078e0a09 */
[----:B------:R-:W-:Y:S01]  /*9440*/  STL [R1+0x204], R18 ;  /* 0x0002041201007387 */ /* 0x000fe20000100800 */
[----:B------:R-:W-:Y:S02]  /*9450*/  VIADD R4, R11, 0x9e ;  /* 0x0000009e0b047836 */ /* 0x000fe40000000000 */
[--C-:B------:R-:W-:Y:S01]  /*9460*/  @!P3 IMAD.IADD R10, R10, 0x1, -R2.reuse ;  /* 0x000000010a0ab824 */ /* 0x100fe200078e0a02 */
[----:B------:R0:W-:Y:S01]  /*9470*/  STL [R1+0x208], R13 ;  /* 0x0002080d01007387 */ /* 0x0001e20000100800 */
[----:B------:R-:W-:Y:S01]  /*9480*/  @!P1 IMAD.IADD R15, R15, 0x1, -R2 ;  /* 0x000000010f0f9824 */ /* 0x000fe200078e0a02 */
[----:B------:R-:W-:Y:S01]  /*9490*/  ISETP.GE.AND P5, PT, R4, RZ, PT ;  /* 0x000000ff0400720c */ /* 0x000fe20003fa6270 */
[----:B------:R-:W-:Y:S01]  /*94a0*/  VIADD R3, R11, 0x9c ;  /* 0x0000009c0b037836 */ /* 0x000fe20000000000 */
[----:B------:R1:W-:Y:S01]  /*94b0*/  STL [R1+0x214], R9 ;  /* 0x0002140901007387 */ /* 0x0003e20000100800 */
[----:B------:R-:W-:Y:S01]  /*94c0*/  ISETP.GT.U32.AND P3, PT, R2, R10, PT ;  /* 0x0000000a0200720c */ /* 0x000fe20003f64070 */
[----:B------:R-:W-:Y:S01]  /*94d0*/  IMAD.HI.U32 R16, R14, R5, RZ ;  /* 0x000000050e107227 */ /* 0x000fe200078e00ff */
[----:B------:R-:W-:-:S03]  /*94e0*/  ISETP.GT.U32.AND P1, PT, R2, R15, PT ;  /* 0x0000000f0200720c */ /* 0x000fc60003f24070 */
[----:B0-----:R-:W-:Y:S02]  /*94f0*/  IMAD.MOV.U32 R13, RZ, RZ, R0 ;  /* 0x000000ffff0d7224 */ /* 0x001fe400078e0000 */
[----:B------:R-:W-:Y:S01]  /*9500*/  IMAD.MOV R16, RZ, RZ, -R16 ;  /* 0x000000ffff107224 */ /* 0x000fe200078e0a10 */
[----:B-1----:R-:W-:Y:S01]  /*9510*/  IABS R9, R4 ;  /* 0x0000000400097213 */ /* 0x002fe20000000000 */
[----:B------:R-:W-:Y:S01]  /*9520*/  @!P2 IMAD.MOV R13, RZ, RZ, -R13 ;  /* 0x000000ffff0da224 */ /* 0x000fe200078e0a0d */
[----:B------:R-:W-:Y:S01]  /*9530*/  ISETP.GE.AND P2, PT, R3, RZ, PT ;  /* 0x000000ff0300720c */ /* 0x000fe20003f46270 */
[----:B------:R-:W-:Y:S01]  /*9540*/  IMAD R5, R2, R16, R5 ;  /* 0x0000001002057224 */ /* 0x000fe200078e0205 */
[----:B------:R-:W-:Y:S01]  /*9550*/  IABS R3, R3 ;  /* 0x0000000300037213 */ /* 0x000fe20000000000 */
[----:B------:R-:W-:Y:S01]  /*9560*/  IMAD.HI.U32 R8, R14, R9, RZ ;  /* 0x000000090e087227 */ /* 0x000fe200078e00ff */
[----:B------:R0:W-:Y:S03]  /*9570*/  STL [R1+0x218], R13 ;  /* 0x0002180d01007387 */ /* 0x0001e60000100800 */
[----:B------:R-:W-:-:S02]  /*9580*/  IMAD.MOV R8, RZ, RZ, -R8 ;  /* 0x000000ffff087224 */ /* 0x000fc400078e0a08 */
[----:B------:R-:W-:Y:S02]  /*9590*/  @!P3 IMAD.IADD R10, R10, 0x1, -R2 ;  /* 0x000000010a0ab824 */ /* 0x000fe400078e0a02 */
[----:B------:R-:W-:Y:S02]  /*95a0*/  IMAD R9, R2, R8, R9 ;  /* 0x0000000802097224 */ /* 0x000fe400078e0209 */
[----:B------:R-:W-:-:S03]  /*95b0*/  IMAD.HI.U32 R4, R14, R3, RZ ;  /* 0x000000030e047227 */ /* 0x000fc600078e00ff */
[C---:B------:R-:W-:Y:S01]  /*95c0*/  ISETP.GT.U32.AND P3, PT, R2.reuse, R9, PT ;  /* 0x000000090200720c */ /* 0x040fe20003f64070 */
[----:B------:R-:W-:Y:S01]  /*95d0*/  @!P1 IMAD.IADD R15, R15, 0x1, -R2 ;  /* 0x000000010f0f9824 */ /* 0x000fe200078e0a02 */
[C---:B------:R-:W-:Y:S01]  /*95e0*/  ISETP.GT.U32.AND P1, PT, R2.reuse, R5, PT ;  /* 0x000000050200720c */ /* 0x040fe20003f24070 */
[C---:B------:R-:W-:Y:S02]  /*95f0*/  VIADD R7, R11.reuse, 0x98 ;  /* 0x000000980b077836 */ /* 0x040fe40000000000 */
[----:B------:R-:W-:Y:S02]  /*9600*/  IMAD.MOV R4, RZ, RZ, -R4 ;  /* 0x000000ffff047224 */ /* 0x000fe400078e0a04 */
[----:B------:R-:W-:Y:S01]  /*9610*/  IMAD.MOV.U32 R16, RZ, RZ, R15 ;  /* 0x000000ffff107224 */ /* 0x000fe200078e000f */
[----:B------:R-:W-:Y:S01]  /*9620*/  IABS R18, R7 ;  /* 0x0000000700127213 */ /* 0x000fe20000000000 */
[----:B------:R-:W-:Y:S02]  /*9630*/  IMAD R3, R2, R4, R3 ;  /* 0x0000000402037224 */ /* 0x000fe400078e0203 */
[----:B------:R-:W-:-:S02]  /*9640*/  VIADD R0, R11, 0x9a ;  /* 0x0000009a0b007836 */ /* 0x000fc40000000000 */
[----:B------:R-:W-:Y:S01]  /*9650*/  @!P4 IMAD.MOV R16, RZ, RZ, -R16 ;  /* 0x000000ffff10c224 */ /* 0x000fe200078e0a10 */
[----:B------:R-:W-:Y:S01]  /*9660*/  ISETP.GT.U32.AND P4, PT, R2, R3, PT ;  /* 0x000000030200720c */ /* 0x000fe20003f84070 */
[--C-:B------:R-:W-:Y:S01]  /*9670*/  @!P3 IMAD.IADD R9, R9, 0x1, -R2.reuse ;  /* 0x000000010909b824 */ /* 0x100fe200078e0a02 */
[----:B------:R-:W-:Y:S01]  /*9680*/  IABS R6, R0 ;  /* 0x0000000000067213 */ /* 0x000fe20000000000 */
[----:B------:R-:W-:Y:S01]  /*9690*/  IMAD.HI.U32 R4, R14, R18, RZ ;  /* 0x000000120e047227 */ /* 0x000fe200078e00ff */
[----:B------:R-:W-:Y:S02]  /*96a0*/  STL [R1+0x20c], R16 ;  /* 0x00020c1001007387 */ /* 0x000fe40000100800 */
[----:B------:R-:W-:Y:S01]  /*96b0*/  ISETP.GT.U32.AND P3, PT, R2, R9, PT ;  /* 0x000000090200720c */ /* 0x000fe20003f64070 */
[----:B------:R-:W-:Y:S02]  /*96c0*/  @!P1 IMAD.IADD R5, R5, 0x1, -R2 ;  /* 0x0000000105059824 */ /* 0x000fe400078e0a02 */
[----:B------:R-:W-:-:S02]  /*96d0*/  IMAD.MOV R4, RZ, RZ, -R4 ;  /* 0x000000ffff047224 */ /* 0x000fc400078e0a04 */
[----:B------:R-:W-:Y:S01]  /*96e0*/  IMAD.HI.U32 R8, R14, R6, RZ ;  /* 0x000000060e087227 */ /* 0x000fe200078e00ff */
[----:B------:R-:W-:-:S03]  /*96f0*/  ISETP.GT.U32.AND P1, PT, R2, R5, PT ;  /* 0x000000050200720c */ /* 0x000fc60003f24070 */
[----:B0-----:R-:W-:Y:S02]  /*9700*/  IMAD.MOV.U32 R13, RZ, RZ, R10 ;  /* 0x000000ffff0d7224 */ /* 0x001fe400078e000a */
[----:B------:R-:W-:Y:S02]  /*9710*/  IMAD R18, R2, R4, R18 ;  /* 0x0000000402127224 */ /* 0x000fe400078e0212 */
[----:B------:R-:W-:Y:S02]  /*9720*/  IMAD.MOV R8, RZ, RZ, -R8 ;  /* 0x000000ffff087224 */ /* 0x000fe400078e0a08 */
[----:B------:R-:W-:Y:S02]  /*9730*/  VIADD R4, R11, 0x96 ;  /* 0x000000960b047836 */ /* 0x000fe40000000000 */
[----:B------:R-:W-:Y:S01]  /*9740*/  @!P6 IMAD.MOV R13, RZ, RZ, -R13 ;  /* 0x000000ffff0de224 */ /* 0x000fe200078e0a0d */
[----:B------:R-:W-:Y:S01]  /*9750*/  ISETP.GE.AND P6, PT, R0, RZ, PT ;  /* 0x000000ff0000720c */ /* 0x000fe20003fc6270 */
[----:B------:R-:W-:Y:S01]  /*9760*/  @!P4 IMAD.IADD R3, R3, 0x1, -R2 ;  /* 0x000000010303c824 */ /* 0x000fe200078e0a02 */
[----:B------:R-:W-:Y:S01]  /*9770*/  IABS R15, R4 ;  /* 0x00000004000f7213 */ /* 0x000fe20000000000 */
[C---:B------:R-:W-:Y:S01]  /*9780*/  IMAD R0, R2.reuse, R8, R6 ;  /* 0x0000000802007224 */ /* 0x040fe200078e0206 */
[----:B------:R0:W-:Y:S01]  /*9790*/  STL [R1+0x210], R13 ;  /* 0x0002100d01007387 */ /* 0x0001e20000100800 */
[----:B------:R-:W-:Y:S01]  /*97a0*/  @!P3 IMAD.IADD R9, R9, 0x1, -R2 ;  /* 0x000000010909b824 */ /* 0x000fe200078e0a02 */
[----:B------:R-:W-:Y:S01]  /*97b0*/  ISETP.GT.U32.AND P4, PT, R2, R3, PT ;  /* 0x000000030200720c */ /* 0x000fe20003f84070 */
[----:B------:R-:W-:Y:S01]  /*97c0*/  IMAD.HI.U32 R6, R14, R15, RZ ;  /* 0x0000000f0e067227 */ /* 0x000fe200078e00ff */
[----:B------:R-:W-:-:S03]  /*97d0*/  ISETP.GT.U32.AND P3, PT, R2, R0, PT ;  /* 0x000000000200720c */ /* 0x000fc60003f64070 */
[----:B------:R-:W-:Y:S01]  /*97e0*/  @!P1 IMAD.IADD R5, R5, 0x1, -R2 ;  /* 0x0000000105059824 */ /* 0x000fe200078e0a02 */
[----:B------:R-:W-:Y:S01]  /*97f0*/  ISETP.GE.AND P1, PT, R7, RZ, PT ;  /* 0x000000ff0700720c */ /* 0x000fe20003f26270 */
[----:B------:R-:W-:Y:S02]  /*9800*/  VIADD R7, R11, 0x94 ;  /* 0x000000940b077836 */ /* 0x000fe40000000000 */
[----:B------:R-:W-:Y:S02]  /*9810*/  IMAD.MOV R6, RZ, RZ, -R6 ;  /* 0x000000ffff067224 */ /* 0x000fe400078e0a06 */
[----:B0-----:R-:W-:Y:S01]  /*9820*/  IMAD.MOV.U32 R13, RZ, RZ, R5 ;  /* 0x000000ffff0d7224 */ /* 0x001fe200078e0005 */
[----:B------:R-:W-:Y:S01]  /*9830*/  IABS R23, R7 ;  /* 0x0000000700177213 */ /* 0x000fe20000000000 */
[C---:B------:R-:W-:Y:S02]  /*9840*/  IMAD R15, R2.reuse, R6, R15 ;  /* 0x00000006020f7224 */ /* 0x040fe400078e020f */
[--C-:B------:R-:W-:Y:S01]  /*9850*/  @!P4 IMAD.IADD R3, R3, 0x1, -R2.reuse ;  /* 0x000000010303c824 */ /* 0x100fe200078e0a02 */
[----:B------:R-:W-:Y:S01]  /*9860*/  ISETP.GT.U32.AND P4, PT, R2, R18, PT ;  /* 0x000000120200720c */ /* 0x000fe20003f84070 */
[----:B------:R-:W-:Y:S01]  /*9870*/  @!P3 IMAD.IADD R0, R0, 0x1, -R2 ;  /* 0x000000010000b824 */ /* 0x000fe200078e0a02 */
[----:B------:R-:W-:Y:S01]  /*9880*/  ISETP.GT.U32.AND P3, PT, R2, R15, PT ;  /* 0x0000000f0200720c */ /* 0x000fe20003f64070 */
[----:B------:R-:W-:-:S04]  /*9890*/  IMAD.HI.U32 R22, R14, R23, RZ ;  /* 0x000000170e167227 */ /* 0x000fc800078e00ff */
[----:B------:R-:W-:Y:S02]  /*98a0*/  IMAD.MOV R22, RZ, RZ, -R22 ;  /* 0x000000ffff167224 */ /* 0x000fe400078e0a16 */
[C---:B------:R-:W-:Y:S02]  /*98b0*/  VIADD R8, R11.reuse, 0x90 ;  /* 0x000000900b087836 */ /* 0x040fe40000000000 */
[----:B------:R-:W-:Y:S02]  /*98c0*/  @!P0 IMAD.MOV R13, RZ, RZ, -R13 ;  /* 0x000000ffff0d8224 */ /* 0x000fe400078e0a0d */
[----:B------:R-:W-:Y:S01]  /*98d0*/  IMAD R22, R2, R22, R23 ;  /* 0x0000001602167224 */ /* 0x000fe200078e0217 */
[----:B------:R-:W-:Y:S01]  /*98e0*/  IABS R10, R8 ;  /* 0x00000008000a7213 */ /* 0x000fe20000000000 */
[----:B------:R-:W-:Y:S01]  /*98f0*/  VIADD R17, R11, 0x8e ;  /* 0x0000008e0b117836 */ /* 0x000fe20000000000 */
[----:B------:R0:W-:Y:S01]  /*9900*/  STL [R1+0x1f0], R13 ;  /* 0x0001f00d01007387 */ /* 0x0001e20000100800 */
[--C-:B------:R-:W-:Y:S01]  /*9910*/  @!P4 IMAD.IADD R18, R18, 0x1, -R2.reuse ;  /* 0x000000011212c824 */ /* 0x100fe200078e0a02 */
[----:B------:R-:W-:Y:S01]  /*9920*/  ISETP.GT.U32.AND P4, PT, R2, R22, PT ;  /* 0x000000160200720c */ /* 0x000fe20003f84070 */
[----:B------:R-:W-:Y:S01]  /*9930*/  @!P3 IMAD.IADD R15, R15, 0x1, -R2 ;  /* 0x000000010f0fb824 */ /* 0x000fe200078e0a02 */
[----:B------:R-:W-:Y:S01]  /*9940*/  IABS R16, R17 ;  /* 0x0000001100107213 */ /* 0x000fe20000000000 */
[----:B------:R-:W-:Y:S01]  /*9950*/  IMAD.HI.U32 R19, R14, R10, RZ ;  /* 0x0000000a0e137227 */ /* 0x000fe200078e00ff */
[----:B------:R-:W-:-:S02]  /*9960*/  ISETP.GT.U32.AND P3, PT, R2, R0, PT ;  /* 0x000000000200720c */ /* 0x000fc40003f64070 */
[----:B------:R-:W-:Y:S01]  /*9970*/  ISETP.GT.U32.AND P0, PT, R2, R18, PT ;  /* 0x000000120200720c */ /* 0x000fe20003f04070 */
[----:B------:R-:W-:-:S04]  /*9980*/  IMAD.HI.U32 R6, R14, R16, RZ ;  /* 0x000000100e067227 */ /* 0x000fc800078e00ff */
[----:B0-----:R-:W-:Y:S02]  /*9990*/  IMAD.MOV.U32 R13, RZ, RZ, R9 ;  /* 0x000000ffff0d7224 */ /* 0x001fe400078e0009 */
[----:B------:R-:W-:Y:S02]  /*99a0*/  IMAD.MOV R24, RZ, RZ, -R24 ;  /* 0x000000ffff187224 */ /* 0x000fe400078e0a18 */
[----:B------:R-:W-:Y:S01]  /*99b0*/  @!P5 IMAD.MOV R13, RZ, RZ, -R13 ;  /* 0x000000ffff0dd224 */ /* 0x000fe200078e0a0d */
[C---:B------:R-:W-:Y:S01]  /*99c0*/  ISETP.GT.U32.AND P5, PT, R2.reuse, R15, PT ;  /* 0x0000000f0200720c */ /* 0x040fe20003fa4070 */
[----:B------:R-:W-:Y:S02]  /*99d0*/  IMAD.MOV R19, RZ, RZ, -R19 ;  /* 0x000000ffff137224 */ /* 0x000fe400078e0a13 */
[----:B------:R-:W-:Y:S01]  /*99e0*/  IMAD R21, R2, R24, R21 ;  /* 0x0000001802157224 */ /* 0x000fe200078e0215 */
[----:B------:R0:W-:Y:S01]  /*99f0*/  STL [R1+0x1c8], R13 ;  /* 0x0001c80d01007387 */ /* 0x0001e20000100800 */
[----:B------:R-:W-:-:S02]  /*9a00*/  IMAD.MOV R6, RZ, RZ, -R6 ;  /* 0x000000ffff067224 */ /* 0x000fc400078e0a06 */
[----:B------:R-:W-:Y:S02]  /*9a10*/  IMAD R10, R2, R19, R10 ;  /* 0x00000013020a7224 */ /* 0x000fe400078e020a */
[----:B------:R-:W-:Y:S02]  /*9a20*/  @!P4 IMAD.IADD R22, R22, 0x1, -R2 ;  /* 0x000000011616c824 */ /* 0x000fe400078e0a02 */
[C---:B------:R-:W-:Y:S02]  /*9a30*/  IMAD R16, R2.reuse, R6, R16 ;  /* 0x0000000602107224 */ /* 0x040fe400078e0210 */
[----:B------:R-:W-:Y:S01]  /*9a40*/  @!P2 IMAD.MOV R3, RZ, RZ, -R3 ;  /* 0x000000ffff03a224 */ /* 0x000fe200078e0a03 */
[----:B------:R-:W-:Y:S01]  /*9a50*/  ISETP.GT.U32.AND P2, PT, R2, R21, PT ;  /* 0x000000150200720c */ /* 0x000fe20003f44070 */
[--C-:B------:R-:W-:Y:S01]  /*9a60*/  @!P3 IMAD.IADD R0, R0, 0x1, -R2.reuse ;  /* 0x000000010000b824 */ /* 0x100fe200078e0a02 */
[C---:B------:R-:W-:Y:S01]  /*9a70*/  ISETP.GT.U32.AND P3, PT, R2.reuse, R10, PT ;  /* 0x0000000a0200720c */ /* 0x040fe20003f64070 */
[----:B------:R-:W-:Y:S01]  /*9a80*/  VIADD R19, R11, 0x8c ;  /* 0x0000008c0b137836 */ /* 0x000fe20000000000 */
[C---:B------:R-:W-:Y:S01]  /*9a90*/  ISETP.GT.U32.AND P4, PT, R2.reuse, R22, PT ;  /* 0x000000160200720c */ /* 0x040fe20003f84070 */
[--C-:B------:R-:W-:Y:S01]  /*9aa0*/  @!P5 IMAD.IADD R15, R15, 0x1, -R2.reuse ;  /* 0x000000010f0fd824 */ /* 0x100fe200078e0a02 */
[----:B------:R-:W-:Y:S01]  /*9ab0*/  ISETP.GT.U32.AND P5, PT, R2, R16, PT ;  /* 0x000000100200720c */ /* 0x000fe20003fa4070 */
[----:B------:R-:W-:Y:S01]  /*9ac0*/  @!P0 IMAD.IADD R18, R18, 0x1, -R2 ;  /* 0x0000000112128824 */ /* 0x000fe200078e0a02 */
[----:B------:R-:W-:Y:S01]  /*9ad0*/  IABS R6, R19 ;  /* 0x0000001300067213 */ /* 0x000fe20000000000 */
[----:B------:R-:W-:Y:S01]  /*9ae0*/  VIADD R5, R11, 0x8a ;  /* 0x0000008a0b057836 */ /* 0x000fe20000000000 */
[----:B------:R-:W-:Y:S01]  /*9af0*/  ISETP.GE.AND P0, PT, R4, RZ, PT ;  /* 0x000000ff0400720c */ /* 0x000fe20003f06270 */
[----:B0-----:R-:W-:Y:S01]  /*9b00*/  IMAD.MOV.U32 R13, RZ, RZ, R18 ;  /* 0x000000ffff0d7224 */ /* 0x001fe200078e0012 */
[----:B------:R0:W-:Y:S01]  /*9b10*/  STL [R1+0x198], R3 ;  /* 0x0001980301007387 */ /* 0x0001e20000100800 */
[----:B------:R-:W-:Y:S01]  /*9b20*/  IMAD.HI.U32 R4, R14, R6, RZ ;  /* 0x000000060e047227 */ /* 0x000fe200078e00ff */
[----:B------:R-:W-:-:S03]  /*9b30*/  IABS R9, R5 ;  /* 0x0000000500097213 */ /* 0x000fc60000000000 */
[--C-:B------:R-:W-:Y:S01]  /*9b40*/  @!P2 IMAD.IADD R21, R21, 0x1, -R2.reuse ;  /* 0x000000011515a824 */ /* 0x100fe200078e0a02 */
[----:B------:R-:W-:Y:S01]  /*9b50*/  ISETP.GE.AND P2, PT, R20, RZ, PT ;  /* 0x000000ff1400720c */ /* 0x000fe20003f46270 */
[--C-:B------:R-:W-:Y:S01]  /*9b60*/  @!P3 IMAD.IADD R10, R10, 0x1, -R2.reuse ;  /* 0x000000010a0ab824 */ /* 0x100fe200078e0a02 */
[----:B------:R-:W-:Y:S01]  /*9b70*/  ISETP.GE.AND P3, PT, R8, RZ, PT ;  /* 0x000000ff0800720c */ /* 0x000fe20003f66270 */
[----:B------:R-:W-:Y:S01]  /*9b80*/  @!P4 IMAD.IADD R22, R22, 0x1, -R2 ;  /* 0x000000011616c824 */ /* 0x000fe200078e0a02 */
[----:B------:R-:W-:Y:S01]  /*9b90*/  ISETP.GE.AND P4, PT, R7, RZ, PT ;  /* 0x000000ff0700720c */ /* 0x000fe20003f86270 */
[----:B------:R-:W-:Y:S02]  /*9ba0*/  IMAD.MOV R4, RZ, RZ, -R4 ;  /* 0x000000ffff047224 */ /* 0x000fe400078e0a04 */
[----:B------:R-:W-:Y:S01]  /*9bb0*/  @!P5 IMAD.IADD R16, R16, 0x1, -R2 ;  /* 0x000000011010d824 */ /* 0x000fe200078e0a02 */
[----:B------:R-:W-:Y:S01]  /*9bc0*/  ISETP.GT.U32.AND P5, PT, R2, R21, PT ;  /* 0x000000150200720c */ /* 0x000fe20003fa4070 */
[----:B------:R-:W-:-:S02]  /*9bd0*/  IMAD.MOV.U32 R23, RZ, RZ, R0 ;  /* 0x000000ffff177224 */ /* 0x000fc400078e0000 */
[----:B------:R-:W-:Y:S01]  /*9be0*/  @!P1 IMAD.MOV R13, RZ, RZ, -R13 ;  /* 0x000000ffff0d9224 */ /* 0x000fe200078e0a0d */
[C---:B------:R-:W-:Y:S01]  /*9bf0*/  ISETP.GT.U32.AND P1, PT, R2.reuse, R10, PT ;  /* 0x0000000a0200720c */ /* 0x040fe20003f24070 */
[C---:B------:R-:W-:Y:S02]  /*9c00*/  IMAD R4, R2.reuse, R4, R6 ;  /* 0x0000000402047224 */ /* 0x040fe400078e0206 */
[----:B------:R-:W-:Y:S02]  /*9c10*/  IMAD.MOV.U32 R8, RZ, RZ, R15 ;  /* 0x000000ffff087224 */ /* 0x000fe400078e000f */
[----:B------:R-:W-:Y:S01]  /*9c20*/  @!P6 IMAD.MOV R23, RZ, RZ, -R23 ;  /* 0x000000ffff17e224 */ /* 0x000fe200078e0a17 */
[----:B------:R-:W-:Y:S01]  /*9c30*/  ISETP.GT.U32.AND P6, PT, R2, R16, PT ;  /* 0x000000100200720c */ /* 0x000fe20003fc4070 */
[----:B0-----:R-:W-:-:S03]  /*9c40*/  IMAD.HI.U32 R3, R14, R9, RZ ;  /* 0x000000090e037227 */ /* 0x001fc600078e00ff */
[----:B------:R-:W-:Y:S01]  /*9c50*/  STL [R1+0x174], R23 ;  /* 0x0001741701007387 */ /* 0x000fe20000100800 */
[----:B------:R-:W-:Y:S01]  /*9c60*/  @!P0 IMAD.MOV R8, RZ, RZ, -R8 ;  /* 0x000000ffff088224 */ /* 0x000fe200078e0a08 */
[C---:B------:R-:W-:Y:S01]  /*9c70*/  ISETP.GT.U32.AND P0, PT, R2.reuse, R4, PT ;  /* 0x000000040200720c */ /* 0x040fe20003f04070 */
[----:B------:R-:W-:Y:S01]  /*9c80*/  IMAD.MOV.U32 R7, RZ, RZ, R22 ;  /* 0x000000ffff077224 */ /* 0x000fe200078e0016 */
[----:B------:R-:W-:Y:S01]  /*9c90*/  STL [R1+0x170], R13 ;  /* 0x0001700d01007387 */ /* 0x000fe20000100800 */
[----:B------:R-:W-:Y:S02]  /*9ca0*/  IMAD.MOV R3, RZ, RZ, -R3 ;  /* 0x000000ffff037224 */ /* 0x000fe400078e0a03 */
[----:B------:R-:W-:Y:S01]  /*9cb0*/  VIADD R0, R11, 0x88 ;  /* 0x000000880b007836 */ /* 0x000fe20000000000 */
[----:B------:R0:W-:Y:S01]  /*9cc0*/  STL [R1+0x16c], R8 ;  /* 0x00016c0801007387 */ /* 0x0001e20000100800 */
[----:B------:R-:W-:Y:S01]  /*9cd0*/  @!P4 IMAD.MOV R7, RZ, RZ, -R7 ;  /* 0x000000ffff07c224 */ /* 0x000fe200078e0a07 */
[----:B------:R-:W-:Y:S01]  /*9ce0*/  ISETP.GE.AND P4, PT, R17, RZ, PT ;  /* 0x000000ff1100720c */ /* 0x000fe20003f86270 */
[--C-:B------:R-:W-:Y:S01]  /*9cf0*/  @!P5 IMAD.IADD R21, R21, 0x1, -R2.reuse ;  /* 0x000000011515d824 */ /* 0x100fe200078e0a02 */
[----:B------:R-:W-:Y:S01]  /*9d00*/  IABS R15, R0 ;  /* 0x00000000000f7213 */ /* 0x000fe20000000000 */
[----:B------:R-:W-:Y:S01]  /*9d10*/  IMAD R3, R2, R3, R9 ;  /* 0x0000000302037224 */ /* 0x000fe200078e0209 */
[----:B------:R1:W-:Y:S01]  /*9d20*/  STL [R1+0x168], R7 ;  /* 0x0001680701007387 */ /* 0x0003e20000100800 */
[--C-:B------:R-:W-:Y:S01]  /*9d30*/  @!P1 IMAD.IADD R10, R10, 0x1, -R2.reuse ;  /* 0x000000010a0a9824 */ /* 0x100fe200078e0a02 */
[----:B------:R-:W-:Y:S01]  /*9d40*/  ISETP.GE.AND P1, PT, R19, RZ, PT ;  /* 0x000000ff1300720c */ /* 0x000fe20003f26270 */
[----:B------:R-:W-:Y:S01]  /*9d50*/  @!P6 IMAD.IADD R16, R16, 0x1, -R2 ;  /* 0x000000011010e824 */ /* 0x000fe200078e0a02 */
[----:B------:R-:W-:Y:S01]  /*9d60*/  ISETP.GT.U32.AND P5, PT, R2, R3, PT ;  /* 0x000000030200720c */ /* 0x000fe20003fa4070 */
[----:B0-----:R-:W-:Y:S01]  /*9d70*/  IMAD.MOV.U32 R8, RZ, RZ, R21 ;  /* 0x000000ffff087224 */ /* 0x001fe200078e0015 */
[----:B------:R-:W-:Y:S01]  /*9d80*/  ISETP.GE.AND P6, PT, R5, RZ, PT ;  /* 0x000000ff0500720c */ /* 0x000fe20003fc6270 */
[----:B------:R-:W-:-:S04]  /*9d90*/  IMAD.HI.U32 R5, R14, R15, RZ ;  /* 0x0000000f0e057227 */ /* 0x000fc800078e00ff */
[----:B-1----:R-:W-:Y:S02]  /*9da0*/  IMAD.MOV.U32 R7, RZ, RZ, R10 ;  /* 0x000000ffff077224 */ /* 0x002fe400078e000a */
[----:B------:R-:W-:Y:S01]  /*9db0*/  @!P0 IMAD.IADD R4, R4, 0x1, -R2 ;  /* 0x0000000104048824 */ /* 0x000fe200078e0a02 */
[----:B------:R-:W-:Y:S01]  /*9dc0*/  ISETP.GE.AND P0, PT, R0, RZ, PT ;  /* 0x000000ff0000720c */ /* 0x000fe20003f06270 */
[----:B------:R-:W-:Y:S02]  /*9dd0*/  @!P2 IMAD.MOV R8, RZ, RZ, -R8 ;  /* 0x000000ffff08a224 */ /* 0x000fe400078e0a08 */
[----:B------:R-:W-:Y:S01]  /*9de0*/  @!P3 IMAD.MOV R7, RZ, RZ, -R7 ;  /* 0x000000ffff07b224 */ /* 0x000fe200078e0a07 */
[----:B------:R-:W-:Y:S01]  /*9df0*/  ISETP.GT.U32.AND P2, PT, R2, R4, PT ;  /* 0x000000040200720c */ /* 0x000fe20003f44070 */
[----:B------:R-:W-:Y:S01]  /*9e00*/  IMAD.MOV R5, RZ, RZ, -R5 ;  /* 0x000000ffff057224 */ /* 0x000fe200078e0a05 */
[----:B------:R-:W-:Y:S01]  /*9e10*/  STL [R1+0x80], R8 ;  /* 0x0000800801007387 */ /* 0x000fe20000100800 */
[----:B------:R-:W-:-:S02]  /*9e20*/  VIADD R6, R11, 0x86 ;  /* 0x000000860b067836 */ /* 0x000fc40000000000 */
[----:B------:R-:W-:Y:S01]  /*9e30*/  IMAD R15, R2, R5, R15 ;  /* 0x00000005020f7224 */ /* 0x000fe200078e020f */
[----:B------:R0:W-:Y:S01]  /*9e40*/  STL [R1+0x68], R7 ;  /* 0x0000680701007387 */ /* 0x0001e20000100800 */
[----:B------:R-:W-:Y:S01]  /*9e50*/  @!P5 IMAD.IADD R3, R3, 0x1, -R2 ;  /* 0x000000010303d824 */ /* 0x000fe200078e0a02 */
[----:B------:R-:W-:Y:S01]  /*9e60*/  IABS R18, R6 ;  /* 0x0000000600127213 */ /* 0x000fe20000000000 */
[----:B------:R-:W-:Y:S01]  /*9e70*/  VIADD R5, R11, 0x82 ;  /* 0x000000820b057836 */ /* 0x000fe20000000000 */
[----:B------:R-:W-:Y:S02]  /*9e80*/  ISETP.GE.AND P5, PT, R6, RZ, PT ;  /* 0x000000ff0600720c */ /* 0x000fe40003fa6270 */
[----:B------:R-:W-:Y:S01]  /*9e90*/  ISETP.GT.U32.AND P3, PT, R2, R3, PT ;  /* 0x000000030200720c */ /* 0x000fe20003f64070 */
[----:B------:R-:W-:Y:S01]  /*9ea0*/  IMAD.HI.U32 R0, R14, R18, RZ ;  /* 0x000000120e007227 */ /* 0x000fe200078e00ff */
[----:B------:R-:W-:-:S03]  /*9eb0*/  IABS R6, R5 ;  /* 0x0000000500067213 */ /* 0x000fc60000000000 */
[----:B0-----:R-:W-:Y:S02]  /*9ec0*/  IMAD.MOV.U32 R7, RZ, RZ, R16 ;  /* 0x000000ffff077224 */ /* 0x001fe400078e0010 */
[----:B------:R-:W-:Y:S02]  /*9ed0*/  @!P2 IMAD.IADD R4, R4, 0x1, -R2 ;  /* 0x000000010404a824 */ /* 0x000fe400078e0a02 */
[----:B------:R-:W-:Y:S01]  /*9ee0*/  @!P4 IMAD.MOV R7, RZ, RZ, -R7 ;  /* 0x000000ffff07c224 */ /* 0x000fe200078e0a07 */
[----:B------:R-:W-:Y:S01]  /*9ef0*/  ISETP.GT.U32.AND P4, PT, R2, R15, PT ;  /* 0x0000000f0200720c */ /* 0x000fe20003f84070 */
[----:B------:R-:W-:Y:S02]  /*9f00*/  VIADD R16, R11, 0x84 ;  /* 0x000000840b107836 */ /* 0x000fe40000000000 */
[----:B------:R-:W-:Y:S01]  /*9f10*/  IMAD.MOV R0, RZ, RZ, -R0 ;  /* 0x000000ffff007224 */ /* 0x000fe200078e0a00 */
[----:B------:R0:W-:Y:S01]  /*9f20*/  STL [R1+0x64], R7 ;  /* 0x0000640701007387 */ /* 0x0001e20000100800 */
[----:B------:R-:W-:Y:S01]  /*9f30*/  @!P3 IMAD.IADD R3, R3, 0x1, -R2 ;  /* 0x000000010303b824 */ /* 0x000fe200078e0a02 */
[----:B------:R-:W-:Y:S01]  /*9f40*/  ISETP.GE.AND P2, PT, R16, RZ, PT ;  /* 0x000000ff1000720c */ /* 0x000fe20003f46270 */
[----:B------:R-:W-:Y:S01]  /*9f50*/  IMAD R18, R2, R0, R18 ;  /* 0x0000000002127224 */ /* 0x000fe200078e0212 */
[----:B------:R-:W-:Y:S01]  /*9f60*/  IABS R16, R16 ;  /* 0x0000001000107213 */ /* 0x000fe20000000000 */
[----:B------:R-:W-:-:S02]  /*9f70*/  VIADD R0, R11, 0x80 ;  /* 0x000000800b007836 */ /* 0x000fc40000000000 */
[----:B------:R-:W-:Y:S01]  /*9f80*/  @!P6 IMAD.MOV R3, RZ, RZ, -R3 ;  /* 0x000000ffff03e224 */ /* 0x000fe200078e0a03 */
[----:B------:R-:W-:Y:S01]  /*9f90*/  ISETP.GT.U32.AND P3, PT, R2, R18, PT ;  /* 0x000000120200720c */ /* 0x000fe20003f64070 */
[----:B------:R-:W-:Y:S01]  /*9fa0*/  @!P4 IMAD.IADD R15, R15, 0x1, -R2 ;  /* 0x000000010f0fc824 */ /* 0x000fe200078e0a02 */
[----:B------:R-:W-:Y:S01]  /*9fb0*/  IABS R9, R0 ;  /* 0x0000000000097213 */ /* 0x000fe20000000000 */
[----:B0-----:R-:W-:Y:S01]  /*9fc0*/  IMAD.MOV.U32 R7, RZ, RZ, R4 ;  /* 0x000000ffff077224 */ /* 0x001fe200078e0004 */
[----:B------:R-:W-:Y:S01]  /*9fd0*/  ISETP.GE.AND P6, PT, R0, RZ, PT ;  /* 0x000000ff0000720c */ /* 0x000fe20003fc6270 */
[----:B------:R-:W-:Y:S01]  /*9fe0*/  VIADD R0, R11, 0x7e ;  /* 0x0000007e0b007836 */ /* 0x000fe20000000000 */
[----:B------:R-:W-:Y:S01]  /*9ff0*/  ISETP.GT.U32.AND P4, PT, R2, R15, PT ;  /* 0x0000000f0200720c */ /* 0x000fe20003f84070 */
[----:B------:R-:W-:Y:S01]  /*a000*/  @!P1 IMAD.MOV R7, RZ, RZ, -R7 ;  /* 0x000000ffff079224 */ /* 0x000fe200078e0a07 */
[----:B------:R-:W-:Y:S01]  /*a010*/  ISETP.GE.AND P1, PT, R5, RZ, PT ;  /* 0x000000ff0500720c */ /* 0x000fe20003f26270 */
[----:B------:R-:W-:-:S03]  /*a020*/  IMAD.HI.U32 R4, R14, R9, RZ ;  /* 0x000000090e047227 */ /* 0x000fc600078e00ff */
[----:B------:R0:W-:Y:S01]  /*a030*/  STL [R1+0x60], R7 ;  /* 0x0000600701007387 */ /* 0x0001e20000100800 */
[----:B------:R-:W-:Y:S02]  /*a040*/  @!P3 IMAD.IADD R18, R18, 0x1, -R2 ;  /* 0x000000011212b824 */ /* 0x000fe400078e0a02 */
[----:B------:R-:W-:Y:S01]  /*a050*/  IMAD.MOV R4, RZ, RZ, -R4 ;  /* 0x000000ffff047224 */ /* 0x000fe200078e0a04 */
[----:B------:R-:W-:Y:S01]  /*a060*/  STL [R1+0xf4], R3 ;  /* 0x0000f40301007387 */ /* 0x000fe20000100800 */
[----:B------:R-:W-:Y:S01]  /*a070*/  IMAD.HI.U32 R5, R14, R6, RZ ;  /* 0x000000060e057227 */ /* 0x000fe200078e00ff */
[----:B------:R-:W-:-:S03]  /*a080*/  ISETP.GT.U32.AND P3, PT, R2, R18, PT ;  /* 0x000000120200720c */ /* 0x000fc60003f64070 */
[----:B------:R-:W-:Y:S02]  /*a090*/  @!P4 IMAD.IADD R15, R15, 0x1, -R2 ;  /* 0x000000010f0fc824 */ /* 0x000fe400078e0a02 */
[----:B0-----:R-:W-:-:S04]  /*a0a0*/  IMAD.HI.U32 R7, R14, R16, RZ ;  /* 0x000000100e077227 */ /* 0x001fc800078e00ff */
[----:B------:R-:W-:Y:S02]  /*a0b0*/  IMAD.MOV R7, RZ, RZ, -R7 ;  /* 0x000000ffff077224 */ /* 0x000fe400078e0a07 */
[C---:B------:R-:W-:Y:S01]  /*a0c0*/  IMAD R9, R2.reuse, R4, R9 ;  /* 0x0000000402097224 */ /* 0x040fe200078e0209 */
[----:B------:R-:W-:Y:S01]  /*a0d0*/  IABS R4, R0 ;  /* 0x0000000000047213 */ /* 0x000fe20000000000 */
[C---:B------:R-:W-:Y:S02]  /*a0e0*/  IMAD R16, R2.reuse, R7, R16 ;  /* 0x0000000702107224 */ /* 0x040fe400078e0210 */
[----:B------:R-:W-:Y:S02]  /*a0f0*/  IMAD.MOV.U32 R13, RZ, RZ, R15 ;  /* 0x000000ffff0d7224 */ /* 0x000fe400078e000f */
[----:B------:R-:W-:Y:S01]  /*a100*/  IMAD.MOV R5, RZ, RZ, -R5 ;  /* 0x000000ffff057224 */ /* 0x000fe200078e0a05 */
[C---:B------:R-:W-:Y:S01]  /*a110*/  ISETP.GT.U32.AND P4, PT, R2.reuse, R16, PT ;  /* 0x000000100200720c */ /* 0x040fe20003f84070 */
[----:B------:R-:W-:Y:S01]  /*a120*/  @!P0 IMAD.MOV R13, RZ, RZ, -R13 ;  /* 0x000000ffff0d8224 */ /* 0x000fe200078e0a0d */
[C---:B------:R-:W-:Y:S01]  /*a130*/  ISETP.GT.U32.AND P0, PT, R2.reuse, R9, PT ;  /* 0x000000090200720c */ /* 0x040fe20003f04070 */
[----:B------:R-:W-:-:S02]  /*a140*/  IMAD R6, R2, R5, R6 ;  /* 0x0000000502067224 */ /* 0x000fc400078e0206 */
[----:B------:R-:W-:Y:S01]  /*a150*/  @!P3 IMAD.IADD R18, R18, 0x1, -R2 ;  /* 0x000000011212b824 */ /* 0x000fe200078e0a02 */
[----:B------:R0:W-:Y:S01]  /*a160*/  STL [R1+0x164], R13 ;  /* 0x0001640d01007387 */ /* 0x0001e20000100800 */
[----:B------:R-:W-:Y:S01]  /*a170*/  IMAD.HI.U32 R15, R14, R4, RZ ;  /* 0x000000040e0f7227 */ /* 0x000fe200078e00ff */
[----:B------:R-:W-:-:S03]  /*a180*/  ISETP.GT.U32.AND P3, PT, R2, R6, PT ;  /* 0x000000060200720c */ /* 0x000fc60003f64070 */
[----:B------:R-:W-:Y:S02]  /*a190*/  IMAD.MOV R15, RZ, RZ, -R15 ;  /* 0x000000ffff0f7224 */ /* 0x000fe400078e0a0f */
[--C-:B------:R-:W-:Y:S02]  /*a1a0*/  @!P4 IMAD.IADD R16, R16, 0x1, -R2.reuse ;  /* 0x000000011010c824 */ /* 0x100fe400078e0a02 */
[----:B------:R-:W-:Y:S02]  /*a1b0*/  @!P0 IMAD.IADD R9, R9, 0x1, -R2 ;  /* 0x0000000109098824 */ /* 0x000fe400078e0a02 */
[----:B0-----:R-:W-:Y:S01]  /*a1c0*/  IMAD.MOV.U32 R13, RZ, RZ, R18 ;  /* 0x000000ffff0d7224 */ /* 0x001fe200078e0012 */
[C---:B------:R-:W-:Y:S01]  /*a1d0*/  ISETP.GT.U32.AND P4, PT, R2.reuse, R16, PT ;  /* 0x000000100200720c */ /* 0x040fe20003f84070 */
[C---:B------:R-:W-:Y:S01]  /*a1e0*/  VIADD R3, R11.reuse, 0x78 ;  /* 0x000000780b037836 */ /* 0x040fe20000000000 */
[----:B------:R-:W-:Y:S01]  /*a1f0*/  ISETP.GT.U32.AND P0, PT, R2, R9, PT ;  /* 0x000000090200720c */ /* 0x000fe20003f04070 */
[----:B------:R-:W-:Y:S01]  /*a200*/  @!P5 IMAD.MOV R13, RZ, RZ, -R13 ;  /* 0x000000ffff0dd224 */ /* 0x000fe200078e0a0d */
[----:B------:R-:W-:Y:S01]  /*a210*/  ISETP.GE.AND P5, PT, R0, RZ, PT ;  /* 0x000000ff0000720c */ /* 0x000fe20003fa6270 */
[----:B------:R-:W-:Y:S01]  /*a220*/  IMAD R0, R2, R15, R4 ;  /* 0x0000000f02007224 */ /* 0x000fe200078e0204 */
[----:B------:R-:W-:Y:S01]  /*a230*/  IABS R5, R3 ;  /* 0x0000000300057213 */ /* 0x000fe20000000000 */
[----:B------:R-:W-:Y:S01]  /*a240*/  VIADD R8, R11, 0x7a ;  /* 0x0000007a0b087836 */ /* 0x000fe20000000000 */
[----:B------:R0:W-:Y:S01]  /*a250*/  STL [R1+0x160], R13 ;  /* 0x0001600d01007387 */ /* 0x0001e20000100800 */
[----:B------:R-:W-:-:S02]  /*a260*/  @!P3 IMAD.IADD R6, R6, 0x1, -R2 ;  /* 0x000000010606b824 */ /* 0x000fc400078e0a02 */
[----:B------:R-:W-:Y:S01]  /*a270*/  VIADD R7, R11, 0x7c ;  /* 0x0000007c0b077836 */ /* 0x000fe20000000000 */
[----:B------:R-:W-:Y:S01]  /*a280*/  IABS R10, R8 ;  /* 0x00000008000a7213 */ /* 0x000fe20000000000 */
[----:B------:R-:W-:Y:S01]  /*a290*/  @!P4 IMAD.IADD R16, R16, 0x1, -R2 ;  /* 0x000000011010c824 */ /* 0x000fe200078e0a02 */
[----:B------:R-:W-:Y:S01]  /*a2a0*/  ISETP.GT.U32.AND P4, PT, R2, R0, PT ;  /* 0x000000000200720c */ /* 0x000fe20003f84070 */
[----:B------:R-:W-:Y:S01]  /*a2b0*/  IMAD.HI.U32 R15, R14, R5, RZ ;  /* 0x000000050e0f7227 */ /* 0x000fe200078e00ff */
[----:B------:R-:W-:Y:S02]  /*a2c0*/  ISETP.GT.U32.AND P3, PT, R2, R6, PT ;  /* 0x000000060200720c */ /* 0x000fe40003f64070 */
[----:B------:R-:W-:Y:S01]  /*a2d0*/  IABS R17, R7 ;  /* 0x0000000700117213 */ /* 0x000fe20000000000 */
[----:B0-----:R-:W-:Y:S02]  /*a2e0*/  IMAD.MOV.U32 R13, RZ, RZ, R16 ;  /* 0x000000ffff0d7224 */ /* 0x001fe400078e0010 */
[----:B------:R-:W-:-:S04]  /*a2f0*/  IMAD.HI.U32 R4, R14, R10, RZ ;  /* 0x0000000a0e047227 */ /* 0x000fc800078e00ff */
[----:B------:R-:W-:Y:S02]  /*a300*/  @!P2 IMAD.MOV R13, RZ, RZ, -R13 ;  /* 0x000000ffff0da224 */ /* 0x000fe400078e0a0d */
[----:B------:R-:W-:Y:S02]  /*a310*/  IMAD.MOV R15, RZ, RZ, -R15 ;  /* 0x000000ffff0f7224 */ /* 0x000fe400078e0a0f */
[--C-:B------:R-:W-:Y:S01]  /*a320*/  @!P4 IMAD.IADD R0, R0, 0x1, -R2.reuse ;  /* 0x000000010000c824 */ /* 0x100fe200078e0a02 */
[----:B------:R0:W-:Y:S01]  /*a330*/  STL [R1+0x144], R13 ;  /* 0x0001440d01007387 */ /* 0x0001e20000100800 */
[----:B------:R-:W-:Y:S02]  /*a340*/  @!P0 IMAD.IADD R9, R9, 0x1, -R2 ;  /* 0x0000000109098824 */ /* 0x000fe400078e0a02 */
[----:B------:R-:W-:Y:S01]  /*a350*/  IMAD.HI.U32 R18, R14, R17, RZ ;  /* 0x000000110e127227 */ /* 0x000fe200078e00ff */
[----:B------:R-:W-:-:S03]  /*a360*/  ISETP.GT.U32.AND P2, PT, R2, R0, PT ;  /* 0x000000000200720c */ /* 0x000fc60003f44070 */
[----:B------:R-:W-:Y:S02]  /*a370*/  IMAD.MOV R4, RZ, RZ, -R4 ;  /* 0x000000ffff047224 */ /* 0x000fe400078e0a04 */
[C---:B------:R-:W-:Y:S02]  /*a380*/  IMAD R5, R2.reuse, R15, R5 ;  /* 0x0000000f02057224 */ /* 0x040fe400078e0205 */
[----:B0-----:R-:W-:Y:S02]  /*a390*/  IMAD.MOV.U32 R13, RZ, RZ, R9 ;  /* 0x000000ffff0d7224 */ /* 0x001fe400078e0009 */
[----:B------:R-:W-:Y:S02]  /*a3a0*/  IMAD.MOV R18, RZ, RZ, -R18 ;  /* 0x000000ffff127224 */ /* 0x000fe400078e0a12 */
[----:B------:R-:W-:Y:S02]  /*a3b0*/  IMAD R10, R2, R4, R10 ;  /* 0x00000004020a7224 */ /* 0x000fe400078e020a */
[----:B------:R-:W-:-:S02]  /*a3c0*/  VIADD R4, R11, 0x76 ;  /* 0x000000760b047836 */ /* 0x000fc40000000000 */
[----:B------:R-:W-:Y:S01]  /*a3d0*/  @!P3 IMAD.IADD R6, R6, 0x1, -R2 ;  /* 0x000000010606b824 */ /* 0x000fe200078e0a02 */
[----:B------:R-:W-:Y:S01]  /*a3e0*/  ISETP.GE.AND P3, PT, R7, RZ, PT ;  /* 0x000000ff0700720c */ /* 0x000fe20003f66270 */
[----:B------:R-:W-:Y:S01]  /*a3f0*/  @!P6 IMAD.MOV R13, RZ, RZ, -R13 ;  /* 0x000000ffff0de224 */ /* 0x000fe200078e0a0d */
[C---:B------:R-:W-:Y:S01]  /*a400*/  ISETP.GT.U32.AND P6, PT, R2.reuse, R5, PT ;  /* 0x000000050200720c */ /* 0x040fe20003fc4070 */
[C---:B------:R-:W-:Y:S01]  /*a410*/  IMAD R7, R2.reuse, R18, R17 ;  /* 0x0000001202077224 */ /* 0x040fe200078e0211 */
[----:B------:R-:W-:Y:S01]  /*a420*/  ISETP.GT.U32.AND P0, PT, R2, R10, PT ;  /* 0x0000000a0200720c */ /* 0x000fe20003f04070 */
[----:B------:R-:W-:Y:S01]  /*a430*/  IMAD.MOV.U32 R16, RZ, RZ, R6 ;  /* 0x000000ffff107224 */ /* 0x000fe200078e0006 */
[----:B------:R-:W-:Y:S01]  /*a440*/  IABS R15, R4 ;  /* 0x00000004000f7213 */ /* 0x000fe20000000000 */
[----:B------:R-:W-:Y:S01]  /*a450*/  @!P2 IMAD.IADD R0, R0, 0x1, -R2 ;  /* 0x000000010000a824 */ /* 0x000fe200078e0a02 */
[----:B------:R-:W-:Y:S01]  /*a460*/  ISETP.GT.U32.AND P4, PT, R2, R7, PT ;  /* 0x000000070200720c */ /* 0x000fe20003f84070 */
[----:B------:R-:W-:Y:S01]  /*a470*/  @!P1 IMAD.MOV R16, RZ, RZ, -R16 ;  /* 0x000000ffff109224 */ /* 0x000fe200078e0a10 */
[----:B------:R-:W-:Y:S01]  /*a480*/  ISETP.GE.AND P1, PT, R8, RZ, PT ;  /* 0x000000ff0800720c */ /* 0x000fe20003f26270 */
[----:B------:R-:W-:Y:S01]  /*a490*/  IMAD.MOV.U32 R6, RZ, RZ, R15 ;  /* 0x000000ffff067224 */ /* 0x000fe200078e000f */
[----:B------:R-:W-:Y:S01]  /*a4a0*/  ISETP.GE.AND P2, PT, R3, RZ, PT ;  /* 0x000000ff0300720c */ /* 0x000fe20003f46270 */
[----:B------:R-:W-:Y:S01]  /*a4b0*/  VIADD R9, R11, 0x74 ;  /* 0x000000740b097836 */ /* 0x000fe20000000000 */
[----:B------:R-:W-:Y:S01]  /*a4c0*/  STL [R1+0x154], R16 ;  /* 0x0001541001007387 */ /* 0x000fe20000100800 */
[----:B------:R-:W-:-:S03]  /*a4d0*/  IMAD.HI.U32 R8, R14, R6, RZ ;  /* 0x000000060e087227 */ /* 0x000fc600078e00ff */
[----:B------:R0:W-:Y:S01]  /*a4e0*/  STL [R1+0x158], R13 ;  /* 0x0001580d01007387 */ /* 0x0001e20000100800 */
[--C-:B------:R-:W-:Y:S01]  /*a4f0*/  @!P6 IMAD.IADD R5, R5, 0x1, -R2.reuse ;  /* 0x000000010505e824 */ /* 0x100fe200078e0a02 */
[----:B------:R-:W-:Y:S01]  /*a500*/  IABS R15, R9 ;  /* 0x00000009000f7213 */ /* 0x000fe20000000000 */
[----:B------:R-:W-:Y:S02]  /*a510*/  @!P0 IMAD.IADD R10, R10, 0x1, -R2 ;  /* 0x000000010a0a8824 */ /* 0x000fe400078e0a02 */
[----:B------:R-:W-:Y:S02]  /*a520*/  IMAD.MOV R8, RZ, RZ, -R8 ;  /* 0x000000ffff087224 */ /* 0x000fe400078e0a08 */
[----:B------:R-:W-:Y:S01]  /*a530*/  @!P4 IMAD.IADD R7, R7, 0x1, -R2 ;  /* 0x000000010707c824 */ /* 0x000fe200078e0a02 */
[C---:B------:R-:W-:Y:S01]  /*a540*/  ISETP.GT.U32.AND P6, PT, R2.reuse, R10, PT ;  /* 0x0000000a0200720c */ /* 0x040fe20003fc4070 */
[----:B------:R-:W-:Y:S01]  /*a550*/  IMAD R6, R2, R8, R6 ;  /* 0x0000000802067224 */ /* 0x000fe200078e0206 */
[----:B------:R-:W-:Y:S01]  /*a560*/  ISETP.GE.AND P4, PT, R4, RZ, PT ;  /* 0x000000ff0400720c */ /* 0x000fe20003f86270 */
[----:B0-----:R-:W-:Y:S01]  /*a570*/  IMAD.MOV.U32 R13, RZ, RZ, R0 ;  /* 0x000000ffff0d7224 */ /* 0x001fe200078e0000 */
[----:B------:R-:W-:Y:S01]  /*a580*/  ISETP.GT.U32.AND P0, PT, R2, R7, PT ;  /* 0x000000070200720c */ /* 0x000fe20003f04070 */
[----:B------:R-:W-:-:S04]  /*a590*/  IMAD.HI.U32 R8, R14, R15, RZ ;  /* 0x0000000f0e087227 */ /* 0x000fc800078e00ff */
[----:B------:R-:W-:Y:S01]  /*a5a0*/  @!P5 IMAD.MOV R13, RZ, RZ, -R13 ;  /* 0x000000ffff0dd224 */ /* 0x000fe200078e0a0d */
[C---:B------:R-:W-:Y:S01]  /*a5b0*/  ISETP.GT.U32.AND P5, PT, R2.reuse, R5, PT ;  /* 0x000000050200720c */ /* 0x040fe20003fa4070 */
[C---:B------:R-:W-:Y:S02]  /*a5c0*/  VIADD R0, R11.reuse, 0x6e ;  /* 0x0000006e0b007836 */ /* 0x040fe40000000000 */
[C---:B------:R-:W-:Y:S01]  /*a5d0*/  VIADD R4, R11.reuse, 0x72 ;  /* 0x000000720b047836 */ /* 0x040fe20000000000 */
[----:B------:R0:W-:Y:S01]  /*a5e0*/  STL [R1+0x15c], R13 ;  /* 0x00015c0d01007387 */ /* 0x0001e20000100800 */
[----:B------:R-:W-:Y:S01]  /*a5f0*/  IMAD.MOV R8, RZ, RZ, -R8 ;  /* 0x000000ffff087224 */ /* 0x000fe200078e0a08 */
[----:B------:R-:W-:Y:S01]  /*a600*/  IABS R17, R0 ;  /* 0x0000000000117213 */ /* 0x000fe20000000000 */
[----:B------:R-:W-:Y:S01]  /*a610*/  VIADD R3, R11, 0x70 ;  /* 0x000000700b037836 */ /* 0x000fe20000000000 */
[----:B------:R-:W-:Y:S01]  /*a620*/  IABS R16, R4 ;  /* 0x0000000400107213 */ /* 0x000fe20000000000 */
[----:B------:R-:W-:-:S02]  /*a630*/  IMAD R15, R2, R8, R15 ;  /* 0x00000008020f7224 */ /* 0x000fc400078e020f */
[--C-:B------:R-:W-:Y:S01]  /*a640*/  @!P6 IMAD.IADD R10, R10, 0x1, -R2.reuse ;  /* 0x000000010a0ae824 */ /* 0x100fe200078e0a02 */
[----:B------:R-:W-:Y:S01]  /*a650*/  IABS R8, R3 ;  /* 0x0000000300087213 */ /* 0x000fe20000000000 */
[----:B------:R-:W-:Y:S01]  /*a660*/  @!P5 IMAD.IADD R5, R5, 0x1, -R2 ;  /* 0x000000010505d824 */ /* 0x000fe200078e0a02 */
[----:B------:R-:W-:Y:S01]  /*a670*/  ISETP.GE.AND P5, PT, R9, RZ, PT ;  /* 0x000000ff0900720c */ /* 0x000fe20003fa6270 */
[----:B------:R-:W-:Y:S01]  /*a680*/  IMAD.MOV.U32 R9, RZ, RZ, R17 ;  /* 0x000000ffff097224 */ /* 0x000fe200078e0011 */
[----:B------:R-:W-:Y:S01]  /*a690*/  ISETP.GT.U32.AND P6, PT, R2, R15, PT ;  /* 0x0000000f0200720c */ /* 0x000fe20003fc4070 */
[----:B------:R-:W-:-:S04]  /*a6a0*/  IMAD.HI.U32 R17, R14, R16, RZ ;  /* 0x000000100e117227 */ /* 0x000fc800078e00ff */
[----:B------:R-:W-:Y:S01]  /*a6b0*/  @!P0 IMAD.IADD R7, R7, 0x1, -R2 ;  /* 0x0000000107078824 */ /* 0x000fe200078e0a02 */
[----:B------:R-:W-:Y:S01]  /*a6c0*/  ISETP.GT.U32.AND P0, PT, R2, R6, PT ;  /* 0x000000060200720c */ /* 0x000fe20003f04070 */
[----:B------:R-:W-:-:S04]  /*a6d0*/  IMAD.HI.U32 R18, R14, R8, RZ ;  /* 0x000000080e127227 */ /* 0x000fc800078e00ff */
[----:B------:R-:W-:Y:S02]  /*a6e0*/  IMAD.MOV R17, RZ, RZ, -R17 ;  /* 0x000000ffff117224 */ /* 0x000fe400078e0a11 */
[----:B0-----:R-:W-:Y:S02]  /*a6f0*/  IMAD.MOV.U32 R13, RZ, RZ, R7 ;  /* 0x000000ffff0d7224 */ /* 0x001fe400078e0007 */
[----:B------:R-:W-:Y:S02]  /*a700*/  IMAD.MOV R7, RZ, RZ, -R18 ;  /* 0x000000ffff077224 */ /* 0x000fe400078e0a12 */
[C---:B------:R-:W-:Y:S02]  /*a710*/  IMAD R16, R2.reuse, R17, R16 ;  /* 0x0000001102107224 */ /* 0x040fe400078e0210 */
[----:B------:R-:W-:Y:S02]  /*a720*/  @!P6 IMAD.IADD R15, R15, 0x1, -R2 ;  /* 0x000000010f0fe824 */ /* 0x000fe400078e0a02 */
[----:B------:R-:W-:-:S02]  /*a730*/  IMAD R8, R2, R7, R8 ;  /* 0x0000000702087224 */ /* 0x000fc400078e0208 */
[----:B------:R-:W-:Y:S01]  /*a740*/  @!P1 IMAD.MOV R10, RZ, RZ, -R10 ;  /* 0x000000ffff0a9224 */ /* 0x000fe200078e0a0a */
[----:B------:R-:W-:Y:S01]  /*a750*/  ISETP.GT.U32.AND P1, PT, R2, R16, PT ;  /* 0x000000100200720c */ /* 0x000fe20003f24070 */
[----:B------:R-:W-:Y:S01]  /*a760*/  @!P0 IMAD.IADD R6, R6, 0x1, -R2 ;  /* 0x0000000106068824 */ /* 0x000fe200078e0a02 */
[----:B------:R-:W-:Y:S01]  /*a770*/  ISETP.GE.AND P0, PT, R4, RZ, PT ;  /* 0x000000ff0400720c */ /* 0x000fe20003f06270 */
[----:B------:R-:W-:Y:S01]  /*a780*/  @!P2 IMAD.MOV R5, RZ, RZ, -R5 ;  /* 0x000000ffff05a224 */ /* 0x000fe200078e0a05 */
[----:B------:R-:W-:Y:S01]  /*a790*/  ISETP.GT.U32.AND P6, PT, R2, R15, PT ;  /* 0x0000000f0200720c */ /* 0x000fe20003fc4070 */
[----:B------:R-:W-:Y:S01]  /*a7a0*/  IMAD.HI.U32 R4, R14, R9, RZ ;  /* 0x000000090e047227 */ /* 0x000fe200078e00ff */
[----:B------:R-:W-:-:S03]  /*a7b0*/  ISETP.GT.U32.AND P2, PT, R2, R8, PT ;  /* 0x000000080200720c */ /* 0x000fc60003f44070 */
[----:B------:R-:W-:Y:S01]  /*a7c0*/  @!P3 IMAD.MOV R13, RZ, RZ, -R13 ;  /* 0x000000ffff0db224 */ /* 0x000fe200078e0a0d */
[C---:B------:R-:W-:Y:S01]  /*a7d0*/  ISETP.GT.U32.AND P3, PT, R2.reuse, R6, PT ;  /* 0x000000060200720c */ /* 0x040fe20003f64070 */
[----:B------:R-:W-:Y:S02]  /*a7e0*/  IMAD.MOV R4, RZ, RZ, -R4 ;  /* 0x000000ffff047224 */ /* 0x000fe400078e0a04 */
[----:B------:R-:W-:Y:S01]  /*a7f0*/  VIADD R17, R11, 0x6c ;  /* 0x0000006c0b117836 */ /* 0x000fe20000000000 */
[----:B------:R-:W-:Y:S01]  /*a800*/  STL [R1+0x148], R13 ;  /* 0x0001480d01007387 */ /* 0x000fe20000100800 */
[----:B------:R-:W-:Y:S02]  /*a810*/  IMAD R9, R2, R4, R9 ;  /* 0x0000000402097224 */ /* 0x000fe400078e0209 */
[--C-:B------:R-:W-:Y:S01]  /*a820*/  @!P1 IMAD.IADD R16, R16, 0x1, -R2.reuse ;  /* 0x0000000110109824 */ /* 0x100fe200078e0a02 */
[----:B------:R-:W-:Y:S01]  /*a830*/  IABS R4, R17 ;  /* 0x0000001100047213 */ /* 0x000fe20000000000 */
[--C-:B------:R-:W-:Y:S01]  /*a840*/  @!P6 IMAD.IADD R15, R15, 0x1, -R2.reuse ;  /* 0x000000010f0fe824 */ /* 0x100fe200078e0a02 */
[----:B------:R-:W-:Y:S01]  /*a850*/  ISETP.GT.U32.AND P6, PT, R2, R9, PT ;  /* 0x000000090200720c */ /* 0x000fe20003fc4070 */
[----:B------:R-:W-:Y:S01]  /*a860*/  @!P2 IMAD.IADD R8, R8, 0x1, -R2 ;  /* 0x000000010808a824 */ /* 0x000fe200078e0a02 */
[----:B------:R-:W-:Y:S01]  /*a870*/  ISETP.GT.U32.AND P2, PT, R2, R16, PT ;  /* 0x000000100200720c */ /* 0x000fe20003f44070 */
[----:B------:R-:W-:Y:S01]  /*a880*/  IMAD.HI.U32 R7, R14, R4, RZ ;  /* 0x000000040e077227 */ /* 0x000fe200078e00ff */
[----:B------:R0:W-:Y:S01]  /*a890*/  STL [R1+0x138], R10 ;  /* 0x0001380a01007387 */ /* 0x0001e20000100800 */
[----:B------:R-:W-:-:S02]  /*a8a0*/  ISETP.GE.AND P1, PT, R0, RZ, PT ;  /* 0x000000ff0000720c */ /* 0x000fc40003f26270 */
[--C-:B------:R-:W-:Y:S01]  /*a8b0*/  @!P3 IMAD.IADD R6, R6, 0x1, -R2.reuse ;  /* 0x000000010606b824 */ /* 0x100fe200078e0a02 */
[----:B------:R-:W-:Y:S01]  /*a8c0*/  ISETP.GE.AND P3, PT, R3, RZ, PT ;  /* 0x000000ff0300720c */ /* 0x000fe20003f66270 */
[----:B------:R-:W-:Y:S01]  /*a8d0*/  VIADD R3, R11, 0x6a ;  /* 0x0000006a0b037836 */ /* 0x000fe20000000000 */
[----:B------:R1:W-:Y:S01]  /*a8e0*/  STL [R1+0x13c], R5 ;  /* 0x00013c0501007387 */ /* 0x0003e20000100800 */
[----:B------:R-:W-:Y:S02]  /*a8f0*/  IMAD.MOV R7, RZ, RZ, -R7 ;  /* 0x000000ffff077224 */ /* 0x000fe400078e0a07 */
[----:B------:R-:W-:Y:S01]  /*a900*/  @!P6 IMAD.IADD R9, R9, 0x1, -R2 ;  /* 0x000000010909e824 */ /* 0x000fe200078e0a02 */
[C---:B------:R-:W-:Y:S01]  /*a910*/  ISETP.GT.U32.AND P6, PT, R2.reuse, R8, PT ;  /* 0x000000080200720c */ /* 0x040fe20003fc4070 */
[----:B------:R-:W-:Y:S02]  /*a920*/  IMAD R4, R2, R7, R4 ;  /* 0x0000000702047224 */ /* 0x000fe400078e0204 */
[----:B------:R-:W-:-:S02]  /*a930*/  @!P2 IMAD.IADD R16, R16, 0x1, -R2 ;  /* 0x000000011010a824 */ /* 0x000fc400078e0a02 */
[----:B0-----:R-:W-:Y:S01]  /*a940*/  IMAD.MOV.U32 R10, RZ, RZ, R6 ;  /* 0x000000ffff0a7224 */ /* 0x001fe200078e0006 */
[----:B-1----:R-:W-:Y:S01]  /*a950*/  IABS R5, R3 ;  /* 0x0000000300057213 */ /* 0x002fe20000000000 */
[C---:B------:R-:W-:Y:S01]  /*a960*/  VIADD R0, R11.reuse, 0x68 ;  /* 0x000000680b007836 */ /* 0x040fe20000000000 */
[----:B------:R-:W-:Y:S01]  /*a970*/  ISETP.GT.U32.AND P2, PT, R2, R4, PT ;  /* 0x000000040200720c */ /* 0x000fe20003f44070 */
[----:B------:R-:W-:Y:S02]  /*a980*/  VIADD R7, R11, 0x66 ;  /* 0x000000660b077836 */ /* 0x000fe40000000000 */
[----:B------:R-:W-:Y:S01]  /*a990*/  IMAD.HI.U32 R6, R14, R5, RZ ;  /* 0x000000050e067227 */ /* 0x000fe200078e00ff */
[----:B------:R-:W-:-:S03]  /*a9a0*/  IABS R19, R0 ;  /* 0x0000000000137213 */ /* 0x000fc60000000000 */
[----:B------:R-:W-:Y:S02]  /*a9b0*/  IMAD.MOV R6, RZ, RZ, -R6 ;  /* 0x000000ffff067224 */ /* 0x000fe400078e0a06 */
[----:B------:R-:W-:Y:S01]  /*a9c0*/  @!P4 IMAD.MOV R10, RZ, RZ, -R10 ;  /* 0x000000ffff0ac224 */ /* 0x000fe200078e0a0a */
[C---:B------:R-:W-:Y:S01]  /*a9d0*/  ISETP.GT.U32.AND P4, PT, R2.reuse, R9, PT ;  /* 0x000000090200720c */ /* 0x040fe20003f84070 */
[----:B------:R-:W-:Y:S01]  /*a9e0*/  IMAD R5, R2, R6, R5 ;  /* 0x0000000602057224 */ /* 0x000fe200078e0205 */
[----:B------:R-:W-:Y:S01]  /*a9f0*/  IABS R6, R7 ;  /* 0x0000000700067213 */ /* 0x000fe20000000000 */
[--C-:B------:R-:W-:Y:S01]  /*aa00*/  @!P6 IMAD.IADD R8, R8, 0x1, -R2.reuse ;  /* 0x000000010808e824 */ /* 0x100fe200078e0a02 */
[----:B------:R-:W-:Y:S01]  /*aa10*/  STL [R1+0x140], R10 ;  /* 0x0001400a01007387 */ /* 0x000fe20000100800 */
[----:B------:R-:W-:Y:S01]  /*aa20*/  @!P2 IMAD.IADD R4, R4, 0x1, -R2 ;  /* 0x000000010404a824 */ /* 0x000fe200078e0a02 */
[----:B------:R-:W-:Y:S01]  /*aa30*/  ISETP.GT.U32.AND P6, PT, R2, R5, PT ;  /* 0x000000050200720c */ /* 0x000fe20003fc4070 */
[----:B------:R-:W-:Y:S01]  /*aa40*/  IMAD.MOV.U32 R13, RZ, RZ, R15 ;  /* 0x000000ffff0d7224 */ /* 0x000fe200078e000f */
[----:B------:R-:W-:Y:S01]  /*aa50*/  ISETP.GE.AND P2, PT, R3, RZ, PT ;  /* 0x000000ff0300720c */ /* 0x000fe20003f46270 */
[----:B------:R-:W-:-:S04]  /*aa60*/  IMAD.HI.U32 R20, R14, R19, RZ ;  /* 0x000000130e147227 */ /* 0x000fc800078e00ff */
[----:B------:R-:W-:Y:S01]  /*aa70*/  @!P5 IMAD.MOV R13, RZ, RZ, -R13 ;  /* 0x000000ffff0dd224 */ /* 0x000fe200078e0a0d */
[----:B------:R-:W-:Y:S01]  /*aa80*/  ISETP.GT.U32.AND P5, PT, R2, R4, PT ;  /* 0x000000040200720c */ /* 0x000fe20003fa4070 */
[----:B------:R-:W-:Y:S02]  /*aa90*/  IMAD.MOV R20, RZ, RZ, -R20 ;  /* 0x000000ffff147224 */ /* 0x000fe400078e0a14 */
[----:B------:R-:W-:Y:S01]  /*aaa0*/  IMAD.HI.U32 R18, R14, R6, RZ ;  /* 0x000000060e127227 */ /* 0x000fe200078e00ff */
[----:B------:R0:W-:Y:S03]  /*aab0*/  STL [R1+0x134], R13 ;  /* 0x0001340d01007387 */ /* 0x0001e60000100800 */
[----:B------:R-:W-:Y:S02]  /*aac0*/  IMAD R3, R2, R20, R19 ;  /* 0x0000001402037224 */ /* 0x000fe400078e0213 */
[----:B------:R-:W-:-:S02]  /*aad0*/  IMAD.MOV R18, RZ, RZ, -R18 ;  /* 0x000000ffff127224 */ /* 0x000fc400078e0a12 */
[--C-:B------:R-:W-:Y:S01]  /*aae0*/  @!P4 IMAD.IADD R9, R9, 0x1, -R2.reuse ;  /* 0x000000010909c824 */ /* 0x100fe200078e0a02 */
[----:B------:R-:W-:Y:S01]  /*aaf0*/  ISETP.GE.AND P4, PT, R17, RZ, PT ;  /* 0x000000ff1100720c */ /* 0x000fe20003f86270 */
[----:B------:R-:W-:Y:S01]  /*ab00*/  @!P6 IMAD.IADD R5, R5, 0x1, -R2 ;  /* 0x000000010505e824 */ /* 0x000fe200078e0a02 */
[C---:B------:R-:W-:Y:S01]  /*ab10*/  ISETP.GT.U32.AND P6, PT, R2.reuse, R3, PT ;  /* 0x000000030200720c */ /* 0x040fe20003fc4070 */
[----:B------:R-:W-:Y:S02]  /*ab20*/  IMAD R6, R2, R18, R6 ;  /* 0x0000001202067224 */ /* 0x000fe400078e0206 */
[----:B0-----:R-:W-:Y:S02]  /*ab30*/  IMAD.MOV.U32 R13, RZ, RZ, R8 ;  /* 0x000000ffff0d7224 */ /* 0x001fe400078e0008 */
[----:B------:R-:W-:Y:S02]  /*ab40*/  IMAD.MOV.U32 R8, RZ, RZ, R9 ;  /* 0x000000ffff087224 */ /* 0x000fe400078e0009 */
[----:B------:R-:W-:Y:S01]  /*ab50*/  @!P5 IMAD.IADD R4, R4, 0x1, -R2 ;  /* 0x000000010404d824 */ /* 0x000fe200078e0a02 */
[----:B------:R-:W-:Y:S01]  /*ab60*/  ISETP.GT.U32.AND P5, PT, R2, R6, PT ;  /* 0x000000060200720c */ /* 0x000fe20003fa4070 */
[----:B------:R-:W-:-:S02]  /*ab70*/  VIADD R10, R11, 0x64 ;  /* 0x000000640b0a7836 */ /* 0x000fc40000000000 */
[----:B------:R-:W-:Y:S02]  /*ab80*/  IMAD.MOV.U32 R21, RZ, RZ, R16 ;  /* 0x000000ffff157224 */ /* 0x000fe400078e0010 */
[----:B------:R-:W-:Y:S01]  /*ab90*/  @!P1 IMAD.MOV R8, RZ, RZ, -R8 ;  /* 0x000000ffff089224 */ /* 0x000fe200078e0a08 */
[----:B------:R-:W-:Y:S01]  /*aba0*/  ISETP.GE.AND P1, PT, R7, RZ, PT ;  /* 0x000000ff0700720c */ /* 0x000fe20003f26270 */
[----:B------:R-:W-:Y:S01]  /*abb0*/  @!P0 IMAD.MOV R21, RZ, RZ, -R21 ;  /* 0x000000ffff158224 */ /* 0x000fe200078e0a15 */
[----:B------:R-:W-:Y:S01]  /*abc0*/  IABS R17, R10 ;  /* 0x0000000a00117213 */ /* 0x000fe20000000000 */
[----:B------:R-:W-:Y:S01]  /*abd0*/  VIADD R7, R11, 0x62 ;  /* 0x000000620b077836 */ /* 0x000fe20000000000 */
[----:B------:R-:W-:Y:S01]  /*abe0*/  ISETP.GT.U32.AND P0, PT, R2, R5, PT ;  /* 0x000000050200720c */ /* 0x000fe20003f04070 */
[----:B------:R-:W-:Y:S01]  /*abf0*/  @!P3 IMAD.MOV R13, RZ, RZ, -R13 ;  /* 0x000000ffff0db224 */ /* 0x000fe200078e0a0d */
[----:B------:R-:W-:Y:S01]  /*ac00*/  ISETP.GE.AND P3, PT, R0, RZ, PT ;  /* 0x000000ff0000720c */ /* 0x000fe20003f66270 */
[----:B------:R-:W-:Y:S01]  /*ac10*/  @!P6 IMAD.IADD R3, R3, 0x1, -R2 ;  /* 0x000000010303e824 */ /* 0x000fe200078e0a02 */
[----:B------:R-:W-:Y:S01]  /*ac20*/  IABS R19, R7 ;  /* 0x0000000700137213 */ /* 0x000fe20000000000 */
[----:B------:R-:W-:Y:S01]  /*ac30*/  IMAD.HI.U32 R0, R14, R17, RZ ;  /* 0x000000110e007227 */ /* 0x000fe200078e00ff */
[----:B------:R-:W-:Y:S01]  /*ac40*/  STL [R1+0x130], R21 ;  /* 0x0001301501007387 */ /* 0x000fe20000100800 */
[----:B------:R-:W-:-:S02]  /*ac50*/  ISETP.GE.AND P6, PT, R7, RZ, PT ;  /* 0x000000ff0700720c */ /* 0x000fc40003fc6270 */
[----:B------:R-:W-:Y:S01]  /*ac60*/  @!P5 IMAD.IADD R6, R6, 0x1, -R2 ;  /* 0x000000010606d824 */ /* 0x000fe200078e0a02 */
[----:B------:R-:W-:Y:S01]  /*ac70*/  ISETP.GT.U32.AND P5, PT, R2, R3, PT ;  /* 0x000000030200720c */ /* 0x000fe20003fa4070 */
[----:B------:R-:W-:Y:S01]  /*ac80*/  IMAD.MOV.U32 R9, RZ, RZ, R4 ;  /* 0x000000ffff097224 */ /* 0x000fe200078e0004 */
[----:B------:R-:W-:Y:S01]  /*ac90*/  STL [R1+0xfc], R13 ;  /* 0x0000fc0d01007387 */ /* 0x000fe20000100800 */
[----:B------:R-:W-:Y:S02]  /*aca0*/  IMAD.MOV R0, RZ, RZ, -R0 ;  /* 0x000000ffff007224 */ /* 0x000fe400078e0a00 */
[----:B------:R-:W-:Y:S01]  /*acb0*/  IMAD.HI.U32 R4, R14, R19, RZ ;  /* 0x000000130e047227 */ /* 0x000fe200078e00ff */
[----:B------:R0:W-:Y:S03]  /*acc0*/  STL [R1+0xf8], R8 ;  /* 0x0000f80801007387 */ /* 0x0001e60000100800 */
[----:B------:R-:W-:Y:S01]  /*acd0*/  @!P0 IMAD.IADD R5, R5, 0x1, -R2 ;  /* 0x0000000105058824 */ /* 0x000fe200078e0a02 */
[----:B------:R-:W-:Y:S01]  /*ace0*/  ISETP.GE.AND P0, PT, R10, RZ, PT ;  /* 0x000000ff0a00720c */ /* 0x000fe20003f06270 */
[----:B------:R-:W-:-:S02]  /*acf0*/  IMAD R20, R2, R0, R17 ;  /* 0x0000000002147224 */ /* 0x000fc400078e0211 */
[----:B------:R-:W-:Y:S02]  /*ad00*/  IMAD.MOV R4, RZ, RZ, -R4 ;  /* 0x000000ffff047224 */ /* 0x000fe400078e0a04 */
[----:B------:R-:W-:Y:S01]  /*ad10*/  @!P2 IMAD.MOV R5, RZ, RZ, -R5 ;  /* 0x000000ffff05a224 */ /* 0x000fe200078e0a05 */
[C---:B------:R-:W-:Y:S01]  /*ad20*/  ISETP.GT.U32.AND P2, PT, R2.reuse, R20, PT ;  /* 0x000000140200720c */ /* 0x040fe20003f44070 */
[C---:B------:R-:W-:Y:S02]  /*ad30*/  IMAD R19, R2.reuse, R4, R19 ;  /* 0x0000000402137224 */ /* 0x040fe400078e0213 */
[--C-:B------:R-:W-:Y:S02]  /*ad40*/  @!P5 IMAD.IADD R3, R3, 0x1, -R2.reuse ;  /* 0x000000010303d824 */ /* 0x100fe400078e0a02 */
[----:B------:R-:W-:Y:S01]  /*ad50*/  @!P4 IMAD.MOV R9, RZ, RZ, -R9 ;  /* 0x000000ffff09c224 */ /* 0x000fe200078e0a09 */
[C---:B------:R-:W-:Y:S01]  /*ad60*/  ISETP.GT.U32.AND P5, PT, R2.reuse, R19, PT ;  /* 0x000000130200720c */ /* 0x040fe20003fa4070 */
[C---:B0-----:R-:W-:Y:S01]  /*ad70*/  VIADD R8, R11.reuse, 0x60 ;  /* 0x000000600b087836 */ /* 0x041fe20000000000 */
[----:B------:R-:W-:Y:S01]  /*ad80*/  ISETP.GT.U32.AND P4, PT, R2, R6, PT ;  /* 0x000000060200720c */ /* 0x000fe20003f84070 */
[C---:B------:R-:W-:Y:S01]  /*ad90*/  VIADD R7, R11.reuse, 0x5e ;  /* 0x0000005e0b077836 */ /* 0x040fe20000000000 */
[----:B------:R-:W-:Y:S01]  /*ada0*/  STL [R1+0xf0], R9 ;  /* 0x0000f00901007387 */ /* 0x000fe20000100800 */
[----:B------:R-:W-:Y:S01]  /*adb0*/  VIADD R0, R11, 0x5c ;  /* 0x0000005c0b007836 */ /* 0x000fe20000000000 */
[----:B------:R-:W-:Y:S01]  /*adc0*/  IABS R18, R8 ;  /* 0x0000000800127213 */ /* 0x000fe20000000000 */
[----:B------:R-:W-:Y:S01]  /*add0*/  @!P2 IMAD.IADD R20, R20, 0x1, -R2 ;  /* 0x000000011414a824 */ /* 0x000fe200078e0a02 */
[----:B------:R-:W-:Y:S01]  /*ade0*/  IABS R15, R7 ;  /* 0x00000007000f7213 */ /* 0x000fe20000000000 */
[----:B------:R0:W-:Y:S01]  /*adf0*/  STL [R1+0xe4], R5 ;  /* 0x0000e40501007387 */ /* 0x0001e20000100800 */
[----:B------:R-:W-:Y:S01]  /*ae00*/  IABS R17, R0 ;  /* 0x0000000000117213 */ /* 0x000fe20000000000 */
[----:B------:R-:W-:Y:S01]  /*ae10*/  IMAD.HI.U32 R4, R14, R18, RZ ;  /* 0x000000120e047227 */ /* 0x000fe200078e00ff */
[----:B------:R-:W-:-:S03]  /*ae20*/  ISETP.GE.AND P2, PT, R7, RZ, PT ;  /* 0x000000ff0700720c */ /* 0x000fc60003f46270 */
[--C-:B------:R-:W-:Y:S01]  /*ae30*/  @!P5 IMAD.IADD R19, R19, 0x1, -R2.reuse ;  /* 0x000000011313d824 */ /* 0x100fe200078e0a02 */
[----:B------:R-:W-:Y:S01]  /*ae40*/  ISETP.GT.U32.AND P5, PT, R2, R20, PT ;  /* 0x000000140200720c */ /* 0x000fe20003fa4070 */
[----:B------:R-:W-:Y:S01]  /*ae50*/  @!P4 IMAD.IADD R6, R6, 0x1, -R2 ;  /* 0x000000010606c824 */ /* 0x000fe200078e0a02 */
[----:B------:R-:W-:Y:S01]  /*ae60*/  ISETP.GE.AND P4, PT, R8, RZ, PT ;  /* 0x000000ff0800720c */ /* 0x000fe20003f86270 */
[----:B0-----:R-:W-:-:S04]  /*ae70*/  IMAD.HI.U32 R5, R14, R15, RZ ;  /* 0x0000000f0e057227 */ /* 0x001fc800078e00ff */
[----:B------:R-:W-:Y:S02]  /*ae80*/  IMAD.MOV R8, RZ, RZ, -R4 ;  /* 0x000000ffff087224 */ /* 0x000fe400078e0a04 */
[----:B------:R-:W-:Y:S02]  /*ae90*/  IMAD.MOV R5, RZ, RZ, -R5 ;  /* 0x000000ffff057224 */ /* 0x000fe400078e0a05 */
[C---:B------:R-:W-:Y:S02]  /*aea0*/  IMAD R18, R2.reuse, R8, R18 ;  /* 0x0000000802127224 */ /* 0x040fe400078e0212 */
[C---:B------:R-:W-:Y:S02]  /*aeb0*/  IMAD R15, R2.reuse, R5, R15 ;  /* 0x00000005020f7224 */ /* 0x040fe400078e020f */
[----:B------:R-:W-:Y:S02]  /*aec0*/  IMAD.MOV.U32 R9, RZ, RZ, R3 ;  /* 0x000000ffff097224 */ /* 0x000fe400078e0003 */
[----:B------:R-:W-:Y:S01]  /*aed0*/  @!P1 IMAD.MOV R6, RZ, RZ, -R6 ;  /* 0x000000ffff069224 */ /* 0x000fe200078e0a06 */
[----:B------:R-:W-:Y:S01]  /*aee0*/  ISETP.GT.U32.AND P1, PT, R2, R18, PT ;  /* 0x000000120200720c */ /* 0x000fe20003f24070 */
[----:B------:R-:W-:Y:S01]  /*aef0*/  @!P5 IMAD.IADD R20, R20, 0x1, -R2 ;  /* 0x000000011414d824 */ /* 0x000fe200078e0a02 */
[C---:B------:R-:W-:Y:S01]  /*af00*/  ISETP.GT.U32.AND P5, PT, R2.reuse, R15, PT ;  /* 0x0000000f0200720c */ /* 0x040fe20003fa4070 */
[----:B------:R-:W-:Y:S01]  /*af10*/  @!P3 IMAD.MOV R9, RZ, RZ, -R9 ;  /* 0x000000ffff09b224 */ /* 0x000fe200078e0a09 */
[----:B------:R-:W-:Y:S01]  /*af20*/  ISETP.GT.U32.AND P3, PT, R2, R19, PT ;  /* 0x000000130200720c */ /* 0x000fe20003f64070 */
[----:B------:R-:W-:-:S03]  /*af30*/  IMAD.HI.U32 R4, R14, R17, RZ ;  /* 0x000000110e047227 */ /* 0x000fc600078e00ff */
[----:B------:R0:W-:Y:S01]  /*af40*/  STL [R1+0xe8], R9 ;  /* 0x0000e80901007387 */ /* 0x0001e20000100800 */
[----:B------:R-:W-:Y:S02]  /*af50*/  IMAD.MOV R4, RZ, RZ, -R4 ;  /* 0x000000ffff047224 */ /* 0x000fe400078e0a04 */
[C---:B------:R-:W-:Y:S01]  /*af60*/  VIADD R16, R11.reuse, 0x56 ;  /* 0x000000560b107836 */ /* 0x040fe20000000000 */
[----:B------:R1:W-:Y:S01]  /*af70*/  STL [R1+0xec], R6 ;  /* 0x0000ec0601007387 */ /* 0x0003e20000100800 */
[C---:B------:R-:W-:Y:S02]  /*af80*/  VIADD R5, R11.reuse, 0x5a ;  /* 0x0000005a0b057836 */ /* 0x040fe40000000000 */
[----:B------:R-:W-:Y:S02]  /*af90*/  VIADD R3, R11, 0x58 ;  /* 0x000000580b037836 */ /* 0x000fe40000000000 */
[----:B------:R-:W-:Y:S01]  /*afa0*/  IMAD R17, R2, R4, R17 ;  /* 0x0000000402117224 */ /* 0x000fe200078e0211 */
[----:B0-----:R-:W-:Y:S01]  /*afb0*/  IABS R9, R16 ;  /* 0x0000001000097213 */ /* 0x001fe20000000000 */
[--C-:B------:R-:W-:Y:S01]  /*afc0*/  @!P1 IMAD.IADD R18, R18, 0x1, -R2.reuse ;  /* 0x0000000112129824 */ /* 0x100fe200078e0a02 */
[----:B------:R-:W-:Y:S01]  /*afd0*/  IABS R8, R5 ;  /* 0x0000000500087213 */ /* 0x000fe20000000000 */
[----:B------:R-:W-:Y:S01]  /*afe0*/  @!P5 IMAD.IADD R15, R15, 0x1, -R2 ;  /* 0x000000010f0fd824 */ /* 0x000fe200078e0a02 */
[----:B------:R-:W-:Y:S01]  /*aff0*/  IABS R4, R3 ;  /* 0x0000000300047213 */ /* 0x000fe20000000000 */
[----:B------:R-:W-:Y:S01]  /*b000*/  IMAD.MOV.U32 R21, RZ, RZ, R20 ;  /* 0x000000ffff157224 */ /* 0x000fe200078e0014 */
[----:B------:R-:W-:Y:S01]  /*b010*/  ISETP.GE.AND P1, PT, R0, RZ, PT ;  /* 0x000000ff0000720c */ /* 0x000fe20003f26270 */
[----:B------:R-:W-:Y:S01]  /*b020*/  @!P3 IMAD.IADD R19, R19, 0x1, -R2 ;  /* 0x000000011313b824 */ /* 0x000fe200078e0a02 */
[C---:B------:R-:W-:Y:S01]  /*b030*/  ISETP.GT.U32.AND P3, PT, R2.reuse, R17, PT ;  /* 0x000000110200720c */ /* 0x040fe20003f64070 */
[----:B------:R-:W-:Y:S01]  /*b040*/  @!P0 IMAD.MOV R21, RZ, RZ, -R21 ;  /* 0x000000ffff158224 */ /* 0x000fe200078e0a15 */
[C---:B------:R-:W-:Y:S01]  /*b050*/  ISETP.GT.U32.AND P5, PT, R2.reuse, R18, PT ;  /* 0x000000120200720c */ /* 0x040fe20003fa4070 */
[----:B------:R-:W-:Y:S01]  /*b060*/  IMAD.MOV.U32 R0, RZ, RZ, R9 ;  /* 0x000000ffff007224 */ /* 0x000fe200078e0009 */
[----:B------:R-:W-:Y:S01]  /*b070*/  ISETP.GT.U32.AND P0, PT, R2, R15, PT ;  /* 0x0000000f0200720c */ /* 0x000fe20003f04070 */
[C---:B------:R-:W-:Y:S01]  /*b080*/  IMAD.HI.U32 R10, R14.reuse, R8, RZ ;  /* 0x000000080e0a7227 */ /* 0x040fe200078e00ff */
[----:B------:R-:W-:Y:S03]  /*b090*/  STL [R1+0x5c], R21 ;  /* 0x00005c1501007387 */ /* 0x000fe60000100800 */
[----:B------:R-:W-:-:S04]  /*b0a0*/  IMAD.HI.U32 R9, R14, R4, RZ ;  /* 0x000000040e097227 */ /* 0x000fc800078e00ff */
[----:B------:R-:W-:Y:S02]  /*b0b0*/  IMAD.MOV.U32 R13, RZ, RZ, R19 ;  /* 0x000000ffff0d7224 */ /* 0x000fe400078e0013 */
[----:B------:R-:W-:Y:S02]  /*b0c0*/  IMAD.MOV R10, RZ, RZ, -R10 ;  /* 0x000000ffff0a7224 */ /* 0x000fe400078e0a0a */
[----:B------:R-:W-:Y:S02]  /*b0d0*/  IMAD.MOV R9, RZ, RZ, -R9 ;  /* 0x000000ffff097224 */ /* 0x000fe400078e0a09 */
[----:B------:R-:W-:Y:S01]  /*b0e0*/  @!P6 IMAD.MOV R13, RZ, RZ, -R13 ;  /* 0x000000ffff0de224 */ /* 0x000fe200078e0a0d */
[----:B------:R-:W-:Y:S01]  /*b0f0*/  ISETP.GE.AND P6, PT, R5, RZ, PT ;  /* 0x000000ff0500720c */ /* 0x000fe20003fc6270 */
[C---:B------:R-:W-:Y:S02]  /*b100*/  IMAD R5, R2.reuse, R10, R8 ;  /* 0x0000000a02057224 */ /* 0x040fe400078e0208 */
[----:B------:R-:W-:Y:S01]  /*b110*/  IMAD R4, R2, R9, R4 ;  /* 0x0000000902047224 */ /* 0x000fe200078e0204 */
[----:B------:R0:W-:Y:S01]  /*b120*/  STL [R1+0xac], R13 ;  /* 0x0000ac0d01007387 */ /* 0x0001e20000100800 */
[----:B------:R-:W-:-:S02]  /*b130*/  @!P3 IMAD.IADD R17, R17, 0x1, -R2 ;  /* 0x000000011111b824 */ /* 0x000fc400078e0a02 */
[----:B------:R-:W-:Y:S02]  /*b140*/  VIADD R7, R11, 0x54 ;  /* 0x000000540b077836 */ /* 0x000fe40000000000 */
[--C-:B------:R-:W-:Y:S01]  /*b150*/  @!P5 IMAD.IADD R18, R18, 0x1, -R2.reuse ;  /* 0x000000011212d824 */ /* 0x100fe200078e0a02 */
[C---:B------:R-:W-:Y:S01]  /*b160*/  ISETP.GT.U32.AND P5, PT, R2.reuse, R5, PT ;  /* 0x000000050200720c */ /* 0x040fe20003fa4070 */
[----:B------:R-:W-:Y:S01]  /*b170*/  @!P0 IMAD.IADD R15, R15, 0x1, -R2 ;  /* 0x000000010f0f8824 */ /* 0x000fe200078e0a02 */
[----:B------:R-:W-:Y:S01]  /*b180*/  ISETP.GT.U32.AND P0, PT, R2, R4, PT ;  /* 0x000000040200720c */ /* 0x000fe20003f04070 */
[----:B------:R-:W-:Y:S01]  /*b190*/  IMAD.HI.U32 R10, R14, R0, RZ ;  /* 0x000000000e0a7227 */ /* 0x000fe200078e00ff */
[----:B------:R-:W-:Y:S02]  /*b1a0*/  ISETP.GT.U32.AND P3, PT, R2, R17, PT ;  /* 0x000000110200720c */ /* 0x000fe40003f64070 */
[----:B-1----:R-:W-:Y:S01]  /*b1b0*/  IABS R6, R7 ;  /* 0x0000000700067213 */ /* 0x002fe20000000000 */
[----:B0-----:R-:W-:-:S02]  /*b1c0*/  IMAD.MOV.U32 R13, RZ, RZ, R18 ;  /* 0x000000ffff0d7224 */ /* 0x001fc400078e0012 */
[----:B------:R-:W-:Y:S02]  /*b1d0*/  IMAD.MOV R10, RZ, RZ, -R10 ;  /* 0x000000ffff0a7224 */ /* 0x000fe400078e0a0a */
[----:B------:R-:W-:-:S04]  /*b1e0*/  IMAD.HI.U32 R8, R14, R6, RZ ;  /* 0x000000060e087227 */ /* 0x000fc800078e00ff */
[----:B------:R-:W-:Y:S02]  /*b1f0*/  IMAD.MOV R8, RZ, RZ, -R8 ;  /* 0x000000ffff087224 */ /* 0x000fe400078e0a08 */
[--C-:B------:R-:W-:Y:S02]  /*b200*/  @!P5 IMAD.IADD R5, R5, 0x1, -R2.reuse ;  /* 0x000000010505d824 */ /* 0x100fe400078e0a02 */
[--C-:B------:R-:W-:Y:S02]  /*b210*/  @!P0 IMAD.IADD R4, R4, 0x1, -R2.reuse ;  /* 0x0000000104048824 */ /* 0x100fe400078e0a02 */
[----:B------:R-:W-:Y:S01]  /*b220*/  @!P3 IMAD.IADD R17, R17, 0x1, -R2 ;  /* 0x000000011111b824 */ /* 0x000fe200078e0a02 */
[----:B------:R-:W-:Y:S01]  /*b230*/  ISETP.GE.AND P3, PT, R3, RZ, PT ;  /* 0x000000ff0300720c */ /* 0x000fe20003f66270 */
[----:B------:R-:W-:Y:S01]  /*b240*/  @!P4 IMAD.MOV R13, RZ, RZ, -R13 ;  /* 0x000000ffff0dc224 */ /* 0x000fe200078e0a0d */
[C---:B------:R-:W-:Y:S01]  /*b250*/  ISETP.GT.U32.AND P0, PT, R2.reuse, R5, PT ;  /* 0x000000050200720c */ /* 0x040fe20003f04070 */
[C---:B------:R-:W-:Y:S01]  /*b260*/  VIADD R9, R11.reuse, 0x52 ;  /* 0x000000520b097836 */ /* 0x040fe20000000000 */
[C---:B------:R-:W-:Y:S01]  /*b270*/  ISETP.GT.U32.AND P4, PT, R2.reuse, R4, PT ;  /* 0x000000040200720c */ /* 0x040fe20003f84070 */
[----:B------:R-:W-:Y:S01]  /*b280*/  VIADD R3, R11, 0x50 ;  /* 0x000000500b037836 */ /* 0x000fe20000000000 */
[----:B------:R0:W-:Y:S01]  /*b290*/  STL [R1+0xc8], R13 ;  /* 0x0000c80d01007387 */ /* 0x0001e20000100800 */
[C---:B------:R-:W-:Y:S01]  /*b2a0*/  IMAD R0, R2.reuse, R10, R0 ;  /* 0x0000000a02007224 */ /* 0x040fe200078e0200 */
[----:B------:R-:W-:Y:S01]  /*b2b0*/  IABS R10, R9 ;  /* 0x00000009000a7213 */ /* 0x000fe20000000000 */
[C---:B------:R-:W-:Y:S01]  /*b2c0*/  IMAD R6, R2.reuse, R8, R6 ;  /* 0x0000000802067224 */ /* 0x040fe200078e0206 */
[----:B------:R-:W-:Y:S01]  /*b2d0*/  IABS R8, R3 ;  /* 0x0000000300087213 */ /* 0x000fe20000000000 */
[----:B------:R-:W-:Y:S01]  /*b2e0*/  IMAD.MOV.U32 R18, RZ, RZ, R15 ;  /* 0x000000ffff127224 */ /* 0x000fe200078e000f */
[----:B------:R-:W-:Y:S01]  /*b2f0*/  ISETP.GT.U32.AND P5, PT, R2, R0, PT ;  /* 0x000000000200720c */ /* 0x000fe20003fa4070 */
[----:B------:R-:W-:-:S04]  /*b300*/  IMAD.HI.U32 R15, R14, R10, RZ ;  /* 0x0000000a0e0f7227 */ /* 0x000fc800078e00ff */
[----:B0-----:R-:W-:Y:S02]  /*b310*/  IMAD.MOV.U32 R13, RZ, RZ, R17 ;  /* 0x000000ffff0d7224 */ /* 0x001fe400078e0011 */
[----:B------:R-:W-:Y:S01]  /*b320*/  @!P2 IMAD.MOV R18, RZ, RZ, -R18 ;  /* 0x000000ffff12a224 */ /* 0x000fe200078e0a12 */
[----:B------:R-:W-:Y:S01]  /*b330*/  ISETP.GT.U32.AND P2, PT, R2, R6, PT ;  /* 0x000000060200720c */ /* 0x000fe20003f44070 */
[----:B------:R-:W-:Y:S01]  /*b340*/  @!P1 IMAD.MOV R13, RZ, RZ, -R13 ;  /* 0x000000ffff0d9224 */ /* 0x000fe200078e0a0d */
[----:B------:R-:W-:Y:S01]  /*b350*/  ISETP.GE.AND P1, PT, R16, RZ, PT ;  /* 0x000000ff1000720c */ /* 0x000fe20003f26270 */
[----:B------:R-:W-:Y:S01]  /*b360*/  IMAD.HI.U32 R16, R14, R8, RZ ;  /* 0x000000080e107227 */ /* 0x000fe200078e00ff */
[----:B------:R-:W-:Y:S03]  /*b370*/  STL [R1+0xe0], R18 ;  /* 0x0000e01201007387 */ /* 0x000fe60000100800 */
[----:B------:R-:W-:Y:S01]  /*b380*/  IMAD.MOV R15, RZ, RZ, -R15 ;  /* 0x000000ffff0f7224 */ /* 0x000fe200078e0a0f */
[----:B------:R0:W-:Y:S01]  /*b390*/  STL [R1+0xcc], R13 ;  /* 0x0000cc0d01007387 */ /* 0x0001e20000100800 */
[----:B------:R-:W-:Y:S01]  /*b3a0*/  @!P0 IMAD.IADD R5, R5, 0x1, -R2 ;  /* 0x0000000105058824 */ /* 0x000fe200078e0a02 */
[----:B------:R-:W-:Y:S01]  /*b3b0*/  ISETP.GE.AND P0, PT, R7, RZ, PT ;  /* 0x000000ff0700720c */ /* 0x000fe20003f06270 */
[----:B------:R-:W-:-:S02]  /*b3c0*/  IMAD.MOV R16, RZ, RZ, -R16 ;  /* 0x000000ffff107224 */ /* 0x000fc400078e0a10 */
[--C-:B------:R-:W-:Y:S01]  /*b3d0*/  @!P4 IMAD.IADD R4, R4, 0x1, -R2.reuse ;  /* 0x000000010404c824 */ /* 0x100fe200078e0a02 */
[----:B------:R-:W-:Y:S01]  /*b3e0*/  ISETP.GE.AND P4, PT, R9, RZ, PT ;  /* 0x000000ff0900720c */ /* 0x000fe20003f86270 */
[----:B------:R-:W-:Y:S02]  /*b3f0*/  @!P5 IMAD.IADD R0, R0, 0x1, -R2 ;  /* 0x000000010000d824 */ /* 0x000fe400078e0a02 */
[----:B------:R-:W-:Y:S02]  /*b400*/  IMAD R7, R2, R15, R10 ;  /* 0x0000000f02077224 */ /* 0x000fe400078e020a */
[----:B------:R-:W-:Y:S01]  /*b410*/  @!P2 IMAD.IADD R6, R6, 0x1, -R2 ;  /* 0x000000010606a824 */ /* 0x000fe200078e0a02 */
[C---:B------:R-:W-:Y:S01]  /*b420*/  ISETP.GT.U32.AND P5, PT, R2.reuse, R0, PT ;  /* 0x000000000200720c */ /* 0x040fe20003fa4070 */
[C---:B------:R-:W-:Y:S02]  /*b430*/  IMAD R8, R2.reuse, R16, R8 ;  /* 0x0000001002087224 */ /* 0x040fe400078e0208 */
[----:B0-----:R-:W-:Y:S01]  /*b440*/  IMAD.MOV.U32 R13, RZ, RZ, R5 ;  /* 0x000000ffff0d7224 */ /* 0x001fe200078e0005 */
[----:B------:R-:W-:Y:S01]  /*b450*/  ISETP.GT.U32.AND P2, PT, R2, R6, PT ;  /* 0x000000060200720c */ /* 0x000fe20003f44070 */
[----:B------:R-:W-:-:S02]  /*b460*/  IMAD.MOV.U32 R9, RZ, RZ, R4 ;  /* 0x000000ffff097224 */ /* 0x000fc400078e0004 */
[----:B------:R-:W-:Y:S01]  /*b470*/  @!P6 IMAD.MOV R13, RZ, RZ, -R13 ;  /* 0x000000ffff0de224 */ /* 0x000fe200078e0a0d */
[C---:B------:R-:W-:Y:S01]  /*b480*/  ISETP.GT.U32.AND P6, PT, R2.reuse, R7, PT ;  /* 0x000000070200720c */ /* 0x040fe20003fc4070 */
[----:B------:R-:W-:Y:S01]  /*b490*/  @!P3 IMAD.MOV R9, RZ, RZ, -R9 ;  /* 0x000000ffff09b224 */ /* 0x000fe200078e0a09 */
[----:B------:R-:W-:Y:S01]  /*b4a0*/  ISETP.GT.U32.AND P3, PT, R2, R8, PT ;  /* 0x000000080200720c */ /* 0x000fe20003f64070 */
[----:B------:R-:W-:Y:S01]  /*b4b0*/  VIADD R5, R11, 0x4e ;  /* 0x0000004e0b057836 */ /* 0x000fe20000000000 */
[----:B------:R-:W-:Y:S01]  /*b4c0*/  STL [R1+0xd0], R13 ;  /* 0x0000d00d01007387 */ /* 0x000fe20000100800 */
[--C-:B------:R-:W-:Y:S01]  /*b4d0*/  @!P5 IMAD.IADD R0, R0, 0x1, -R2.reuse ;  /* 0x000000010000d824 */ /* 0x100fe200078e0a02 */
[----:B------:R-:W-:Y:S01]  /*b4e0*/  ISETP.GE.AND P5, PT, R3, RZ, PT ;  /* 0x000000ff0300720c */ /* 0x000fe20003fa6270 */
[----:B------:R-:W-:Y:S01]  /*b4f0*/  VIADD R3, R11, 0x4a ;  /* 0x0000004a0b037836 */ /* 0x000fe20000000000 */
[----:B------:R-:W-:Y:S01]  /*b500*/  IABS R4, R5 ;  /* 0x0000000500047213 */ /* 0x000fe20000000000 */
[----:B------:R-:W-:Y:S01]  /*b510*/  @!P2 IMAD.IADD R6, R6, 0x1, -R2 ;  /* 0x000000010606a824 */ /* 0x000fe200078e0a02 */
[----:B------:R0:W-:Y:S01]  /*b520*/  STL [R1+0xd4], R9 ;  /* 0x0000d40901007387 */ /* 0x0001e20000100800 */
[----:B------:R-:W-:Y:S01]  /*b530*/  @!P1 IMAD.MOV R0, RZ, RZ, -R0 ;  /* 0x000000ffff009224 */ /* 0x000fe200078e0a00 */
[----:B------:R-:W-:Y:S01]  /*b540*/  ISETP.GE.AND P1, PT, R5, RZ, PT ;  /* 0x000000ff0500720c */ /* 0x000fe20003f26270 */
[----:B------:R-:W-:-:S02]  /*b550*/  @!P6 IMAD.IADD R7, R7, 0x1, -R2 ;  /* 0x000000010707e824 */ /* 0x000fc400078e0a02 */
[----:B------:R-:W-:Y:S01]  /*b560*/  @!P3 IMAD.IADD R8, R8, 0x1, -R2 ;  /* 0x000000010808b824 */ /* 0x000fe200078e0a02 */
[----:B------:R1:W-:Y:S01]  /*b570*/  STL [R1+0xdc], R0 ;  /* 0x0000dc0001007387 */ /* 0x0003e20000100800 */
[----:B------:R-:W-:Y:S01]  /*b580*/  IMAD.MOV.U32 R10, RZ, RZ, R6 ;  /* 0x000000ffff0a7224 */ /* 0x000fe200078e0006 */
[----:B------:R-:W-:Y:S01]  /*b590*/  ISETP.GT.U32.AND P6, PT, R2, R7, PT ;  /* 0x000000070200720c */ /* 0x000fe20003fc4070 */
[----:B------:R-:W-:Y:S01]  /*b5a0*/  IMAD.HI.U32 R5, R14, R4, RZ ;  /* 0x000000040e057227 */ /* 0x000fe200078e00ff */
[----:B------:R-:W-:-:S03]  /*b5b0*/  ISETP.GT.U32.AND P3, PT, R2, R8, PT ;  /* 0x000000080200720c */ /* 0x000fc60003f64070 */
[----:B0-----:R-:W-:Y:S02]  /*b5c0*/  VIADD R9, R11, 0x4c ;  /* 0x0000004c0b097836 */ /* 0x001fe40000000000 */
[----:B------:R-:W-:Y:S01]  /*b5d0*/  @!P0 IMAD.MOV R10, RZ, RZ, -R10 ;  /* 0x000000ffff0a8224 */ /* 0x000fe200078e0a0a */
[----:B-1----:R-:W-:Y:S01]  /*b5e0*/  IABS R0, R3 ;  /* 0x0000000300007213 */ /* 0x002fe20000000000 */
[----:B------:R-:W-:Y:S01]  /*b5f0*/  IMAD.MOV R5, RZ, RZ, -R5 ;  /* 0x000000ffff057224 */ /* 0x000fe200078e0a05 */
[----:B------:R-:W-:Y:S01]  /*b600*/  ISETP.GE.AND P2, PT, R9, RZ, PT ;  /* 0x000000ff0900720c */ /* 0x000fe20003f46270 */
[----:B------:R-:W-:Y:S01]  /*b610*/  VIADD R6, R11, 0x48 ;  /* 0x000000480b067836 */ /* 0x000fe20000000000 */
[----:B------:R-:W-:Y:S01]  /*b620*/  IABS R9, R9 ;  /* 0x0000000900097213 */ /* 0x000fe20000000000 */
[----:B------:R0:W-:Y:S01]  /*b630*/  STL [R1+0x150], R10 ;  /* 0x0001500a01007387 */ /* 0x0001e20000100800 */
[----:B------:R-:W-:Y:S01]  /*b640*/  IMAD R4, R2, R5, R4 ;  /* 0x0000000502047224 */ /* 0x000fe200078e0204 */
[----:B------:R-:W-:Y:S01]  /*b650*/  ISETP.GE.AND P0, PT, R3, RZ, PT ;  /* 0x000000ff0300720c */ /* 0x000fe20003f06270 */
[--C-:B------:R-:W-:Y:S01]  /*b660*/  @!P6 IMAD.IADD R7, R7, 0x1, -R2.reuse ;  /* 0x000000010707e824 */ /* 0x100fe200078e0a02 */
[----:B------:R-:W-:Y:S01]  /*b670*/  IABS R3, R6 ;  /* 0x0000000600037213 */ /* 0x000fe20000000000 */
[----:B------:R-:W-:Y:S01]  /*b680*/  @!P3 IMAD.IADD R8, R8, 0x1, -R2 ;  /* 0x000000010808b824 */ /* 0x000fe200078e0a02 */
[----:B------:R-:W-:Y:S01]  /*b690*/  ISETP.GT.U32.AND P6, PT, R2, R4, PT ;  /* 0x000000040200720c */ /* 0x000fe20003fc4070 */
[----:B------:R-:W-:Y:S01]  /*b6a0*/  IMAD.HI.U32 R5, R14, R0, RZ ;  /* 0x000000000e057227 */ /* 0x000fe200078e00ff */
[----:B------:R-:W-:-:S03]  /*b6b0*/  ISETP.GE.AND P3, PT, R6, RZ, PT ;  /* 0x000000ff0600720c */ /* 0x000fc60003f66270 */
[----:B0-----:R-:W-:-:S04]  /*b6c0*/  IMAD.HI.U32 R10, R14, R9, RZ ;  /* 0x000000090e0a7227 */ /* 0x001fc800078e00ff */
[----:B------:R-:W-:Y:S02]  /*b6d0*/  IMAD.MOV R10, RZ, RZ, -R10 ;  /* 0x000000ffff0a7224 */ /* 0x000fe400078e0a0a */
[----:B------:R-:W-:Y:S02]  /*b6e0*/  IMAD.MOV.U32 R13, RZ, RZ, R8 ;  /* 0x000000ffff0d7224 */ /* 0x000fe400078e0008 */
[----:B------:R-:W-:Y:S02]  /*b6f0*/  IMAD R6, R2, R10, R9 ;  /* 0x0000000a02067224 */ /* 0x000fe400078e0209 */
[----:B------:R-:W-:Y:S02]  /*b700*/  @!P5 IMAD.MOV R13, RZ, RZ, -R13 ;  /* 0x000000ffff0dd224 */ /* 0x000fe400078e0a0d */
[----:B------:R-:W-:Y:S01]  /*b710*/  @!P6 IMAD.IADD R4, R4, 0x1, -R2 ;  /* 0x000000010404e824 */ /* 0x000fe200078e0a02 */
[----:B------:R-:W-:Y:S01]  /*b720*/  ISETP.GT.U32.AND P5, PT, R2, R6, PT ;  /* 0x000000060200720c */ /* 0x000fe20003fa4070 */
[----:B------:R-:W-:-:S02]  /*b730*/  IMAD.MOV R5, RZ, RZ, -R5 ;  /* 0x000000ffff057224 */ /* 0x000fc400078e0a05 */
[----:B------:R-:W-:Y:S01]  /*b740*/  IMAD.MOV.U32 R15, RZ, RZ, R7 ;  /* 0x000000ffff0f7224 */ /* 0x000fe200078e0007 */
[C---:B------:R-:W-:Y:S01]  /*b750*/  ISETP.GT.U32.AND P6, PT, R2.reuse, R4, PT ;  /* 0x000000040200720c */ /* 0x040fe20003fc4070 */
[----:B------:R-:W-:Y:S02]  /*b760*/  IMAD R0, R2, R5, R0 ;  /* 0x0000000502007224 */ /* 0x000fe400078e0200 */
[----:B------:R-:W-:Y:S02]  /*b770*/  VIADD R5, R11, 0x44 ;  /* 0x000000440b057836 */ /* 0x000fe40000000000 */
[----:B------:R-:W-:-:S03]  /*b780*/  IMAD.HI.U32 R7, R14, R3, RZ ;  /* 0x000000030e077227 */ /* 0x000fc600078e00ff */
[----:B------:R-:W-:Y:S01]  /*b790*/  IABS R17, R5 ;  /* 0x0000000500117213 */ /* 0x000fe20000000000 */
[--C-:B------:R-:W-:Y:S02]  /*b7a0*/  @!P5 IMAD.IADD R6, R6, 0x1, -R2.reuse ;  /* 0x000000010606d824 */ /* 0x100fe400078e0a02 */
[C---:B------:R-:W-:Y:S02]  /*b7b0*/  VIADD R18, R11.reuse, 0x46 ;  /* 0x000000460b127836 */ /* 0x040fe40000000000 */
[----:B------:R-:W-:Y:S01]  /*b7c0*/  @!P4 IMAD.MOV R15, RZ, RZ, -R15 ;  /* 0x000000ffff0fc224 */ /* 0x000fe200078e0a0f */
[----:B------:R-:W-:Y:S01]  /*b7d0*/  ISETP.GT.U32.AND P5, PT, R2, R6, PT ;  /* 0x000000060200720c */ /* 0x000fe20003fa4070 */
[----:B------:R-:W-:Y:S01]  /*b7e0*/  IMAD.MOV R7, RZ, RZ, -R7 ;  /* 0x000000ffff077224 */ /* 0x000fe200078e0a07 */
[----:B------:R-:W-:Y:S01]  /*b7f0*/  ISETP.GE.AND P4, PT, R18, RZ, PT ;  /* 0x000000ff1200720c */ /* 0x000fe20003f86270 */
[C---:B------:R-:W-:Y:S01]  /*b800*/  VIADD R8, R11.reuse, 0x42 ;  /* 0x000000420b087836 */ /* 0x040fe20000000000 */
[----:B------:R0:W-:Y:S01]  /*b810*/  STL [R1+0xd8], R15 ;  /* 0x0000d80f01007387 */ /* 0x0001e20000100800 */
[----:B------:R-:W-:Y:S01]  /*b820*/  @!P6 IMAD.IADD R4, R4, 0x1, -R2 ;  /* 0x000000010404e824 */ /* 0x000fe200078e0a02 */
[C---:B------:R-:W-:Y:S01]  /*b830*/  ISETP.GT.U32.AND P6, PT, R2.reuse, R0, PT ;  /* 0x000000000200720c */ /* 0x040fe20003fc4070 */
[----:B------:R-:W-:Y:S01]  /*b840*/  IMAD R3, R2, R7, R3 ;  /* 0x0000000702037224 */ /* 0x000fe200078e0203 */
[----:B------:R-:W-:Y:S01]  /*b850*/  IABS R18, R18 ;  /* 0x0000001200127213 */ /* 0x000fe20000000000 */
[----:B------:R-:W-:Y:S01]  /*b860*/  VIADD R19, R11, 0x3e ;  /* 0x0000003e0b137836 */ /* 0x000fe20000000000 */
[----:B------:R-:W-:Y:S01]  /*b870*/  IABS R16, R8 ;  /* 0x0000000800107213 */ /* 0x000fe20000000000 */
[----:B------:R-:W-:Y:S01]  /*b880*/  IMAD.MOV.U32 R21, RZ, RZ, R4 ;  /* 0x000000ffff157224 */ /* 0x000fe200078e0004 */
[----:B------:R1:W-:Y:S01]  /*b890*/  STL [R1+0x12c], R13 ;  /* 0x00012c0d01007387 */ /* 0x0003e20000100800 */
[----:B------:R-:W-:Y:S01]  /*b8a0*/  @!P5 IMAD.IADD R6, R6, 0x1, -R2 ;  /* 0x000000010606d824 */ /* 0x000fe200078e0a02 */
[----:B------:R-:W-:Y:S01]  /*b8b0*/  ISETP.GT.U32.AND P5, PT, R2, R3, PT ;  /* 0x000000030200720c */ /* 0x000fe20003fa4070 */
[----:B0-----:R-:W-:-:S04]  /*b8c0*/  IMAD.HI.U32 R15, R14, R17, RZ ;  /* 0x000000110e0f7227 */ /* 0x001fc800078e00ff */
[----:B------:R-:W-:-:S04]  /*b8d0*/  IMAD.HI.U32 R7, R14, R18, RZ ;  /* 0x000000120e077227 */ /* 0x000fc800078e00ff */
[----:B------:R-:W-:Y:S02]  /*b8e0*/  IMAD.MOV R15, RZ, RZ, -R15 ;  /* 0x000000ffff0f7224 */ /* 0x000fe400078e0a0f */
[----:B------:R-:W-:-:S04]  /*b8f0*/  IMAD.HI.U32 R10, R14, R16, RZ ;  /* 0x000000100e0a7227 */ /* 0x000fc800078e00ff */
[----:B------:R-:W-:Y:S02]  /*b900*/  IMAD.MOV R7, RZ, RZ, -R7 ;  /* 0x000000ffff077224 */ /* 0x000fe400078e0a07 */
[----:B------:R-:W-:Y:S02]  /*b910*/  IMAD R17, R2, R15, R17 ;  /* 0x0000000f02117224 */ /* 0x000fe400078e0211 */
[----:B------:R-:W-:Y:S02]  /*b920*/  @!P6 IMAD.IADD R0, R0, 0x1, -R2 ;  /* 0x000000010000e824 */ /* 0x000fe400078e0a02 */
[----:B------:R-:W-:Y:S02]  /*b930*/  IMAD.MOV R15, RZ, RZ, -R10 ;  /* 0x000000ffff0f7224 */ /* 0x000fe400078e0a0a */
[C---:B------:R-:W-:Y:S01]  /*b940*/  IMAD R18, R2.reuse, R7, R18 ;  /* 0x0000000702127224 */ /* 0x040fe200078e0212 */
[----:B------:R-:W-:Y:S01]  /*b950*/  IABS R7, R19 ;  /* 0x0000001300077213 */ /* 0x000fe20000000000 */
[C---:B------:R-:W-:Y:S01]  /*b960*/  IMAD R16, R2.reuse, R15, R16 ;  /* 0x0000000f02107224 */ /* 0x040fe200078e0210 */
[----:B------:R-:W-:Y:S01]  /*b970*/  ISETP.GT.U32.AND P6, PT, R2, R0, PT ;  /* 0x000000000200720c */ /* 0x000fe20003fc4070 */
[----:B-1----:R-:W-:-:S02]  /*b980*/  IMAD.MOV.U32 R13, RZ, RZ, R6 ;  /* 0x000000ffff0d7224 */ /* 0x002fc400078e0006 */
[----:B------:R-:W-:Y:S01]  /*b990*/  @!P1 IMAD.MOV R21, RZ, RZ, -R21 ;  /* 0x000000ffff159224 */ /* 0x000fe200078e0a15 */
[C---:B------:R-:W-:Y:S01]  /*b9a0*/  ISETP.GT.U32.AND P1, PT, R2.reuse, R18, PT ;  /* 0x000000120200720c */ /* 0x040fe20003f24070 */
[----:B------:R-:W-:Y:S01]  /*b9b0*/  @!P5 IMAD.IADD R3, R3, 0x1, -R2 ;  /* 0x000000010303d824 */ /* 0x000fe200078e0a02 */
[----:B------:R-:W-:Y:S01]  /*b9c0*/  ISETP.GT.U32.AND P5, PT, R2, R16, PT ;  /* 0x000000100200720c */ /* 0x000fe20003fa4070 */
[----:B------:R-:W-:Y:S01]  /*b9d0*/  IMAD.HI.U32 R4, R14, R7, RZ ;  /* 0x000000070e047227 */ /* 0x000fe200078e00ff */
[----:B------:R-:W-:Y:S03]  /*b9e0*/  STL [R1+0x88], R21 ;  /* 0x0000881501007387 */ /* 0x000fe60000100800 */
[----:B------:R-:W-:Y:S01]  /*b9f0*/  @!P2 IMAD.MOV R13, RZ, RZ, -R13 ;  /* 0x000000ffff0da224 */ /* 0x000fe200078e0a0d */
[----:B------:R-:W-:Y:S01]  /*ba00*/  ISETP.GT.U32.AND P2, PT, R2, R17, PT ;  /* 0x000000110200720c */ /* 0x000fe20003f44070 */
[----:B------:R-:W-:-:S02]  /*ba10*/  IMAD.MOV R4, RZ, RZ, -R4 ;  /* 0x000000ffff047224 */ /* 0x000fc400078e0a04 */
[C---:B------:R-:W-:Y:S01]  /*ba20*/  VIADD R20, R11.reuse, 0x40 ;  /* 0x000000400b147836 */ /* 0x040fe20000000000 */
[----:B------:R0:W-:Y:S01]  /*ba30*/  STL [R1+0x84], R13 ;  /* 0x0000840d01007387 */ /* 0x0001e20000100800 */
        /* <DEDUP_REMOVED lines=9> */
[----:B0-----:R-:W-:-:S02]  /*bad0*/  IMAD.MOV.U32 R13, RZ, RZ, R0 ;  /* 0x000000ffff0d7224 */ /* 0x001fc400078e0000 */
[----:B------:R-:W-:-:S04]  /*bae0*/  IMAD.HI.U32 R10, R14, R9, RZ ;  /* 0x000000090e0a7227 */ /* 0x000fc800078e00ff */
[----:B------:R-:W-:Y:S01]  /*baf0*/  @!P2 IMAD.IADD R17, R17, 0x1, -R2 ;  /* 0x000000011111a824 */ /* 0x000fe200078e0a02 */
[C---:B------:R-:W-:Y:S01]  /*bb00*/  ISETP.GT.U32.AND P2, PT, R2.reuse, R18, PT ;  /* 0x000000120200720c */ /* 0x040fe20003f44070 */
[----:B------:R-:W-:Y:S01]  /*bb10*/  @!P0 IMAD.MOV R13, RZ, RZ, -R13 ;  /* 0x000000ffff0d8224 */ /* 0x000fe200078e0a0d */
[C---:B------:R-:W-:Y:S01]  /*bb20*/  ISETP.GT.U32.AND P0, PT, R2.reuse, R16, PT ;  /* 0x000000100200720c */ /* 0x040fe20003f04070 */
[----:B------:R-:W-:Y:S01]  /*bb30*/  IMAD.MOV R10, RZ, RZ, -R10 ;  /* 0x000000ffff0a7224 */ /* 0x000fe200078e0a0a */
[----:B------:R-:W-:Y:S01]  /*bb40*/  ISETP.GT.U32.AND P5, PT, R2, R17, PT ;  /* 0x000000110200720c */ /* 0x000fe20003fa4070 */
[----:B------:R-:W-:Y:S01]  /*bb50*/  IMAD.HI.U32 R21, R14, R6, RZ ;  /* 0x000000060e157227 */ /* 0x000fe200078e00ff */
[----:B------:R0:W-:Y:S03]  /*bb60*/  STL [R1+0x7c], R13 ;  /* 0x00007c0d01007387 */ /* 0x0001e60000100800 */
[----:B------:R-:W-:-:S02]  /*bb70*/  IMAD R9, R2, R10, R9 ;  /* 0x0000000a02097224 */ /* 0x000fc400078e0209 */
[----:B------:R-:W-:Y:S02]  /*bb80*/  IMAD.MOV R21, RZ, RZ, -R21 ;  /* 0x000000ffff157224 */ /* 0x000fe400078e0a15 */
[----:B------:R-:W-:Y:S02]  /*bb90*/  VIADD R5, R11, 0x3a ;  /* 0x0000003a0b057836 */ /* 0x000fe40000000000 */
[----:B------:R-:W-:Y:S01]  /*bba0*/  @!P1 IMAD.IADD R3, R3, 0x1, -R2 ;  /* 0x0000000103039824 */ /* 0x000fe200078e0a02 */
[C---:B------:R-:W-:Y:S01]  /*bbb0*/  ISETP.GT.U32.AND P1, PT, R2.reuse, R9, PT ;  /* 0x000000090200720c */ /* 0x040fe20003f24070 */
[----:B------:R-:W-:Y:S01]  /*bbc0*/  IMAD R6, R2, R21, R6 ;  /* 0x0000001502067224 */ /* 0x000fe200078e0206 */
[----:B------:R-:W-:Y:S01]  /*bbd0*/  IABS R0, R5 ;  /* 0x0000000500007213 */ /* 0x000fe20000000000 */
[--C-:B------:R-:W-:Y:S01]  /*bbe0*/  @!P2 IMAD.IADD R18, R18, 0x1, -R2.reuse ;  /* 0x000000011212a824 */ /* 0x100fe200078e0a02 */
[----:B------:R-:W-:Y:S01]  /*bbf0*/  ISETP.GT.U32.AND P2, PT, R2, R7, PT ;  /* 0x000000070200720c */ /* 0x000fe20003f44070 */
[----:B------:R-:W-:Y:S01]  /*bc00*/  @!P0 IMAD.IADD R16, R16, 0x1, -R2 ;  /* 0x0000000110108824 */ /* 0x000fe200078e0a02 */
[----:B------:R-:W-:Y:S01]  /*bc10*/  ISETP.GT.U32.AND P0, PT, R2, R6, PT ;  /* 0x000000060200720c */ /* 0x000fe20003f04070 */
[----:B------:R-:W-:-:S02]  /*bc20*/  VIADD R15, R11, 0x38 ;  /* 0x000000380b0f7836 */ /* 0x000fc40000000000 */
[----:B------:R-:W-:-:S03]  /*bc30*/  IMAD.HI.U32 R21, R14, R0, RZ ;  /* 0x000000000e157227 */ /* 0x000fc600078e00ff */
[----:B------:R-:W-:Y:S01]  /*bc40*/  IABS R10, R15 ;  /* 0x0000000f000a7213 */ /* 0x000fe20000000000 */
[--C-:B------:R-:W-:Y:S01]  /*bc50*/  @!P1 IMAD.IADD R9, R9, 0x1, -R2.reuse ;  /* 0x0000000109099824 */ /* 0x100fe200078e0a02 */
[----:B------:R-:W-:Y:S01]  /*bc60*/  ISETP.GE.AND P1, PT, R20, RZ, PT ;  /* 0x000000ff1400720c */ /* 0x000fe20003f26270 */
[----:B------:R-:W-:Y:S02]  /*bc70*/  IMAD.MOV R21, RZ, RZ, -R21 ;  /* 0x000000ffff157224 */ /* 0x000fe400078e0a15 */
[----:B------:R-:W-:Y:S01]  /*bc80*/  @!P5 IMAD.IADD R17, R17, 0x1, -R2 ;  /* 0x000000011111d824 */ /* 0x000fe200078e0a02 */
[----:B------:R-:W-:Y:S01]  /*bc90*/  ISETP.GE.AND P5, PT, R8, RZ, PT ;  /* 0x000000ff0800720c */ /* 0x000fe20003fa6270 */
[----:B------:R-:W-:Y:S02]  /*bca0*/  IMAD.MOV.U32 R22, RZ, RZ, R3 ;  /* 0x000000ffff167224 */ /* 0x000fe400078e0003 */
[----:B0-----:R-:W-:Y:S02]  /*bcb0*/  IMAD.MOV.U32 R13, RZ, RZ, R18 ;  /* 0x000000ffff0d7224 */ /* 0x001fe400078e0012 */
[----:B------:R-:W-:-:S04]  /*bcc0*/  IMAD.HI.U32 R8, R14, R10, RZ ;  /* 0x0000000a0e087227 */ /* 0x000fc800078e00ff */
[----:B------:R-:W-:Y:S01]  /*bcd0*/  @!P2 IMAD.IADD R7, R7, 0x1, -R2 ;  /* 0x000000010707a824 */ /* 0x000fe200078e0a02 */
[----:B------:R-:W-:Y:S01]  /*bce0*/  ISETP.GE.AND P2, PT, R19, RZ, PT ;  /* 0x000000ff1300720c */ /* 0x000fe20003f46270 */
[----:B------:R-:W-:Y:S01]  /*bcf0*/  IMAD R0, R2, R21, R0 ;  /* 0x0000001502007224 */ /* 0x000fe200078e0200 */
[----:B------:R-:W-:Y:S01]  /*bd00*/  IABS R19, R12 ;  /* 0x0000000c00137213 */ /* 0x000fe20000000000 */
[----:B------:R-:W-:Y:S01]  /*bd10*/  @!P0 IMAD.IADD R6, R6, 0x1, -R2 ;  /* 0x0000000106068824 */ /* 0x000fe200078e0a02 */
[C---:B------:R-:W-:Y:S01]  /*bd20*/  ISETP.GT.U32.AND P0, PT, R2.reuse, R9, PT ;  /* 0x000000090200720c */ /* 0x040fe20003f04070 */
[----:B------:R-:W-:Y:S02]  /*bd30*/  @!P3 IMAD.MOV R22, RZ, RZ, -R22 ;  /* 0x000000ffff16b224 */ /* 0x000fe400078e0a16 */
[----:B------:R-:W-:Y:S01]  /*bd40*/  @!P4 IMAD.MOV R13, RZ, RZ, -R13 ;  /* 0x000000ffff0dc224 */ /* 0x000fe200078e0a0d */
[C---:B------:R-:W-:Y:S01]  /*bd50*/  ISETP.GT.U32.AND P4, PT, R2.reuse, R7, PT ;  /* 0x000000070200720c */ /* 0x040fe20003f84070 */
[----:B------:R-:W-:Y:S01]  /*bd60*/  IMAD.MOV R20, RZ, RZ, -R8 ;  /* 0x000000ffff147224 */ /* 0x000fe200078e0a08 */
[----:B------:R-:W-:Y:S01]  /*bd70*/  STL [R1+0x54], R22 ;  /* 0x0000541601007387 */ /* 0x000fe20000100800 */
[----:B------:R-:W-:Y:S01]  /*bd80*/  VIADD R8, R11, 0x36 ;  /* 0x000000360b087836 */ /* 0x000fe20000000000 */
[C---:B------:R-:W-:Y:S01]  /*bd90*/  ISETP.GT.U32.AND P3, PT, R2.reuse, R6, PT ;  /* 0x000000060200720c */ /* 0x040fe20003f64070 */
[----:B------:R-:W-:Y:S01]  /*bda0*/  @!P6 IMAD.MOV R17, RZ, RZ, -R17 ;  /* 0x000000ffff11e224 */ /* 0x000fe200078e0a11 */
[----:B------:R-:W-:Y:S01]  /*bdb0*/  ISETP.GT.U32.AND P6, PT, R2, R0, PT ;  /* 0x000000000200720c */ /* 0x000fe20003fc4070 */
[----:B------:R0:W-:Y:S01]  /*bdc0*/  STL [R1+0x44], R13 ;  /* 0x0000440d01007387 */ /* 0x0001e20000100800 */
[----:B------:R-:W-:Y:S01]  /*bdd0*/  IABS R3, R8 ;  /* 0x0000000800037213 */ /* 0x000fe20000000000 */
[----:B------:R-:W-:-:S02]  /*bde0*/  @!P0 IMAD.IADD R9, R9, 0x1, -R2 ;  /* 0x0000000109098824 */ /* 0x000fc400078e0a02 */
[----:B------:R-:W-:Y:S01]  /*bdf0*/  STL [R1+0x6c], R17 ;  /* 0x00006c1101007387 */ /* 0x000fe20000100800 */
[C---:B------:R-:W-:Y:S02]  /*be00*/  IMAD R10, R2.reuse, R20, R10 ;  /* 0x00000014020a7224 */ /* 0x040fe400078e020a */
[----:B------:R-:W-:Y:S01]  /*be10*/  @!P4 IMAD.IADD R7, R7, 0x1, -R2 ;  /* 0x000000010707c824 */ /* 0x000fe200078e0a02 */
[----:B------:R-:W-:Y:S01]  /*be20*/  ISETP.GE.AND P4, PT, R5, RZ, PT ;  /* 0x000000ff0500720c */ /* 0x000fe20003f86270 */
[----:B------:R-:W-:Y:S01]  /*be30*/  VIADD R21, R11, 0x28 ;  /* 0x000000280b157836 */ /* 0x000fe20000000000 */
[----:B------:R-:W-:Y:S01]  /*be40*/  ISETP.GT.U32.AND P0, PT, R2, R10, PT ;  /* 0x0000000a0200720c */ /* 0x000fe20003f04070 */
[----:B0-----:R-:W-:Y:S02]  /*be50*/  IMAD.MOV.U32 R13, RZ, RZ, R16 ;  /* 0x000000ffff0d7224 */ /* 0x001fe400078e0010 */
[----:B------:R-:W-:-:S04]  /*be60*/  IMAD.HI.U32 R16, R14, R3, RZ ;  /* 0x000000030e107227 */ /* 0x000fc800078e00ff */
[----:B------:R-:W-:Y:S01]  /*be70*/  @!P5 IMAD.MOV R13, RZ, RZ, -R13 ;  /* 0x000000ffff0dd224 */ /* 0x000fe200078e0a0d */
[----:B------:R-:W-:Y:S01]  /*be80*/  ISETP.GE.AND P5, PT, R4, RZ, PT ;  /* 0x000000ff0400720c */ /* 0x000fe20003fa6270 */
[----:B------:R-:W-:Y:S02]  /*be90*/  VIADD R4, R11, 0x34 ;  /* 0x000000340b047836 */ /* 0x000fe40000000000 */
[----:B------:R-:W-:Y:S01]  /*bea0*/  IMAD.MOV R16, RZ, RZ, -R16 ;  /* 0x000000ffff107224 */ /* 0x000fe200078e0a10 */
[----:B------:R0:W-:Y:S01]  /*beb0*/  STL [R1+0x70], R13 ;  /* 0x0000700d01007387 */ /* 0x0001e20000100800 */
[--C-:B------:R-:W-:Y:S01]  /*bec0*/  @!P6 IMAD.IADD R0, R0, 0x1, -R2.reuse ;  /* 0x000000010000e824 */ /* 0x100fe200078e0a02 */
[----:B------:R-:W-:Y:S01]  /*bed0*/  IABS R5, R4 ;  /* 0x0000000400057213 */ /* 0x000fe20000000000 */
[----:B------:R-:W-:Y:S01]  /*bee0*/  @!P3 IMAD.IADD R6, R6, 0x1, -R2 ;  /* 0x000000010606b824 */ /* 0x000fe200078e0a02 */
[----:B------:R-:W-:Y:S01]  /*bef0*/  ISETP.GE.AND P6, PT, R8, RZ, PT ;  /* 0x000000ff0800720c */ /* 0x000fe20003fc6270 */
[----:B------:R-:W-:Y:S01]  /*bf00*/  IMAD R3, R2, R16, R3 ;  /* 0x0000001002037224 */ /* 0x000fe200078e0203 */
[----:B------:R-:W-:Y:S01]  /*bf10*/  ISETP.GE.AND P3, PT, R15, RZ, PT ;  /* 0x000000ff0f00720c */ /* 0x000fe20003f66270 */
[----:B------:R-:W-:-:S04]  /*bf20*/  IMAD.HI.U32 R8, R14, R5, RZ ;  /* 0x000000050e087227 */ /* 0x000fc800078e00ff */
[----:B0-----:R-:W-:Y:S02]  /*bf30*/  IMAD.MOV.U32 R13, RZ, RZ, R9 ;  /* 0x000000ffff0d7224 */ /* 0x001fe400078e0009 */
[----:B------:R-:W-:Y:S01]  /*bf40*/  @!P5 IMAD.MOV R6, RZ, RZ, -R6 ;  /* 0x000000ffff06d224 */ /* 0x000fe200078e0a06 */
[C---:B------:R-:W-:Y:S01]  /*bf50*/  ISETP.GT.U32.AND P5, PT, R2.reuse, R3, PT ;  /* 0x000000030200720c */ /* 0x040fe20003fa4070 */
[----:B------:R-:W-:Y:S01]  /*bf60*/  @!P1 IMAD.MOV R13, RZ, RZ, -R13 ;  /* 0x000000ffff0d9224 */ /* 0x000fe200078e0a0d */
[----:B------:R-:W-:Y:S01]  /*bf70*/  ISETP.GT.U32.AND P1, PT, R2, R0, PT ;  /* 0x000000000200720c */ /* 0x000fe20003f24070 */
[----:B------:R-:W-:Y:S02]  /*bf80*/  IMAD.MOV R8, RZ, RZ, -R8 ;  /* 0x000000ffff087224 */ /* 0x000fe400078e0a08 */
[----:B------:R-:W-:Y:S01]  /*bf90*/  @!P2 IMAD.MOV R7, RZ, RZ, -R7 ;  /* 0x000000ffff07a224 */ /* 0x000fe200078e0a07 */
[----:B------:R-:W-:Y:S01]  /*bfa0*/  ISETP.GE.AND P2, PT, R4, RZ, PT ;  /* 0x000000ff0400720c */ /* 0x000fe20003f46270 */
[----:B------:R-:W-:Y:S01]  /*bfb0*/  IMAD R4, R2, R8, R5 ;  /* 0x0000000802047224 */ /* 0x000fe200078e0205 */
[----:B------:R0:W-:Y:S01]  /*bfc0*/  STL [R1+0x74], R13 ;  /* 0x0000740d01007387 */ /* 0x0001e20000100800 */
[----:B------:R-:W-:-:S02]  /*bfd0*/  @!P0 IMAD.IADD R10, R10, 0x1, -R2 ;  /* 0x000000010a0a8824 */ /* 0x000fc400078e0a02 */
[----:B------:R-:W-:Y:S01]  /*bfe0*/  VIADD R5, R11, 0x2e ;  /* 0x0000002e0b057836 */ /* 0x000fe20000000000 */
[----:B------:R1:W-:Y:S01]  /*bff0*/  STL [R1+0x78], R7 ;  /* 0x0000780701007387 */ /* 0x0003e20000100800 */
[--C-:B------:R-:W-:Y:S01]  /*c000*/  @!P5 IMAD.IADD R3, R3, 0x1, -R2.reuse ;  /* 0x000000010303d824 */ /* 0x100fe200078e0a02 */
[----:B------:R-:W-:Y:S01]  /*c010*/  ISETP.GT.U32.AND P0, PT, R2, R10, PT ;  /* 0x0000000a0200720c */ /* 0x000fe20003f04070 */
[----:B------:R-:W-:Y:S01]  /*c020*/  @!P1 IMAD.IADD R0, R0, 0x1, -R2 ;  /* 0x0000000100009824 */ /* 0x000fe200078e0a02 */
[----:B------:R-:W-:Y:S01]  /*c030*/  ISETP.GT.U32.AND P1, PT, R2, R4, PT ;  /* 0x000000040200720c */ /* 0x000fe20003f24070 */
[----:B------:R-:W-:Y:S01]  /*c040*/  STL [R1+0xb8], R6 ;  /* 0x0000b80601007387 */ /* 0x000fe20000100800 */
[----:B------:R-:W-:Y:S01]  /*c050*/  IABS R9, R5 ;  /* 0x0000000500097213 */ /* 0x000fe20000000000 */
[----:B0-----:R-:W-:Y:S02]  /*c060*/  IMAD.MOV.U32 R13, RZ, RZ, R0 ;  /* 0x000000ffff0d7224 */ /* 0x001fe400078e0000 */
[----:B-1----:R-:W-:-:S02]  /*c070*/  VIADD R7, R11, 0x32 ;  /* 0x000000320b077836 */ /* 0x002fc40000000000 */
[----:B------:R-:W-:Y:S01]  /*c080*/  @!P4 IMAD.MOV R13, RZ, RZ, -R13 ;  /* 0x000000ffff0dc224 */ /* 0x000fe200078e0a0d */
[----:B------:R-:W-:Y:S01]  /*c090*/  ISETP.GT.U32.AND P4, PT, R2, R3, PT ;  /* 0x000000030200720c */ /* 0x000fe20003f84070 */
[----:B------:R-:W-:Y:S01]  /*c0a0*/  IMAD.HI.U32 R0, R14, R9, RZ ;  /* 0x000000090e007227 */ /* 0x000fe200078e00ff */
[----:B------:R-:W-:Y:S02]  /*c0b0*/  IABS R29, R7 ;  /* 0x00000007001d7213 */ /* 0x000fe40000000000 */
[----:B------:R0:W-:Y:S01]  /*c0c0*/  STL [R1+0xc4], R13 ;  /* 0x0000c40d01007387 */ /* 0x0001e20000100800 */
[--C-:B------:R-:W-:Y:S02]  /*c0d0*/  @!P1 IMAD.IADD R4, R4, 0x1, -R2.reuse ;  /* 0x0000000104049824 */ /* 0x100fe400078e0a02 */
[----:B------:R-:W-:Y:S01]  /*c0e0*/  @!P0 IMAD.IADD R10, R10, 0x1, -R2 ;  /* 0x000000010a0a8824 */ /* 0x000fe200078e0a02 */
[----:B------:R-:W-:Y:S01]  /*c0f0*/  ISETP.GE.AND P0, PT, R7, RZ, PT ;  /* 0x000000ff0700720c */ /* 0x000fe20003f06270 */
[----:B------:R-:W-:Y:S01]  /*c100*/  IMAD.HI.U32 R7, R14, R29, RZ ;  /* 0x0000001d0e077227 */ /* 0x000fe200078e00ff */
[----:B------:R-:W-:-:S03]  /*c110*/  ISETP.GT.U32.AND P1, PT, R2, R4, PT ;  /* 0x000000040200720c */ /* 0x000fc60003f24070 */
[----:B------:R-:W-:Y:S02]  /*c120*/  @!P4 IMAD.IADD R3, R3, 0x1, -R2 ;  /* 0x000000010303c824 */ /* 0x000fe400078e0a02 */
[----:B------:R-:W-:Y:S01]  /*c130*/  @!P3 IMAD.MOV R10, RZ, RZ, -R10 ;  /* 0x000000ffff0ab224 */ /* 0x000fe200078e0a0a */
[----:B------:R-:W-:Y:S01]  /*c140*/  ISETP.GE.AND P3, PT, R5, RZ, PT ;  /* 0x000000ff0500720c */ /* 0x000fe20003f66270 */
[----:B0-----:R-:W-:Y:S01]  /*c150*/  IMAD.MOV.U32 R13, RZ, RZ, R3 ;  /* 0x000000ffff0d7224 */ /* 0x001fe200078e0003 */
[----:B------:R-:W-:Y:S01]  /*c160*/  IABS R3, R21 ;  /* 0x0000001500037213 */ /* 0x000fe20000000000 */
[----:B------:R-:W-:Y:S01]  /*c170*/  IMAD.MOV R7, RZ, RZ, -R7 ;  /* 0x000000ffff077224 */ /* 0x000fe200078e0a07 */
[----:B------:R0:W-:Y:S01]  /*c180*/  STL [R1+0xa8], R10 ;  /* 0x0000a80a01007387 */ /* 0x0001e20000100800 */
[----:B------:R-:W-:Y:S02]  /*c190*/  @!P6 IMAD.MOV R13, RZ, RZ, -R13 ;  /* 0x000000ffff0de224 */ /* 0x000fe400078e0a0d */
[----:B------:R-:W-:-:S02]  /*c1a0*/  @!P1 IMAD.IADD R4, R4, 0x1, -R2 ;  /* 0x0000000104049824 */ /* 0x000fc400078e0a02 */
[C---:B------:R-:W-:Y:S01]  /*c1b0*/  IMAD R29, R2.reuse, R7, R29 ;  /* 0x00000007021d7224 */ /* 0x040fe200078e021d */
[----:B------:R1:W-:Y:S01]  /*c1c0*/  STL [R1+0xa4], R13 ;  /* 0x0000a40d01007387 */ /* 0x0003e20000100800 */
[C---:B------:R-:W-:Y:S01]  /*c1d0*/  VIADD R6, R11.reuse, 0x30 ;  /* 0x000000300b067836 */ /* 0x040fe20000000000 */
[----:B------:R-:W2:Y:S01]  /*c1e0*/  I2F.RP R7, R19 ;  /* 0x0000001300077306 */ /* 0x000ea20000209400 */
[----:B------:R-:W-:Y:S01]  /*c1f0*/  IMAD.MOV R0, RZ, RZ, -R0 ;  /* 0x000000ffff007224 */ /* 0x000fe200078e0a00 */
[C---:B------:R-:W-:Y:S01]  /*c200*/  ISETP.GT.U32.AND P4, PT, R2.reuse, R29, PT ;  /* 0x0000001d0200720c */ /* 0x040fe20003f84070 */
[----:B0-----:R-:W-:Y:S01]  /*c210*/  VIADD R10, R11, 0x2c ;  /* 0x0000002c0b0a7836 */ /* 0x001fe20000000000 */
[----:B------:R-:W-:Y:S01]  /*c220*/  IABS R8, R6 ;  /* 0x0000000600087213 */ /* 0x000fe20000000000 */
[----:B------:R-:W-:Y:S01]  /*c230*/  IMAD R9, R2, R0, R9 ;  /* 0x0000000002097224 */ /* 0x000fe200078e0209 */
[----:B------:R-:W-:Y:S01]  /*c240*/  ISETP.GE.AND P5, PT, R6, RZ, PT ;  /* 0x000000ff0600720c */ /* 0x000fe20003fa6270 */
[----:B-1----:R-:W-:Y:S01]  /*c250*/  IMAD.MOV.U32 R13, RZ, RZ, R4 ;  /* 0x000000ffff0d7224 */ /* 0x002fe200078e0004 */
[----:B------:R-:W-:Y:S01]  /*c260*/  ISETP.GE.AND P1, PT, R10, RZ, PT ;  /* 0x000000ff0a00720c */ /* 0x000fe20003f26270 */
[----:B------:R-:W-:Y:S01]  /*c270*/  IMAD.HI.U32 R6, R14, R8, RZ ;  /* 0x000000080e067227 */ /* 0x000fe200078e00ff */
[----:B------:R-:W-:-:S03]  /*c280*/  IABS R10, R10 ;  /* 0x0000000a000a7213 */ /* 0x000fc60000000000 */
[----:B------:R-:W-:Y:S02]  /*c290*/  @!P2 IMAD.MOV R13, RZ, RZ, -R13 ;  /* 0x000000ffff0da224 */ /* 0x000fe400078e0a0d */
[----:B------:R-:W-:Y:S02]  /*c2a0*/  @!P4 IMAD.IADD R29, R29, 0x1, -R2 ;  /* 0x000000011d1dc824 */ /* 0x000fe400078e0a02 */
[----:B------:R-:W-:Y:S01]  /*c2b0*/  IMAD.HI.U32 R5, R14, R10, RZ ;  /* 0x0000000a0e057227 */ /* 0x000fe200078e00ff */
[----:B------:R0:W-:Y:S02]  /*c2c0*/  STL [R1+0xa0], R13 ;  /* 0x0000a00d01007387 */ /* 0x0001e40000100800 */
[----:B------:R-:W-:Y:S01]  /*c2d0*/  ISETP.GT.U32.AND P6, PT, R2, R29, PT ;  /* 0x0000001d0200720c */ /* 0x000fe20003fc4070 */
[----:B------:R-:W-:Y:S02]  /*c2e0*/  IMAD.MOV R6, RZ, RZ, -R6 ;  /* 0x000000ffff067224 */ /* 0x000fe400078e0a06 */
[----:B------:R-:W-:-:S02]  /*c2f0*/  IMAD.MOV R5, RZ, RZ, -R5 ;  /* 0x000000ffff057224 */ /* 0x000fc400078e0a05 */
[C---:B------:R-:W-:Y:S02]  /*c300*/  IMAD R8, R2.reuse, R6, R8 ;  /* 0x0000000602087224 */ /* 0x040fe400078e0208 */
[----:B------:R-:W-:Y:S01]  /*c310*/  VIADD R6, R11, 0x2a ;  /* 0x0000002a0b067836 */ /* 0x000fe20000000000 */
[----:B0-----:R-:W3:Y:S01]  /*c320*/  LDL R13, [R1+0xa50] ;  /* 0x000a5000010d7983 */ /* 0x001ee20000100800 */
[C---:B------:R-:W-:Y:S01]  /*c330*/  IMAD R10, R2.reuse, R5, R10 ;  /* 0x00000005020a7224 */ /* 0x040fe200078e020a */
[C---:B------:R-:W-:Y:S02]  /*c340*/  ISETP.GT.U32.AND P4, PT, R2.reuse, R8, PT ;  /* 0x000000080200720c */ /* 0x040fe40003f84070 */
[----:B------:R-:W-:Y:S01]  /*c350*/  IABS R0, R6 ;  /* 0x0000000600007213 */ /* 0x000fe20000000000 */
[----:B------:R-:W-:Y:S01]  /*c360*/  @!P6 IMAD.IADD R29, R29, 0x1, -R2 ;  /* 0x000000011d1de824 */ /* 0x000fe200078e0a02 */
[----:B------:R-:W-:-:S03]  /*c370*/  ISETP.GT.U32.AND P6, PT, R2, R10, PT ;  /* 0x0000000a0200720c */ /* 0x000fc60003fc4070 */
[----:B------:R-:W-:Y:S01]  /*c380*/  IMAD.HI.U32 R4, R14, R0, RZ ;  /* 0x000000000e047227 */ /* 0x000fe200078e00ff */
[----:B------:R-:W-:-:S03]  /*c390*/  ISETP.GT.U32.AND P2, PT, R2, R9, PT ;  /* 0x000000090200720c */ /* 0x000fc60003f44070 */
[----:B------:R-:W-:Y:S02]  /*c3a0*/  IMAD.MOV R4, RZ, RZ, -R4 ;  /* 0x000000ffff047224 */ /* 0x000fe400078e0a04 */
[----:B------:R-:W-:Y:S01]  /*c3b0*/  VIADD R16, R11, 0x26 ;  /* 0x000000260b107836 */ /* 0x000fe20000000000 */
[----:B--2---:R-:W0:Y:S01]  /*c3c0*/  MUFU.RCP R7, R7 ;  /* 0x0000000700077308 */ /* 0x004e220000001000 */
[----:B------:R-:W-:Y:S02]  /*c3d0*/  IMAD R0, R2, R4, R0 ;  /* 0x0000000402007224 */ /* 0x000fe400078e0200 */
[--C-:B------:R-:W-:Y:S01]  /*c3e0*/  @!P6 IMAD.IADD R10, R10, 0x1, -R2.reuse ;  /* 0x000000010a0ae824 */ /* 0x100fe200078e0a02 */
[----:B------:R-:W-:Y:S01]  /*c3f0*/  IABS R4, R16 ;  /* 0x0000001000047213 */ /* 0x000fe20000000000 */
[----:B------:R-:W-:Y:S02]  /*c400*/  @!P4 IMAD.IADD R8, R8, 0x1, -R2 ;  /* 0x000000010808c824 */ /* 0x000fe400078e0a02 */
[----:B------:R-:W-:Y:S01]  /*c410*/  IMAD.HI.U32 R5, R14, R3, RZ ;  /* 0x000000030e057227 */ /* 0x000fe200078e00ff */
[----:B------:R-:W-:-:S02]  /*c420*/  ISETP.GT.U32.AND P6, PT, R2, R10, PT ;  /* 0x0000000a0200720c */ /* 0x000fc40003fc4070 */
[----:B------:R-:W-:Y:S01]  /*c430*/  ISETP.GT.U32.AND P4, PT, R2, R8, PT ;  /* 0x000000080200720c */ /* 0x000fe20003f84070 */
[----:B------:R-:W-:-:S04]  /*c440*/  IMAD.HI.U32 R15, R14, R4, RZ ;  /* 0x000000040e0f7227 */ /* 0x000fc800078e00ff */
[----:B------:R-:W-:Y:S02]  /*c450*/  @!P2 IMAD.IADD R9, R9, 0x1, -R2 ;  /* 0x000000010909a824 */ /* 0x000fe400078e0a02 */
[----:B------:R-:W-:Y:S02]  /*c460*/  IMAD.MOV R5, RZ, RZ, -R5 ;  /* 0x000000ffff057224 */ /* 0x000fe400078e0a05 */
[----:B------:R-:W-:Y:S02]  /*c470*/  VIADD R20, R11, 0x24 ;  /* 0x000000240b147836 */ /* 0x000fe40000000000 */
[----:B------:R-:W-:Y:S01]  /*c480*/  IMAD.MOV R15, RZ, RZ, -R15 ;  /* 0x000000ffff0f7224 */ /* 0x000fe200078e0a0f */
[C---:B------:R-:W-:Y:S01]  /*c490*/  ISETP.GT.U32.AND P2, PT, R2.reuse, R9, PT ;  /* 0x000000090200720c */ /* 0x040fe20003f44070 */
[C---:B------:R-:W-:Y:S01]  /*c4a0*/  IMAD R3, R2.reuse, R5, R3 ;  /* 0x0000000502037224 */ /* 0x040fe200078e0203 */
[----:B------:R-:W-:Y:S01]  /*c4b0*/  IABS R5, R20 ;  /* 0x0000001400057213 */ /* 0x000fe20000000000 */
[----:B------:R-:W-:-:S02]  /*c4c0*/  IMAD R4, R2, R15, R4 ;  /* 0x0000000f02047224 */ /* 0x000fc400078e0204 */
[----:B0-----:R-:W-:Y:S02]  /*c4d0*/  VIADD R7, R7, 0xffffffe ;  /* 0x0ffffffe07077836 */ /* 0x001fe40000000000 */
[--C-:B------:R-:W-:Y:S01]  /*c4e0*/  @!P6 IMAD.IADD R10, R10, 0x1, -R2.reuse ;  /* 0x000000010a0ae824 */ /* 0x100fe200078e0a02 */
[----:B------:R-:W-:Y:S01]  /*c4f0*/  ISETP.GT.U32.AND P6, PT, R2, R4, PT ;  /* 0x000000040200720c */ /* 0x000fe20003fc4070 */
[----:B------:R-:W-:Y:S01]  /*c500*/  @!P4 IMAD.IADD R8, R8, 0x1, -R2 ;  /* 0x000000010808c824 */ /* 0x000fe200078e0a02 */
[----:B------:R-:W-:Y:S01]  /*c510*/  ISETP.GT.U32.AND P4, PT, R2, R0, PT ;  /* 0x000000000200720c */ /* 0x000fe20003f84070 */
[----:B------:R-:W-:Y:S01]  /*c520*/  IMAD.HI.U32 R23, R14, R5, RZ ;  /* 0x000000050e177227 */ /* 0x000fe200078e00ff */
[----:B------:R-:W0:Y:S03]  /*c530*/  F2I.FTZ.U32.TRUNC.NTZ R7, R7 ;  /* 0x0000000700077305 */ /* 0x000e26000021f000 */
[----:B------:R-:W-:-:S02]  /*c540*/  IMAD.MOV R23, RZ, RZ, -R23 ;  /* 0x000000ffff177224 */ /* 0x000fc400078e0a17 */
[--C-:B------:R-:W-:Y:S01]  /*c550*/  @!P2 IMAD.IADD R9, R9, 0x1, -R2.reuse ;  /* 0x000000010909a824 */ /* 0x100fe200078e0a02 */
[C---:B------:R-:W-:Y:S01]  /*c560*/  ISETP.GT.U32.AND P2, PT, R2.reuse, R3, PT ;  /* 0x000000030200720c */ /* 0x040fe20003f44070 */
[----:B------:R-:W-:Y:S02]  /*c570*/  IMAD R5, R2, R23, R5 ;  /* 0x0000001702057224 */ /* 0x000fe400078e0205 */
[C---:B------:R-:W-:Y:S02]  /*c580*/  VIADD R17, R11.reuse, 0x20 ;  /* 0x000000200b117836 */ /* 0x040fe40000000000 */
[--C-:B------:R-:W-:Y:S01]  /*c590*/  @!P6 IMAD.IADD R4, R4, 0x1, -R2.reuse ;  /* 0x000000010404e824 */ /* 0x100fe200078e0a02 */
[----:B------:R-:W-:Y:S01]  /*c5a0*/  ISETP.GT.U32.AND P6, PT, R2, R5, PT ;  /* 0x000000050200720c */ /* 0x000fe20003fc4070 */
[----:B------:R-:W-:Y:S01]  /*c5b0*/  @!P4 IMAD.IADD R0, R0, 0x1, -R2 ;  /* 0x000000010000c824 */ /* 0x000fe200078e0a02 */
[----:B------:R-:W-:Y:S01]  /*c5c0*/  IABS R22, R17 ;  /* 0x0000001100167213 */ /* 0x000fe20000000000 */
[----:B------:R-:W-:Y:S01]  /*c5d0*/  @!P0 IMAD.MOV R29, RZ, RZ, -R29 ;  /* 0x000000ffff1d8224 */ /* 0x000fe200078e0a1d */
[----:B------:R-:W-:Y:S01]  /*c5e0*/  ISETP.GE.AND P4, PT, R6, RZ, PT ;  /* 0x000000ff0600720c */ /* 0x000fe20003f86270 */
[----:B0-----:R-:W-:Y:S01]  /*c5f0*/  IMAD.MOV R6, RZ, RZ, -R7 ;  /* 0x000000ffff067224 */ /* 0x001fe200078e0a07 */
[----:B------:R-:W-:Y:S01]  /*c600*/  ISETP.GT.U32.AND P0, PT, R2, R0, PT ;  /* 0x000000000200720c */ /* 0x000fe20003f04070 */
[----:B------:R-:W-:-:S02]  /*c610*/  VIADD R18, R11, 0x22 ;  /* 0x000000220b127836 */ /* 0x000fc40000000000 */
[----:B------:R-:W-:Y:S01]  /*c620*/  @!P2 IMAD.IADD R3, R3, 0x1, -R2 ;  /* 0x000000010303a824 */ /* 0x000fe200078e0a02 */
[----:B------:R-:W-:Y:S01]  /*c630*/  ISETP.GE.AND P2, PT, R21, RZ, PT ;  /* 0x000000ff1500720c */ /* 0x000fe20003f46270 */
[----:B------:R-:W-:Y:S01]  /*c640*/  IMAD.HI.U32 R23, R14, R22, RZ ;  /* 0x000000160e177227 */ /* 0x000fe200078e00ff */
[----:B------:R-:W-:-:S03]  /*c650*/  IABS R15, R18 ;  /* 0x00000012000f7213 */ /* 0x000fc60000000000 */
[----:B------:R-:W-:Y:S02]  /*c660*/  IMAD R21, R6, R19, RZ ;  /* 0x0000001306157224 */ /* 0x000fe400078e02ff */
[----:B------:R-:W-:Y:S02]  /*c670*/  IMAD.MOV.U32 R6, RZ, RZ, RZ ;  /* 0x000000ffff067224 */ /* 0x000fe400078e00ff */
[----:B------:R-:W-:Y:S02]  /*c680*/  IMAD.MOV R23, RZ, RZ, -R23 ;  /* 0x000000ffff177224 */ /* 0x000fe400078e0a17 */
[----:B------:R-:W-:Y:S01]  /*c690*/  @!P5 IMAD.MOV R8, RZ, RZ, -R8 ;  /* 0x000000ffff08d224 */ /* 0x000fe200078e0a08 */
[----:B------:R-:W-:Y:S01]  /*c6a0*/  ISETP.GT.U32.AND P5, PT, R2, R3, PT ;  /* 0x000000030200720c */ /* 0x000fe20003fa4070 */
[----:B------:R-:W-:Y:S01]  /*c6b0*/  IMAD.HI.U32 R21, R7, R21, R6 ;  /* 0x0000001507157227 */ /* 0x000fe200078e0006 */
[----:B------:R-:W-:-:S03]  /*c6c0*/  IABS R24, R11 ;  /* 0x0000000b00187213 */ /* 0x000fc60000000000 */
[----:B------:R-:W-:Y:S02]  /*c6d0*/  @!P6 IMAD.IADD R5, R5, 0x1, -R2 ;  /* 0x000000010505e824 */ /* 0x000fe400078e0a02 */
[----:B------:R-:W-:Y:S01]  /*c6e0*/  IMAD R6, R2, R23, R22 ;  /* 0x0000001702067224 */ /* 0x000fe200078e0216 */
[----:B------:R0:W-:Y:S01]  /*c6f0*/  STL [R1+0xb38], R29 ;  /* 0x000b381d01007387 */ /* 0x0001e20000100800 */
[----:B------:R-:W-:-:S04]  /*c700*/  IMAD.HI.U32 R25, R14, R15, RZ ;  /* 0x0000000f0e197227 */ /* 0x000fc800078e00ff */
[----:B------:R-:W-:Y:S01]  /*c710*/  @!P3 IMAD.MOV R9, RZ, RZ, -R9 ;  /* 0x000000ffff09b224 */ /* 0x000fe200078e0a09 */
[----:B------:R-:W-:Y:S01]  /*c720*/  ISETP.GT.U32.AND P3, PT, R2, R5, PT ;  /* 0x000000050200720c */ /* 0x000fe20003f64070 */
[----:B------:R-:W-:Y:S01]  /*c730*/  @!P0 IMAD.IADD R0, R0, 0x1, -R2 ;  /* 0x0000000100008824 */ /* 0x000fe200078e0a02 */
[----:B------:R-:W-:Y:S01]  /*c740*/  ISETP.GT.U32.AND P0, PT, R2, R6, PT ;  /* 0x000000060200720c */ /* 0x000fe20003f04070 */
[----:B0-----:R-:W0:Y:S01]  /*c750*/  S2R R29, SR_TID.X ;  /* 0x00000000001d7919 */ /* 0x001e220000002100 */
[----:B------:R-:W-:Y:S02]  /*c760*/  IMAD.MOV R25, RZ, RZ, -R25 ;  /* 0x000000ffff197224 */ /* 0x000fe400078e0a19 */
[----:B------:R-:W-:-:S04]  /*c770*/  IMAD.HI.U32 R22, R14, R24, RZ ;  /* 0x000000180e167227 */ /* 0x000fc800078e00ff */
[----:B------:R-:W-:Y:S02]  /*c780*/  IMAD R15, R2, R25, R15 ;  /* 0x00000019020f7224 */ /* 0x000fe400078e020f */
[----:B------:R-:W-:Y:S02]  /*c790*/  IMAD.MOV R22, RZ, RZ, -R22 ;  /* 0x000000ffff167224 */ /* 0x000fe400078e0a16 */
[----:B------:R-:W-:Y:S01]  /*c7a0*/  @!P5 IMAD.IADD R3, R3, 0x1, -R2 ;  /* 0x000000010303d824 */ /* 0x000fe200078e0a02 */
[----:B------:R-:W-:Y:S01]  /*c7b0*/  ISETP.GE.AND P5, PT, R16, RZ, PT ;  /* 0x000000ff1000720c */ /* 0x000fe20003fa6270 */
[----:B------:R-:W-:Y:S01]  /*c7c0*/  @!P1 IMAD.MOV R10, RZ, RZ, -R10 ;  /* 0x000000ffff0a9224 */ /* 0x000fe200078e0a0a */
[C---:B------:R-:W-:Y:S01]  /*c7d0*/  ISETP.GT.U32.AND P6, PT, R2.reuse, R4, PT ;  /* 0x000000040200720c */ /* 0x040fe20003fc4070 */
[C---:B------:R-:W-:Y:S01]  /*c7e0*/  IMAD R16, R2.reuse, R22, R24 ;  /* 0x0000001602107224 */ /* 0x040fe200078e0218 */
[----:B------:R-:W-:Y:S01]  /*c7f0*/  ISETP.GT.U32.AND P1, PT, R2, R15, PT ;  /* 0x0000000f0200720c */ /* 0x000fe20003f24070 */
[----:B------:R-:W-:-:S02]  /*c800*/  @!P3 IMAD.IADD R5, R5, 0x1, -R2 ;  /* 0x000000010505b824 */ /* 0x000fc400078e0a02 */
[----:B------:R-:W-:Y:S01]  /*c810*/  @!P0 IMAD.IADD R6, R6, 0x1, -R2 ;  /* 0x0000000106068824 */ /* 0x000fe200078e0a02 */
[----:B------:R-:W-:-:S07]  /*c820*/  ISETP.GT.U32.AND P3, PT, R2, R16, PT ;  /* 0x000000100200720c */ /* 0x000fce0003f64070 */
[--C-:B------:R-:W-:Y:S01]  /*c830*/  @!P6 IMAD.IADD R4, R4, 0x1, -R2.reuse ;  /* 0x000000010404e824 */ /* 0x100fe200078e0a02 */
[----:B------:R-:W-:Y:S01]  /*c840*/  ISETP.GE.AND P6, PT, R20, RZ, PT ;  /* 0x000000ff1400720c */ /* 0x000fe20003fc6270 */
[--C-:B------:R-:W-:Y:S02]  /*c850*/  @!P1 IMAD.IADD R15, R15, 0x1, -R2.reuse ;  /* 0x000000010f0f9824 */ /* 0x100fe400078e0a02 */
[----:B------:R-:W-:Y:S02]  /*c860*/  VIADD R20, R11, 0x1e ;  /* 0x0000001e0b147836 */ /* 0x000fe40000000000 */
[----:B------:R-:W-:Y:S01]  /*c870*/  @!P3 IMAD.IADD R16, R16, 0x1, -R2 ;  /* 0x000000011010b824 */ /* 0x000fe200078e0a02 */
[----:B------:R-:W-:Y:S01]  /*c880*/  ISETP.GT.U32.AND P3, PT, R2, R15, PT ;  /* 0x0000000f0200720c */ /* 0x000fe20003f64070 */
[----:B------:R-:W-:Y:S01]  /*c890*/  @!P2 IMAD.MOV R3, RZ, RZ, -R3 ;  /* 0x000000ffff03a224 */ /* 0x000fe200078e0a03 */
[C---:B0-----:R-:W-:Y:S01]  /*c8a0*/  LOP3.LUT R25, R29.reuse, 0x7, RZ, 0xc0, !PT ;  /* 0x000000071d197812 */ /* 0x041fe200078ec0ff */
[----:B------:R-:W-:-:S02]  /*c8b0*/  IMAD.SHL.U32 R28, R29, 0x2, RZ ;  /* 0x000000021d1c7824 */ /* 0x000fc400078e00ff */
[----:B------:R-:W-:Y:S01]  /*c8c0*/  @!P4 IMAD.MOV R0, RZ, RZ, -R0 ;  /* 0x000000ffff00c224 */ /* 0x000fe200078e0a00 */
[----:B------:R-:W-:Y:S01]  /*c8d0*/  ISETP.GT.U32.AND P4, PT, R2, R16, PT ;  /* 0x000000100200720c */ /* 0x000fe20003f84070 */
[----:B------:R-:W-:Y:S01]  /*c8e0*/  IMAD.SHL.U32 R26, R25, 0x10, RZ ;  /* 0x00000010191a7824 */ /* 0x000fe200078e00ff */
[----:B------:R0:W-:Y:S05]  /*c8f0*/  STL [R1+0xb3c], R8 ;  /* 0x000b3c0801007387 */ /* 0x0001ea0000100800 */
[----:B------:R-:W-:Y:S01]  /*c900*/  @!P3 IMAD.IADD R15, R15, 0x1, -R2 ;  /* 0x000000010f0fb824 */ /* 0x000fe200078e0a02 */
[----:B------:R-:W-:Y:S02]  /*c910*/  ISETP.GE.AND P3, PT, R17, RZ, PT ;  /* 0x000000ff1100720c */ /* 0x000fe40003f66270 */
[----:B0-----:R-:W-:Y:S01]  /*c920*/  LOP3.LUT R8, R26, 0x30, R28, 0x78, !PT ;  /* 0x000000301a087812 */ /* 0x001fe200078e781c */
[----:B------:R-:W-:-:S02]  /*c930*/  VIADD R28, R11, 0x1a ;  /* 0x0000001a0b1c7836 */ /* 0x000fc40000000000 */
[----:B------:R-:W-:Y:S02]  /*c940*/  VIADD R22, R11, 0x1c ;  /* 0x0000001c0b167836 */ /* 0x000fe40000000000 */
[----:B------:R-:W-:Y:S01]  /*c950*/  @!P5 IMAD.MOV R4, RZ, RZ, -R4 ;  /* 0x000000ffff04d224 */ /* 0x000fe200078e0a04 */
[----:B------:R-:W-:Y:S01]  /*c960*/  ISETP.GE.AND P1, PT, R18, RZ, PT ;  /* 0x000000ff1200720c */ /* 0x000fe20003f26270 */
[----:B------:R-:W-:Y:S01]  /*c970*/  @!P4 IMAD.IADD R16, R16, 0x1, -R2 ;  /* 0x000000011010c824 */ /* 0x000fe200078e0a02 */
[----:B------:R-:W-:Y:S01]  /*c980*/  IABS R18, R22 ;  /* 0x0000001600127213 */ /* 0x000fe20000000000 */
[----:B------:R-:W-:Y:S01]  /*c990*/  @!P6 IMAD.MOV R5, RZ, RZ, -R5 ;  /* 0x000000ffff05e224 */ /* 0x000fe200078e0a05 */
[----:B------:R-:W-:Y:S02]  /*c9a0*/  ISETP.GE.AND P4, PT, R22, RZ, PT ;  /* 0x000000ff1600720c */ /* 0x000fe40003f86270 */
[----:B------:R-:W-:Y:S01]  /*c9b0*/  ISETP.NE.AND P6, PT, R12, RZ, PT ;  /* 0x000000ff0c00720c */ /* 0x000fe20003fc5270 */
[----:B------:R-:W-:Y:S01]  /*c9c0*/  STL [R1+0xb40], R9 ;  /* 0x000b400901007387 */ /* 0x000fe20000100800 */
[----:B------:R-:W-:-:S03]  /*c9d0*/  IMAD.HI.U32 R23, R14, R18, RZ ;  /* 0x000000120e177227 */ /* 0x000fc600078e00ff */
[----:B------:R-:W-:Y:S01]  /*c9e0*/  STL [R1+0xb44], R10 ;  /* 0x000b440a01007387 */ /* 0x000fe20000100800 */
[----:B------:R-:W-:-:S03]  /*c9f0*/  IMAD.SHL.U32 R27, R29, 0x40, RZ ;  /* 0x000000401d1b7824 */ /* 0x000fc600078e00ff */
[----:B------:R-:W-:Y:S01]  /*ca00*/  STL [R1+0xbf8], R29 ;  /* 0x000bf81d01007387 */ /* 0x000fe20000100800 */
[----:B------:R-:W-:-:S03]  /*ca10*/  IMAD.MOV R23, RZ, RZ, -R23 ;  /* 0x000000ffff177224 */ /* 0x000fc600078e0a17 */
[----:B------:R-:W-:Y:S04]  /*ca20*/  STL [R1+0xb48], R0 ;  /* 0x000b480001007387 */ /* 0x000fe80000100800 */
[----:B------:R0:W-:Y:S01]  /*ca30*/  STL [R1+0xb4c], R3 ;  /* 0x000b4c0301007387 */ /* 0x0001e20000100800 */
[----:B------:R-:W-:Y:S01]  /*ca40*/  LOP3.LUT R27, R27, 0x3800, RZ, 0xc0, !PT ;  /* 0x000038001b1b7812 */ /* 0x000fe200078ec0ff */
[----:B------:R-:W-:Y:S02]  /*ca50*/  IMAD R18, R2, R23, R18 ;  /* 0x0000001702127224 */ /* 0x000fe400078e0212 */
[----:B0-----:R-:W-:Y:S02]  /*ca60*/  VIADD R3, R11, 0x16 ;  /* 0x000000160b037836 */ /* 0x001fe40000000000 */
[----:B------:R-:W-:Y:S01]  /*ca70*/  IMAD R0, R25, 0x100, R27 ;  /* 0x0000010019007824 */ /* 0x000fe200078e021b */
[----:B------:R-:W-:Y:S04]  /*ca80*/  STL [R1+0xbfc], R8 ;  /* 0x000bfc0801007387 */ /* 0x000fe80000100800 */
[----:B------:R0:W-:Y:S01]  /*ca90*/  STL [R1+0xc00], R0 ;  /* 0x000c000001007387 */ /* 0x0001e20000100800 */
[----:B------:R-:W-:-:S02]  /*caa0*/  VIADD R29, R11, 0x10 ;  /* 0x000000100b1d7836 */ /* 0x000fc40000000000 */
[----:B0-----:R-:W-:Y:S01]  /*cab0*/  VIADD R0, R11, 0x14 ;  /* 0x000000140b007836 */ /* 0x001fe20000000000 */
[----:B---3--:R-:W-:-:S05]  /*cac0*/  IABS R7, R13 ;  /* 0x0000000d00077213 */ /* 0x008fca0000000000 */
[----:B------:R-:W-:-:S04]  /*cad0*/  IMAD.HI.U32 R21, R21, R7, RZ ;  /* 0x0000000715157227 */ /* 0x000fc800078e00ff */
[----:B------:R-:W-:-:S04]  /*cae0*/  IMAD.MOV R21, RZ, RZ, -R21 ;  /* 0x000000ffff157224 */ /* 0x000fc800078e0a15 */
[----:B------:R-:W-:-:S05]  /*caf0*/  IMAD R7, R19, R21, R7 ;  /* 0x0000001513077224 */ /* 0x000fca00078e0207 */
[----:B------:R-:W-:Y:S02]  /*cb00*/  ISETP.GT.U32.AND P0, PT, R19, R7, PT ;  /* 0x000000071300720c */ /* 0x000fe40003f04070 */
[----:B------:R-:W-:-:S11]  /*cb10*/  IABS R21, R20 ;  /* 0x0000001400157213 */ /* 0x000fd60000000000 */
[----:B------:R-:W-:Y:S02]  /*cb20*/  @!P0 IMAD.IADD R7, R7, 0x1, -R19 ;  /* 0x0000000107078824 */ /* 0x000fe400078e0a13 */
[----:B------:R-:W-:-:S03]  /*cb30*/  IMAD.HI.U32 R24, R14, R21, RZ ;  /* 0x000000150e187227 */ /* 0x000fc600078e00ff */
[----:B------:R-:W-:Y:S01]  /*cb40*/  ISETP.GT.U32.AND P2, PT, R19, R7, PT ;  /* 0x000000071300720c */ /* 0x000fe20003f44070 */
[----:B------:R-:W-:-:S04]  /*cb50*/  IMAD.MOV R24, RZ, RZ, -R24 ;  /* 0x000000ffff187224 */ /* 0x000fc800078e0a18 */
[C---:B------:R-:W-:Y:S01]  /*cb60*/  IMAD R17, R2.reuse, R24, R21 ;  /* 0x0000001802117224 */ /* 0x040fe200078e0215 */
[----:B------:R-:W-:-:S04]  /*cb70*/  ISETP.GT.U32.AND P0, PT, R2, R6, PT ;  /* 0x000000060200720c */ /* 0x000fc80003f04070 */
[----:B------:R-:W-:-:S03]  /*cb80*/  ISETP.GT.U32.AND P5, PT, R2, R17, PT ;  /* 0x000000110200720c */ /* 0x000fc60003fa4070 */
[----:B------:R-:W-:Y:S01]  /*cb90*/  @!P2 IMAD.IADD R7, R7, 0x1, -R19 ;  /* 0x000000010707a824 */ /* 0x000fe200078e0a13 */
[----:B------:R-:W-:Y:S02]  /*cba0*/  IABS R19, R28 ;  /* 0x0000001c00137213 */ /* 0x000fe40000000000 */
[----:B------:R-:W-:-:S03]  /*cbb0*/  ISETP.GE.AND P2, PT, R13, RZ, PT ;  /* 0x000000ff0d00720c */ /* 0x000fc60003f46270 */
[----:B------:R-:W-:-:S04]  /*cbc0*/  IMAD.HI.U32 R22, R14, R19, RZ ;  /* 0x000000130e167227 */ /* 0x000fc800078e00ff */
[----:B------:R-:W-:Y:S02]  /*cbd0*/  IMAD.MOV R22, RZ, RZ, -R22 ;  /* 0x000000ffff167224 */ /* 0x000fe400078e0a16 */
[----:B------:R-:W-:Y:S02]  /*cbe0*/  VIADD R24, R11, 0x18 ;  /* 0x000000180b187836 */ /* 0x000fe40000000000 */
[--C-:B------:R-:W-:Y:S01]  /*cbf0*/  @!P0 IMAD.IADD R6, R6, 0x1, -R2.reuse ;  /* 0x0000000106068824 */ /* 0x100fe200078e0a02 */
[----:B------:R-:W-:Y:S01]  /*cc00*/  ISETP.GE.AND P0, PT, R20, RZ, PT ;  /* 0x000000ff1400720c */ /* 0x000fe20003f06270 */
[----:B------:R-:W-:Y:S01]  /*cc10*/  IMAD R19, R2, R22, R19 ;  /* 0x0000001602137224 */ /* 0x000fe200078e0213 */
[----:B------:R-:W-:Y:S01]  /*cc20*/  IABS R20, R24 ;  /* 0x0000001800147213 */ /* 0x000fe20000000000 */
[----:B------:R-:W-:Y:S02]  /*cc30*/  @!P5 IMAD.IADD R17, R17, 0x1, -R2 ;  /* 0x000000011111d824 */ /* 0x000fe400078e0a02 */
[----:B------:R-:W-:Y:S01]  /*cc40*/  @!P2 IMAD.MOV R7, RZ, RZ, -R7 ;  /* 0x000000ffff07a224 */ /* 0x000fe200078e0a07 */
[----:B------:R-:W-:-:S02]  /*cc50*/  @!P6 LOP3.LUT R7, RZ, R12, RZ, 0x33, !PT ;  /* 0x0000000cff07e212 */ /* 0x000fc400078e33ff */
[----:B------:R-:W-:Y:S01]  /*cc60*/  ISETP.GT.U32.AND P6, PT, R2, R19, PT ;  /* 0x000000130200720c */ /* 0x000fe20003fc4070 */
[----:B------:R-:W-:Y:S01]  /*cc70*/  IMAD.HI.U32 R26, R14, R20, RZ ;  /* 0x000000140e1a7227 */ /* 0x000fe200078e00ff */
[----:B------:R-:W-:Y:S02]  /*cc80*/  IABS R21, R3 ;  /* 0x0000000300157213 */ /* 0x000fe40000000000 */
[C---:B------:R-:W-:Y:S01]  /*cc90*/  ISETP.GT.U32.AND P5, PT, R2.reuse, R17, PT ;  /* 0x000000110200720c */ /* 0x040fe20003fa4070 */
[----:B------:R-:W-:Y:S01]  /*cca0*/  IMAD.MOV R26, RZ, RZ, -R26 ;  /* 0x000000ffff1a7224 */ /* 0x000fe200078e0a1a */
[----:B------:R-:W-:Y:S01]  /*ccb0*/  ISETP.GT.U32.AND P2, PT, R2, R18, PT ;  /* 0x000000120200720c */ /* 0x000fe20003f44070 */
[----:B------:R-:W-:-:S04]  /*ccc0*/  IMAD.HI.U32 R25, R14, R21, RZ ;  /* 0x000000150e197227 */ /* 0x000fc800078e00ff */
[----:B------:R-:W-:Y:S02]  /*ccd0*/  IMAD.MOV R25, RZ, RZ, -R25 ;  /* 0x000000ffff197224 */ /* 0x000fe400078e0a19 */
[C---:B------:R-:W-:Y:S02]  /*cce0*/  IMAD R20, R2.reuse, R26, R20 ;  /* 0x0000001a02147224 */ /* 0x040fe400078e0214 */
[--C-:B------:R-:W-:Y:S01]  /*ccf0*/  @!P6 IMAD.IADD R19, R19, 0x1, -R2.reuse ;  /* 0x000000011313e824 */ /* 0x100fe200078e0a02 */
[----:B------:R-:W-:Y:S01]  /*cd00*/  ISETP.GE.AND P6, PT, R11, RZ, PT ;  /* 0x000000ff0b00720c */ /* 0x000fe20003fc6270 */
[C---:B------:R-:W-:Y:S02]  /*cd10*/  IMAD R21, R2.reuse, R25, R21 ;  /* 0x0000001902157224 */ /* 0x040fe400078e0215 */
[--C-:B------:R-:W-:Y:S01]  /*cd20*/  @!P5 IMAD.IADD R17, R17, 0x1, -R2.reuse ;  /* 0x000000011111d824 */ /* 0x100fe200078e0a02 */
[----:B------:R-:W-:Y:S01]  /*cd30*/  ISETP.GT.U32.AND P5, PT, R2, R20, PT ;  /* 0x000000140200720c */ /* 0x000fe20003fa4070 */
[----:B------:R-:W-:Y:S01]  /*cd40*/  @!P2 IMAD.IADD R18, R18, 0x1, -R2 ;  /* 0x000000011212a824 */ /* 0x000fe200078e0a02 */
[----:B------:R-:W-:-:S02]  /*cd50*/  ISETP.GT.U32.AND P2, PT, R2, R21, PT ;  /* 0x000000150200720c */ /* 0x000fc40003f44070 */
[----:B------:R-:W-:-:S05]  /*cd60*/  IABS R23, R0 ;  /* 0x0000000000177213 */ /* 0x000fca0000000000 */
[----:B------:R-:W-:Y:S01]  /*cd70*/  @!P6 IMAD.MOV R16, RZ, RZ, -R16 ;  /* 0x000000ffff10e224 */ /* 0x000fe200078e0a10 */
[----:B------:R-:W-:Y:S01]  /*cd80*/  ISETP.GT.U32.AND P6, PT, R2, R19, PT ;  /* 0x000000130200720c */ /* 0x000fe20003fc4070 */
[----:B------:R-:W-:-:S04]  /*cd90*/  IMAD.HI.U32 R22, R14, R23, RZ ;  /* 0x000000170e167227 */ /* 0x000fc800078e00ff */
[--C-:B------:R-:W-:Y:S02]  /*cda0*/  @!P5 IMAD.IADD R20, R20, 0x1, -R2.reuse ;  /* 0x000000011414d824 */ /* 0x100fe400078e0a02 */
[----:B------:R-:W-:Y:S01]  /*cdb0*/  @!P2 IMAD.IADD R21, R21, 0x1, -R2 ;  /* 0x000000011515a824 */ /* 0x000fe200078e0a02 */
[----:B------:R-:W-:Y:S01]  /*cdc0*/  IABS R26, R29 ;  /* 0x0000001d001a7213 */ /* 0x000fe20000000000 */
[----:B------:R-:W-:Y:S01]  /*cdd0*/  IMAD.MOV R22, RZ, RZ, -R22 ;  /* 0x000000ffff167224 */ /* 0x000fe200078e0a16 */
[C---:B------:R-:W-:Y:S01]  /*cde0*/  ISETP.GT.U32.AND P2, PT, R2.reuse, R20, PT ;  /* 0x000000140200720c */ /* 0x040fe20003f44070 */
[----:B------:R-:W-:Y:S01]  /*cdf0*/  VIADD R10, R11, 0xc ;  /* 0x0000000c0b0a7836 */ /* 0x000fe20000000000 */
[----:B------:R-:W-:Y:S01]  /*ce00*/  STL [R1+0xc04], R6 ;  /* 0x000c040601007387 */ /* 0x000fe20000100800 */
[----:B------:R-:W-:Y:S02]  /*ce10*/  IMAD R23, R2, R22, R23 ;  /* 0x0000001602177224 */ /* 0x000fe400078e0217 */
[----:B------:R-:W-:Y:S01]  /*ce20*/  IMAD.HI.U32 R22, R14, R26, RZ ;  /* 0x0000001a0e167227 */ /* 0x000fe200078e00ff */
[----:B------:R-:W-:Y:S03]  /*ce30*/  STL [R1+0xb50], R4 ;  /* 0x000b500401007387 */ /* 0x000fe60000100800 */
[----:B------:R-:W-:Y:S01]  /*ce40*/  @!P6 IMAD.IADD R19, R19, 0x1, -R2 ;  /* 0x000000011313e824 */ /* 0x000fe200078e0a02 */
[----:B------:R-:W-:Y:S01]  /*ce50*/  STL [R1+0xb54], R5 ;  /* 0x000b540501007387 */ /* 0x000fe20000100800 */
[----:B------:R-:W-:Y:S01]  /*ce60*/  ISETP.GE.AND P6, PT, R28, RZ, PT ;  /* 0x000000ff1c00720c */ /* 0x000fe20003fc6270 */
[----:B------:R-:W-:Y:S01]  /*ce70*/  IMAD.MOV R22, RZ, RZ, -R22 ;  /* 0x000000ffff167224 */ /* 0x000fe200078e0a16 */
[----:B------:R-:W-:Y:S01]  /*ce80*/  IABS R28, R10 ;  /* 0x0000000a001c7213 */ /* 0x000fe20000000000 */
[----:B------:R0:W-:Y:S01]  /*ce90*/  STL [R1+0xa88], R7 ;  /* 0x000a880701007387 */ /* 0x0001e20000100800 */
[----:B------:R-:W-:Y:S01]  /*cea0*/  @!P2 IMAD.IADD R20, R20, 0x1, -R2 ;  /* 0x000000011414a824 */ /* 0x000fe200078e0a02 */
[----:B------:R-:W-:Y:S01]  /*ceb0*/  ISETP.GE.AND P2, PT, R24, RZ, PT ;  /* 0x000000ff1800720c */ /* 0x000fe20003f46270 */
[----:B------:R-:W-:-:S02]  /*cec0*/  VIADD R8, R11, 0x12 ;  /* 0x000000120b087836 */ /* 0x000fc40000000000 */
[----:B------:R-:W-:Y:S02]  /*ced0*/  IMAD R26, R2, R22, R26 ;  /* 0x00000016021a7224 */ /* 0x000fe400078e021a */
[----:B0-----:R-:W-:Y:S02]  /*cee0*/  VIADD R7, R11, 0x8 ;  /* 0x000000080b077836 */ /* 0x001fe40000000000 */
[----:B------:R-:W-:-:S03]  /*cef0*/  IMAD.HI.U32 R22, R14, R28, RZ ;  /* 0x0000001c0e167227 */ /* 0x000fc600078e00ff */
[----:B------:R-:W-:Y:S01]  /*cf00*/  IABS R24, R7 ;  /* 0x0000000700187213 */ /* 0x000fe20000000000 */
[----:B------:R0:W-:Y:S01]  /*cf10*/  STL [R1+0xc08], R8 ;  /* 0x000c080801007387 */ /* 0x0001e20000100800 */
[----:B------:R-:W-:Y:S01]  /*cf20*/  IABS R25, R8 ;  /* 0x0000000800197213 */ /* 0x000fe20000000000 */
[----:B------:R-:W-:Y:S02]  /*cf30*/  IMAD.MOV R22, RZ, RZ, -R22 ;  /* 0x000000ffff167224 */ /* 0x000fe400078e0a16 */
[----:B------:R-:W-:Y:S02]  /*cf40*/  @!P1 IMAD.MOV R15, RZ, RZ, -R15 ;  /* 0x000000ffff0f9224 */ /* 0x000fe400078e0a0f */
[----:B------:R-:W-:Y:S02]  /*cf50*/  IMAD R28, R2, R22, R28 ;  /* 0x00000016021c7224 */ /* 0x000fe400078e021c */
[----:B0-----:R-:W-:-:S04]  /*cf60*/  IMAD.MOV.U32 R8, RZ, RZ, R24 ;  /* 0x000000ffff087224 */ /* 0x001fc800078e0018 */
[----:B------:R-:W-:Y:S01]  /*cf70*/  IMAD.HI.U32 R22, R14, R8, RZ ;  /* 0x000000080e167227 */ /* 0x000fe200078e00ff */
[----:B------:R-:W-:Y:S03]  /*cf80*/  STL [R1+0xb58], R15 ;  /* 0x000b580f01007387 */ /* 0x000fe60000100800 */
[----:B------:R-:W-:Y:S02]  /*cf90*/  @!P0 IMAD.MOV R17, RZ, RZ, -R17 ;  /* 0x000000ffff118224 */ /* 0x000fe400078e0a11 */
[----:B------:R-:W-:Y:S01]  /*cfa0*/  IMAD.MOV R22, RZ, RZ, -R22 ;  /* 0x000000ffff167224 */ /* 0x000fe200078e0a16 */
[----:B------:R-:W-:Y:S03]  /*cfb0*/  STL [R1+0xb5c], R16 ;  /* 0x000b5c1001007387 */ /* 0x000fe60000100800 */
[C---:B------:R-:W-:Y:S01]  /*cfc0*/  IMAD R22, R2.reuse, R22, R8 ;  /* 0x0000001602167224 */ /* 0x040fe200078e0208 */
[----:B------:R0:W-:Y:S04]  /*cfd0*/  STL [R1+0xb60], R17 ;  /* 0x000b601101007387 */ /* 0x0001e80000100800 */
[----:B------:R-:W2:Y:S01]  /*cfe0*/  LDL.LU R8, [R1+0xc08] ;  /* 0x000c080001087983 */ /* 0x000ea20000300800 */
[----:B------:R-:W-:Y:S01]  /*cff0*/  ISETP.GT.U32.AND P5, PT, R2, R23, PT ;  /* 0x000000170200720c */ /* 0x000fe20003fa4070 */
[----:B------:R-:W-:-:S12]  /*d000*/  VIADD R13, R11, 0xe ;  /* 0x0000000e0b0d7836 */ /* 0x000fd80000000000 */
[----:B------:R-:W-:-:S05]  /*d010*/  @!P5 IMAD.IADD R23, R23, 0x1, -R2 ;  /* 0x000000011717d824 */ /* 0x000fca00078e0a02 */
[----:B------:R-:W-:Y:S01]  /*d020*/  ISETP.GT.U32.AND P5, PT, R2, R23, PT ;  /* 0x000000170200720c */ /* 0x000fe20003fa4070 */
[----:B------:R-:W-:Y:S01]  /*d030*/  IMAD.HI.U32 R12, R14, R25, RZ ;  /* 0x000000190e0c7227 */ /* 0x000fe200078e00ff */
[----:B------:R-:W-:Y:S02]  /*d040*/  IABS R27, R13 ;  /* 0x0000000d001b7213 */ /* 0x000fe40000000000 */
[----:B------:R-:W-:Y:S01]  /*d050*/  ISETP.GT.U32.AND P1, PT, R2, R18, PT ;  /* 0x000000120200720c */ /* 0x000fe20003f24070 */
[----:B------:R-:W-:-:S04]  /*d060*/  IMAD.MOV R12, RZ, RZ, -R12 ;  /* 0x000000ffff0c7224 */ /* 0x000fc800078e0a0c */
[----:B------:R-:W-:Y:S02]  /*d070*/  IMAD R25, R2, R12, R25 ;  /* 0x0000000c02197224 */ /* 0x000fe400078e0219 */
[----:B------:R-:W-:-:S04]  /*d080*/  IMAD.HI.U32 R12, R14, R27, RZ ;  /* 0x0000001b0e0c7227 */ /* 0x000fc800078e00ff */
[----:B------:R-:W-:Y:S01]  /*d090*/  @!P5 IMAD.IADD R23, R23, 0x1, -R2 ;  /* 0x000000011717d824 */ /* 0x000fe200078e0a02 */
[C---:B------:R-:W-:Y:S01]  /*d0a0*/  ISETP.GT.U32.AND P5, PT, R2.reuse, R26, PT ;  /* 0x0000001a0200720c */ /* 0x040fe20003fa4070 */
[----:B------:R-:W-:Y:S01]  /*d0b0*/  IMAD.MOV R12, RZ, RZ, -R12 ;  /* 0x000000ffff0c7224 */ /* 0x000fe200078e0a0c */
[----:B------:R-:W-:Y:S01]  /*d0c0*/  ISETP.GT.U32.AND P0, PT, R2, R21, PT ;  /* 0x000000150200720c */ /* 0x000fe20003f04070 */
[----:B------:R-:W-:Y:S01]  /*d0d0*/  @!P1 IMAD.IADD R18, R18, 0x1, -R2 ;  /* 0x0000000112129824 */ /* 0x000fe200078e0a02 */
[C---:B------:R-:W-:Y:S01]  /*d0e0*/  ISETP.GT.U32.AND P1, PT, R2.reuse, R25, PT ;  /* 0x000000190200720c */ /* 0x040fe20003f24070 */
[----:B------:R-:W-:Y:S02]  /*d0f0*/  IMAD R27, R2, R12, R27 ;  /* 0x0000000c021b7224 */ /* 0x000fe400078e021b */
[----:B------:R-:W-:-:S06]  /*d100*/  VIADD R5, R11, 0x6 ;  /* 0x000000060b057836 */ /* 0x000fcc0000000000 */
[--C-:B------:R-:W-:Y:S01]  /*d110*/  @!P5 IMAD.IADD R26, R26, 0x1, -R2.reuse ;  /* 0x000000011a1ad824 */ /* 0x100fe200078e0a02 */
[----:B------:R-:W-:Y:S01]  /*d120*/  ISETP.GT.U32.AND P5, PT, R2, R27, PT ;  /* 0x0000001b0200720c */ /* 0x000fe20003fa4070 */
[--C-:B------:R-:W-:Y:S01]  /*d130*/  @!P0 IMAD.IADD R21, R21, 0x1, -R2.reuse ;  /* 0x0000000115158824 */ /* 0x100fe200078e0a02 */
[----:B------:R-:W-:Y:S01]  /*d140*/  ISETP.GE.AND P0, PT, R3, RZ, PT ;  /* 0x000000ff0300720c */ /* 0x000fe20003f06270 */
[C---:B------:R-:W-:Y:S02]  /*d150*/  VIADD R9, R11.reuse, 0xa ;  /* 0x0000000a0b097836 */ /* 0x040fe40000000000 */
[----:B------:R-:W-:Y:S01]  /*d160*/  VIADD R4, R11, 0x4 ;  /* 0x000000040b047836 */ /* 0x000fe20000000000 */
[----:B------:R-:W-:Y:S01]  /*d170*/  IABS R3, R5 ;  /* 0x0000000500037213 */ /* 0x000fe20000000000 */
[----:B------:R-:W-:Y:S01]  /*d180*/  @!P1 IMAD.IADD R25, R25, 0x1, -R2 ;  /* 0x0000000119199824 */ /* 0x000fe200078e0a02 */
[----:B------:R-:W-:Y:S02]  /*d190*/  ISETP.GE.AND P1, PT, R0, RZ, PT ;  /* 0x000000ff0000720c */ /* 0x000fe40003f26270 */
[----:B------:R-:W-:-:S02]  /*d1a0*/  IABS R12, R9 ;  /* 0x00000009000c7213 */ /* 0x000fc40000000000 */
[----:B------:R-:W-:Y:S01]  /*d1b0*/  IABS R0, R4 ;  /* 0x0000000400007213 */ /* 0x000fe20000000000 */
[----:B------:R-:W-:Y:S02]  /*d1c0*/  IMAD.MOV.U32 R6, RZ, RZ, R3 ;  /* 0x000000ffff067224 */ /* 0x000fe400078e0003 */
[----:B------:R-:W-:Y:S01]  /*d1d0*/  @!P5 IMAD.IADD R27, R27, 0x1, -R2 ;  /* 0x000000011b1bd824 */ /* 0x000fe200078e0a02 */
[----:B------:R-:W-:Y:S01]  /*d1e0*/  ISETP.GT.U32.AND P5, PT, R2, R28, PT ;  /* 0x0000001c0200720c */ /* 0x000fe20003fa4070 */
[----:B0-----:R-:W-:Y:S02]  /*d1f0*/  IMAD.MOV.U32 R17, RZ, RZ, R0 ;  /* 0x000000ffff117224 */ /* 0x001fe400078e0000 */
[----:B------:R-:W-:-:S04]  /*d200*/  IMAD.HI.U32 R24, R14, R12, RZ ;  /* 0x0000000c0e187227 */ /* 0x000fc800078e00ff */
[----:B------:R-:W-:-:S04]  /*d210*/  IMAD.HI.U32 R0, R14, R6, RZ ;  /* 0x000000060e007227 */ /* 0x000fc800078e00ff */
[----:B------:R-:W-:Y:S01]  /*d220*/  @!P2 IMAD.MOV R20, RZ, RZ, -R20 ;  /* 0x000000ffff14a224 */ /* 0x000fe200078e0a14 */
[C---:B------:R-:W-:Y:S01]  /*d230*/  ISETP.GT.U32.AND P2, PT, R2.reuse, R27, PT ;  /* 0x0000001b0200720c */ /* 0x040fe20003f44070 */
[----:B------:R-:W-:Y:S02]  /*d240*/  IMAD.MOV R24, RZ, RZ, -R24 ;  /* 0x000000ffff187224 */ /* 0x000fe400078e0a18 */
[----:B------:R-:W-:Y:S02]  /*d250*/  IMAD.MOV R0, RZ, RZ, -R0 ;  /* 0x000000ffff007224 */ /* 0x000fe400078e0a00 */
[----:B------:R-:W-:Y:S02]  /*d260*/  VIADD R3, R11, 0x2 ;  /* 0x000000020b037836 */ /* 0x000fe40000000000 */
[----:B------:R-:W-:Y:S02]  /*d270*/  @!P4 IMAD.MOV R18, RZ, RZ, -R18 ;  /* 0x000000ffff12c224 */ /* 0x000fe400078e0a12 */
[----:B------:R-:W-:-:S02]  /*d280*/  IMAD R11, R2, R24, R12 ;  /* 0x00000018020b7224 */ /* 0x000fc400078e020c */
[----:B------:R-:W-:Y:S02]  /*d290*/  @!P6 IMAD.MOV R19, RZ, RZ, -R19 ;  /* 0x000000ffff13e224 */ /* 0x000fe400078e0a13 */
[----:B------:R-:W-:Y:S02]  /*d2a0*/  IMAD R24, R2, R0, R6 ;  /* 0x0000000002187224 */ /* 0x000fe400078e0206 */
[----:B------:R-:W3:Y:S01]  /*d2b0*/  LDL.LU R6, [R1+0xc04] ;  /* 0x000c040001067983 */ /* 0x000ee20000300800 */
[----:B------:R-:W-:Y:S02]  /*d2c0*/  @!P0 IMAD.MOV R21, RZ, RZ, -R21 ;  /* 0x000000ffff158224 */ /* 0x000fe400078e0a15 */
[----:B------:R-:W-:Y:S01]  /*d2d0*/  @!P1 IMAD.MOV R23, RZ, RZ, -R23 ;  /* 0x000000ffff179224 */ /* 0x000fe200078e0a17 */
[----:B------:R-:W3:Y:S01]  /*d2e0*/  LDL.LU R0, [R1+0xc00] ;  /* 0x000c000001007983 */ /* 0x000ee20000300800 */
[----:B------:R-:W-:-:S03]  /*d2f0*/  @!P5 IMAD.IADD R28, R28, 0x1, -R2 ;  /* 0x000000011c1cd824 */ /* 0x000fc600078e0a02 */
[----:B------:R0:W-:Y:S01]  /*d300*/  STL [R1+0xb64], R18 ;  /* 0x000b641201007387 */ /* 0x0001e20000100800 */
[----:B------:R-:W-:-:S03]  /*d310*/  @!P2 IMAD.IADD R27, R27, 0x1, -R2 ;  /* 0x000000011b1ba824 */ /* 0x000fc600078e0a02 */
[----:B------:R-:W-:Y:S01]  /*d320*/  STL [R1+0xb68], R19 ;  /* 0x000b681301007387 */ /* 0x000fe20000100800 */
[----:B------:R-:W-:-:S03]  /*d330*/  ISETP.GT.U32.AND P6, PT, R2, R28, PT ;  /* 0x0000001c0200720c */ /* 0x000fc60003fc4070 */
[----:B------:R1:W-:Y:S04]  /*d340*/  STL [R1+0xb6c], R20 ;  /* 0x000b6c1401007387 */ /* 0x0003e80000100800 */
[----:B------:R-:W-:Y:S04]  /*d350*/  STL [R1+0xb70], R21 ;  /* 0x000b701501007387 */ /* 0x000fe80000100800 */
[----:B------:R-:W-:Y:S02]  /*d360*/  STL [R1+0xb74], R23 ;  /* 0x000b741701007387 */ /* 0x000fe40000100800 */
[----:B------:R-:W-:Y:S01]  /*d370*/  @!P6 IMAD.IADD R28, R28, 0x1, -R2 ;  /* 0x000000011c1ce824 */ /* 0x000fe200078e0a02 */
[----:B------:R-:W-:-:S02]  /*d380*/  ISETP.GE.AND P6, PT, R29, RZ, PT ;  /* 0x000000ff1d00720c */ /* 0x000fc40003fc6270 */
[----:B--2---:R-:W-:Y:S02]  /*d390*/  ISETP.GE.AND P2, PT, R8, RZ, PT ;  /* 0x000000ff0800720c */ /* 0x004fe40003f46270 */
[----:B------:R-:W3:Y:S04]  /*d3a0*/  LDL.LU R8, [R1+0xbfc] ;  /* 0x000bfc0001087983 */ /* 0x000ee80000300800 */
[----:B------:R-:W2:Y:S01]  /*d3b0*/  LDL.LU R29, [R1+0xbf8] ;  /* 0x000bf800011d7983 */ /* 0x000ea20000300800 */
[----:B------:R-:W-:Y:S01]  /*d3c0*/  ISETP.GT.U32.AND P4, PT, R2, R25, PT ;  /* 0x000000190200720c */ /* 0x000fe20003f84070 */
[----:B------:R-:W-:Y:S01]  /*d3d0*/  IMAD.HI.U32 R15, R14, R17, RZ ;  /* 0x000000110e0f7227 */ /* 0x000fe200078e00ff */
[----:B------:R-:W-:-:S03]  /*d3e0*/  ISETP.GT.U32.AND P5, PT, R2, R26, PT ;  /* 0x0000001a0200720c */ /* 0x000fc60003fa4070 */
[----:B------:R-:W-:Y:S01]  /*d3f0*/  IMAD.MOV R16, RZ, RZ, -R15 ;  /* 0x000000ffff107224 */ /* 0x000fe200078e0a0f */
[----:B------:R-:W-:-:S03]  /*d400*/  IABS R15, R3 ;  /* 0x00000003000f7213 */ /* 0x000fc60000000000 */
        /* <DEDUP_REMOVED lines=8> */
[C---:B------:R-:W-:Y:S01]  /*d490*/  IMAD R14, R2.reuse, R14, R15 ;  /* 0x0000000e020e7224 */ /* 0x040fe200078e020f */
[----:B------:R-:W-:-:S07]  /*d4a0*/  ISETP.GT.U32.AND P1, PT, R2, R22, PT ;  /* 0x000000160200720c */ /* 0x000fce0003f24070 */
[--C-:B------:R-:W-:Y:S01]  /*d4b0*/  @!P4 IMAD.IADD R24, R24, 0x1, -R2.reuse ;  /* 0x000000011818c824 */ /* 0x100fe200078e0a02 */
[----:B------:R-:W-:Y:S01]  /*d4c0*/  ISETP.GT.U32.AND P4, PT, R2, R14, PT ;  /* 0x0000000e0200720c */ /* 0x000fe20003f84070 */
[--C-:B------:R-:W-:Y:S02]  /*d4d0*/  @!P0 IMAD.IADD R11, R11, 0x1, -R2.reuse ;  /* 0x000000010b0b8824 */ /* 0x100fe400078e0a02 */
[----:B------:R-:W-:Y:S02]  /*d4e0*/  @!P5 IMAD.IADD R12, R12, 0x1, -R2 ;  /* 0x000000010c0cd824 */ /* 0x000fe400078e0a02 */
[----:B------:R-:W-:Y:S01]  /*d4f0*/  @!P2 IMAD.MOV R25, RZ, RZ, -R25 ;  /* 0x000000ffff19a224 */ /* 0x000fe200078e0a19 */
[----:B------:R-:W-:Y:S01]  /*d500*/  ISETP.GT.U32.AND P2, PT, R2, R11, PT ;  /* 0x0000000b0200720c */ /* 0x000fe20003f44070 */
[----:B------:R-:W-:Y:S01]  /*d510*/  @!P6 IMAD.MOV R26, RZ, RZ, -R26 ;  /* 0x000000ffff1ae224 */ /* 0x000fe200078e0a1a */
[----:B------:R-:W-:Y:S01]  /*d520*/  ISETP.GE.AND P0, PT, R13, RZ, PT ;  /* 0x000000ff0d00720c */ /* 0x000fe20003f06270 */
[--C-:B------:R-:W-:Y:S01]  /*d530*/  @!P1 IMAD.IADD R22, R22, 0x1, -R2.reuse ;  /* 0x0000000116169824 */ /* 0x100fe200078e0a02 */
[----:B------:R-:W-:Y:S01]  /*d540*/  ISETP.GT.U32.AND P6, PT, R2, R12, PT ;  /* 0x0000000c0200720c */ /* 0x000fe20003fc4070 */
[----:B------:R-:W4:Y:S01]  /*d550*/  LDL.LU R13, [R1+0xbf4] ;  /* 0x000bf400010d7983 */ /* 0x000f220000300800 */
[----:B------:R-:W-:Y:S01]  /*d560*/  ISETP.GE.AND P1, PT, R10, RZ, PT ;  /* 0x000000ff0a00720c */ /* 0x000fe20003f26270 */
[----:B------:R-:W-:Y:S01]  /*d570*/  @!P4 IMAD.IADD R14, R14, 0x1, -R2 ;  /* 0x000000010e0ec824 */ /* 0x000fe200078e0a02 */
[----:B------:R-:W-:Y:S01]  /*d580*/  ISETP.GE.AND P4, PT, R9, RZ, PT ;  /* 0x000000ff0900720c */ /* 0x000fe20003f86270 */
[----:B------:R-:W-:Y:S01]  /*d590*/  STL [R1+0xb78], R25 ;  /* 0x000b781901007387 */ /* 0x000fe20000100800 */
[----:B------:R-:W-:-:S03]  /*d5a0*/  ISETP.GT.U32.AND P5, PT, R2, R22, PT ;  /* 0x000000160200720c */ /* 0x000fc60003fa4070 */
[--C-:B------:R-:W-:Y:S02]  /*d5b0*/  @!P2 IMAD.IADD R11, R11, 0x1, -R2.reuse ;  /* 0x000000010b0ba824 */ /* 0x100fe400078e0a02 */
[----:B------:R-:W-:Y:S02]  /*d5c0*/  @!P0 IMAD.MOV R27, RZ, RZ, -R27 ;  /* 0x000000ffff1b8224 */ /* 0x000fe400078e0a1b */
[----:B------:R-:W-:Y:S01]  /*d5d0*/  @!P6 IMAD.IADD R12, R12, 0x1, -R2 ;  /* 0x000000010c0ce824 */ /* 0x000fe200078e0a02 */
[----:B------:R-:W-:Y:S01]  /*d5e0*/  ISETP.GE.AND P6, PT, R3, RZ, PT ;  /* 0x000000ff0300720c */ /* 0x000fe20003fc6270 */
[----:B------:R-:W-:Y:S01]  /*d5f0*/  @!P1 IMAD.MOV R28, RZ, RZ, -R28 ;  /* 0x000000ffff1c9224 */ /* 0x000fe200078e0a1c */
[----:B------:R-:W-:Y:S01]  /*d600*/  ISETP.GT.U32.AND P0, PT, R2, R24, PT ;  /* 0x000000180200720c */ /* 0x000fe20003f04070 */
[----:B------:R-:W-:Y:S01]  /*d610*/  @!P4 IMAD.MOV R11, RZ, RZ, -R11 ;  /* 0x000000ffff0bc224 */ /* 0x000fe200078e0a0b */
[----:B------:R-:W-:Y:S04]  /*d620*/  STL [R1+0xb7c], R26 ;  /* 0x000b7c1a01007387 */ /* 0x000fe80000100800 */
[----:B------:R-:W-:Y:S04]  /*d630*/  STL [R1+0xb80], R27 ;  /* 0x000b801b01007387 */ /* 0x000fe80000100800 */
[----:B------:R-:W-:Y:S01]  /*d640*/  STL [R1+0xb84], R28 ;  /* 0x000b841c01007387 */ /* 0x000fe20000100800 */
[----:B------:R-:W-:Y:S01]  /*d650*/  ISETP.GE.AND P2, PT, R7, RZ, PT ;  /* 0x000000ff0700720c */ /* 0x000fe20003f46270 */
[--C-:B------:R-:W-:Y:S01]  /*d660*/  @!P5 IMAD.IADD R22, R22, 0x1, -R2.reuse ;  /* 0x000000011616d824 */ /* 0x100fe200078e0a02 */
[----:B------:R-:W-:Y:S01]  /*d670*/  ISETP.GE.AND P5, PT, R5, RZ, PT ;  /* 0x000000ff0500720c */ /* 0x000fe20003fa6270 */
[----:B------:R-:W-:Y:S01]  /*d680*/  @!P0 IMAD.IADD R24, R24, 0x1, -R2 ;  /* 0x0000000118188824 */ /* 0x000fe200078e0a02 */
[----:B------:R-:W-:Y:S01]  /*d690*/  ISETP.GE.AND P0, PT, R4, RZ, PT ;  /* 0x000000ff0400720c */ /* 0x000fe20003f06270 */
[----:B---3--:R-:W-:-:S05]  /*d6a0*/  IMAD.IADD R3, R0, 0x1, R8 ;  /* 0x0000000100037824 */ /* 0x008fca00078e0208 */
[----:B------:R-:W-:Y:S04]  /*d6b0*/  STL [R1+0x100], R3 ;  /* 0x0001000301007387 */ /* 0x000fe80000100800 */
[----:B------:R5:W-:Y:S04]  /*d6c0*/  STL [R1+0xb88], R11 ;  /* 0x000b880b01007387 */ /* 0x000be80000100800 */
[----:B0-----:R-:W3:Y:S04]  /*d6d0*/  LDL.LU R18, [R1+0x8] ;  /* 0x0000080001127983 */ /* 0x001ee80000300800 */
[----:B------:R-:W3:Y:S04]  /*d6e0*/  LDL.LU R17, [R1] ;  /* 0x0000000001117983 */ /* 0x000ee80000300800 */
[----:B------:R-:W3:Y:S01]  /*d6f0*/  LDL.LU R16, [R1+0x20] ;  /* 0x0000200001107983 */ /* 0x000ee20000300800 */
[----:B--2---:R-:W-:-:S03]  /*d700*/  LOP3.LUT R0, R29, 0x7f, RZ, 0xc0, !PT ;  /* 0x0000007f1d007812 */ /* 0x004fc600078ec0ff */
[----:B------:R-:W2:Y:S04]  /*d710*/  LDL.LU R15, [R1+0x24] ;  /* 0x00002400010f7983 */ /* 0x000ea80000300800 */
[----:B------:R-:W2:Y:S04]  /*d720*/  LDL.LU R7, [R1+0x8c] ;  /* 0x00008c0001077983 */ /* 0x000ea80000300800 */
[----:B------:R-:W2:Y:S04]  /*d730*/  LDL.LU R5, [R1+0x90] ;  /* 0x0000900001057983 */ /* 0x000ea80000300800 */
[----:B------:R-:W2:Y:S01]  /*d740*/  LDL.LU R4, [R1+0x94] ;  /* 0x0000940001047983 */ /* 0x000ea20000300800 */
[----:B-1----:R-:W-:Y:S01]  /*d750*/  IMAD R20, R0, UR4, RZ ;  /* 0x0000000400147c24 */ /* 0x002fe2000f8e02ff */
[----:B------:R-:W-:Y:S01]  /*d760*/  ISETP.GT.U32.AND P1, PT, R2, R14, PT ;  /* 0x0000000e0200720c */ /* 0x000fe20003f24070 */
[----:B-----5:R-:W-:Y:S01]  /*d770*/  IMAD R11, RZ, RZ, -UR9 ;  /* 0x80000009ff0b7e24 */ /* 0x020fe2000f8e02ff */
[----:B------:R-:W5:Y:S01]  /*d780*/  LDL.LU R3, [R1+0x98] ;  /* 0x0000980001037983 */ /* 0x000f620000300800 */
[----:B------:R-:W-:Y:S01]  /*d790*/  SHF.R.U32.HI R29, RZ, 0x4, R29 ;  /* 0x00000004ff1d7819 */ /* 0x000fe2000001161d */
[----:B------:R-:W-:Y:S01]  /*d7a0*/  @!P2 IMAD.MOV R22, RZ, RZ, -R22 ;  /* 0x000000ffff16a224 */ /* 0x000fe200078e0a16 */
[----:B------:R-:W0:Y:S01]  /*d7b0*/  LDCU UR4, c[0x0][0x3a4] ;  /* 0x00007480ff0477ac */ /* 0x000e220008000800 */
[----:B------:R-:W5:Y:S04]  /*d7c0*/  LDL.LU R0, [R1+0x9c] ;  /* 0x00009c0001007983 */ /* 0x000f680000300800 */
[----:B------:R-:W5:Y:S04]  /*d7d0*/  LDL.LU R10, [R1+0x370] ;  /* 0x00037000010a7983 */ /* 0x000f680000300800 */
[----:B------:R-:W5:Y:S01]  /*d7e0*/  LDL.LU R9, [R1+0x394] ;  /* 0x0003940001097983 */ /* 0x000f620000300800 */
[----:B------:R-:W-:Y:S01]  /*d7f0*/  SGXT.U32 R29, R29, 0x4 ;  /* 0x000000041d1d781a */ /* 0x000fe20000000000 */
[----:B------:R-:W-:-:S02]  /*d800*/  @!P1 IMAD.IADD R14, R14, 0x1, -R2 ;  /* 0x000000010e0e9824 */ /* 0x000fc400078e0a02 */
[----:B------:R-:W5:Y:S01]  /*d810*/  LDL.LU R8, [R1+0x3b8] ;  /* 0x0003b80001087983 */ /* 0x000f620000300800 */
[----:B------:R-:W-:Y:S02]  /*d820*/  LOP3.LUT R29, R29, 0x60, RZ, 0xfc, !PT ;  /* 0x000000601d1d7812 */ /* 0x000fe400078efcff */
[----:B----4-:R-:W-:Y:S01]  /*d830*/  LEA R2, P4, R20, UR6, 0x1 ;  /* 0x0000000614027c11 */ /* 0x010fe2000f8808ff */
[----:B------:R-:W-:Y:S02]  /*d840*/  @!P5 IMAD.MOV R24, RZ, RZ, -R24 ;  /* 0x000000ffff18d224 */ /* 0x000fe400078e0a18 */
[----:B------:R-:W-:Y:S01]  /*d850*/  @!P0 IMAD.MOV R12, RZ, RZ, -R12 ;  /* 0x000000ffff0c8224 */ /* 0x000fe200078e0a0c */
[----:B------:R-:W-:Y:S01]  /*d860*/  ISETP.NE.AND P1, PT, R13, RZ, PT ;  /* 0x000000ff0d00720c */ /* 0x000fe20003f25270 */
[----:B------:R-:W-:Y:S01]  /*d870*/  IMAD R19, R29, UR9, RZ ;  /* 0x000000091d137c24 */ /* 0x000fe2000f8e02ff */
[----:B------:R-:W1:Y:S01]  /*d880*/  LDCU UR6, c[0x0][0x3ac] ;  /* 0x00007580ff0677ac */ /* 0x000e620008000800 */
[----:B------:R-:W4:Y:S04]  /*d890*/  LDL.LU R29, [R1+0x3d8] ;  /* 0x0003d800011d7983 */ /* 0x000f280000300800 */
[----:B------:R0:W-:Y:S01]  /*d8a0*/  STL [R1+0xa84], R2 ;  /* 0x000a840201007387 */ /* 0x0001e20000100800 */
[----:B------:R-:W-:Y:S01]  /*d8b0*/  @!P6 IMAD.MOV R14, RZ, RZ, -R14 ;  /* 0x000000ffff0ee224 */ /* 0x000fe200078e0a0e */
[----:B------:R-:W-:Y:S01]  /*d8c0*/  LOP3.LUT R13, RZ, R13, RZ, 0x33, !PT ;  /* 0x0000000dff0d7212 */ /* 0x000fe200078e33ff */
[----:B------:R-:W-:-:S02]  /*d8d0*/  @!P3 IMAD.MOV R6, RZ, RZ, -R6 ;  /* 0x000000ffff06b224 */ /* 0x000fc400078e0a06 */
[----:B0-----:R-:W-:-:S05]  /*d8e0*/  IMAD R2, R11, 0x10, R19 ;  /* 0x000000100b027824 */ /* 0x001fca00078e0213 */
[----:B------:R-:W-:Y:S04]  /*d8f0*/  STL [R1+0xa48], R2 ;  /* 0x000a480201007387 */ /* 0x000fe80000100800 */
[----:B------:R-:W-:Y:S04]  /*d900*/  STL [R1+0xb8c], R22 ;  /* 0x000b8c1601007387 */ /* 0x000fe80000100800 */
[----:B------:R-:W-:Y:S04]  /*d910*/  STL [R1+0xb90], R24 ;  /* 0x000b901801007387 */ /* 0x000fe80000100800 */
[----:B------:R-:W-:Y:S04]  /*d920*/  STL [R1+0xb94], R12 ;  /* 0x000b940c01007387 */ /* 0x000fe80000100800 */
[----:B------:R-:W-:Y:S04]  /*d930*/  STL [R1+0xb98], R14 ;  /* 0x000b980e01007387 */ /* 0x000fe80000100800 */
[----:B------:R0:W-:Y:S01]  /*d940*/  STL [R1+0xb9c], R6 ;  /* 0x000b9c0601007387 */ /* 0x0001e20000100800 */
[----:B---3--:R-:W-:-:S02]  /*d950*/  SEL R11, R13, R18, !P1 ;  /* 0x000000120d0b7207 */ /* 0x008fc40004800000 */
[----:B0-----:R-:W-:-:S03]  /*d960*/  SEL R6, R13, R17, !P1 ;  /* 0x000000110d067207 */ /* 0x001fc60004800000 */
[----:B------:R2:W-:Y:S01]  /*d970*/  STL [R1+0x10], R11 ;  /* 0x0000100b01007387 */ /* 0x0005e20000100800 */
[----:B------:R-:W-:-:S03]  /*d980*/  SEL R2, R13, R16, !P1 ;  /* 0x000000100d027207 */ /* 0x000fc60004800000 */
[----:B------:R0:W-:Y:S04]  /*d990*/  STL [R1+0xc], R6 ;  /* 0x00000c0601007387 */ /* 0x0001e80000100800 */
[----:B------:R3:W-:Y:S01]  /*d9a0*/  STL [R1+0x18], R2 ;  /* 0x0000180201007387 */ /* 0x0007e20000100800 */
[C---:B--2---:R-:W-:Y:S02]  /*d9b0*/  SEL R11, R13.reuse, R15, !P1 ;  /* 0x0000000f0d0b7207 */ /* 0x044fe40004800000 */
[----:B0-----:R-:W-:-:S03]  /*d9c0*/  SEL R6, R13, R7, !P1 ;  /* 0x000000070d067207 */ /* 0x001fc60004800000 */
[----:B------:R-:W-:Y:S01]  /*d9d0*/  STL [R1+0x20], R11 ;  /* 0x0000200b01007387 */ /* 0x000fe20000100800 */
[C---:B---3--:R-:W-:Y:S02]  /*d9e0*/  SEL R2, R13.reuse, R5, !P1 ;  /* 0x000000050d027207 */ /* 0x048fe40004800000 */
[C---:B------:R-:W-:Y:S01]  /*d9f0*/  SEL R4, R13.reuse, R4, !P1 ;  /* 0x000000040d047207 */ /* 0x040fe20004800000 */
[----:B------:R-:W-:Y:S01]  /*da00*/  STL [R1+0x28], R6 ;  /* 0x0000280601007387 */ /* 0x000fe20000100800 */
[----:B-----5:R-:W-:-:S03]  /*da10*/  SEL R3, R13, R3, !P1 ;  /* 0x000000030d037207 */ /* 0x020fc60004800000 */
[----:B------:R0:W-:Y:S04]  /*da20*/  STL [R1+0x30], R2 ;  /* 0x0000300201007387 */ /* 0x0001e80000100800 */
[----:B------:R-:W-:Y:S04]  /*da30*/  STL [R1+0x38], R4 ;  /* 0x0000380401007387 */ /* 0x000fe80000100800 */
[----:B------:R2:W-:Y:S01]  /*da40*/  STL [R1+0x40], R3 ;  /* 0x0000400301007387 */ /* 0x0005e20000100800 */
[C---:B0-----:R-:W-:Y:S02]  /*da50*/  SEL R2, R13.reuse, R0, !P1 ;  /* 0x000000000d027207 */ /* 0x041fe40004800000 */
[----:B------:R-:W-:-:S03]  /*da60*/  SEL R0, R13, R10, !P1 ;  /* 0x0000000a0d007207 */ /* 0x000fc60004800000 */
[----:B------:R0:W-:Y:S01]  /*da70*/  STL [R1+0x48], R2 ;  /* 0x0000480201007387 */ /* 0x0001e20000100800 */
[----:B--2---:R-:W-:-:S03]  /*da80*/  SEL R3, R13, R9, !P1 ;  /* 0x000000090d037207 */ /* 0x004fc60004800000 */
[----:B------:R4:W-:Y:S04]  /*da90*/  STL [R1+0x4c], R0 ;  /* 0x00004c0001007387 */ /* 0x0009e80000100800 */
[----:B------:R-:W-:Y:S04]  /*daa0*/  STL [R1+0x50], R3 ;  /* 0x0000500301007387 */ /* 0x000fe80000100800 */
[----:B------:R-:W2:Y:S01]  /*dab0*/  LDL.LU R6, [R1+0x3c4] ;  /* 0x0003c40001067983 */ /* 0x000ea20000300800 */
[C---:B0-----:R-:W-:Y:S02]  /*dac0*/  SEL R2, R13.reuse, R8, !P1 ;  /* 0x000000080d027207 */ /* 0x041fe40004800000 */
[----:B----4-:R-:W-:-:S03]  /*dad0*/  SEL R0, R13, R29, !P1 ;  /* 0x0000001d0d007207 */ /* 0x010fc60004800000 */
[----:B------:R-:W-:Y:S04]  /*dae0*/  STL [R1+0x58], R2 ;  /* 0x0000580201007387 */ /* 0x000fe80000100800 */
[----:B--2---:R0:W-:Y:S04]  /*daf0*/  STL [R1+0xbe8], R6 ;  /* 0x000be80601007387 */ /* 0x0041e80000100800 */
[----:B------:R-:W-:Y:S04]  /*db00*/  STL [R1+0x8c], R0 ;  /* 0x00008c0001007387 */ /* 0x000fe80000100800 */
[----:B0-----:R-:W2:Y:S04]  /*db10*/  LDL.LU R6, [R1+0x3d4] ;  /* 0x0003d40001067983 */ /* 0x001ea80000300800 */
[----:B--2---:R0:W-:Y:S04]  /*db20*/  STL [R1+0xbec], R6 ;  /* 0x000bec0601007387 */ /* 0x0041e80000100800 */
[----:B0-----:R-:W2:Y:S04]  /*db30*/  LDL.LU R6, [R1+0x3c8] ;  /* 0x0003c80001067983 */ /* 0x001ea80000300800 */
[----:B--2---:R0:W-:Y:S04]  /*db40*/  STL [R1+0xbf0], R6 ;  /* 0x000bf00601007387 */ /* 0x0041e80000100800 */
[----:B0-----:R-:W2:Y:S04]  /*db50*/  LDL.LU R6, [R1+0x3dc] ;  /* 0x0003dc0001067983 */ /* 0x001ea80000300800 */
[----:B------:R-:W3:Y:S04]  /*db60*/  LDL.LU R14, [R1+0xb0] ;  /* 0x0000b000010e7983 */ /* 0x000ee80000300800 */
[----:B------:R-:W4:Y:S04]  /*db70*/  LDL.LU R12, [R1+0xb4] ;  /* 0x0000b400010c7983 */ /* 0x000f280000300800 */
[----:B------:R-:W5:Y:S04]  /*db80*/  LDL.LU R24, [R1+0xbc] ;  /* 0x0000bc0001187983 */ /* 0x000f680000300800 */
[----:B------:R-:W3:Y:S04]  /*db90*/  LDL.LU R22, [R1+0xc0] ;  /* 0x0000c00001167983 */ /* 0x000ee80000300800 */
        /* <DEDUP_REMOVED lines=22> */
[----:B------:R-:W3:Y:S01]  /*dd00*/  LDL.LU R29, [R1+0x1b8] ;  /* 0x0001b800011d7983 */ /* 0x000ee20000300800 */
[----:B--2---:R-:W-:-:S05]  /*dd10*/  SEL R6, R13, R6, !P1 ;  /* 0x000000060d067207 */ /* 0x004fca0004800000 */
[----:B------:R0:W-:Y:S04]  /*dd20*/  STL [R1+0x90], R6 ;  /* 0x0000900601007387 */ /* 0x0001e80000100800 */
[----:B0-----:R-:W2:Y:S02]  /*dd30*/  LDL.LU R6, [R1+0xbf0] ;  /* 0x000bf00001067983 */ /* 0x001ea40000300800 */
[----:B--2---:R-:W-:-:S05]  /*dd40*/  SEL R6, R13, R6, !P1 ;  /* 0x000000060d067207 */ /* 0x004fca0004800000 */
[----:B------:R0:W-:Y:S04]  /*dd50*/  STL [R1+0x94], R6 ;  /* 0x0000940601007387 */ /* 0x0001e80000100800 */
[----:B0-----:R-:W2:Y:S02]  /*dd60*/  LDL.LU R6, [R1+0xbec] ;  /* 0x000bec0001067983 */ /* 0x001ea40000300800 */
[----:B--2---:R-:W-:-:S05]  /*dd70*/  SEL R6, R13, R6, !P1 ;  /* 0x000000060d067207 */ /* 0x004fca0004800000 */
[----:B------:R0:W-:Y:S04]  /*dd80*/  STL [R1+0x98], R6 ;  /* 0x0000980601007387 */ /* 0x0001e80000100800 */
[----:B0-----:R-:W2:Y:S01]  /*dd90*/  LDL.LU R6, [R1+0xbe8] ;  /* 0x000be80001067983 */ /* 0x001ea20000300800 */
[C---:B---3--:R-:W-:Y:S02]  /*dda0*/  SEL R2, R13.reuse, R2, !P1 ;  /* 0x000000020d027207 */ /* 0x048fe40004800000 */
[C---:B------:R-:W-:Y:S02]  /*ddb0*/  SEL R11, R13.reuse, R11, !P1 ;  /* 0x0000000b0d0b7207 */ /* 0x040fe40004800000 */
[C---:B------:R-:W-:Y:S02]  /*ddc0*/  SEL R4, R13.reuse, R4, !P1 ;  /* 0x000000040d047207 */ /* 0x040fe40004800000 */
[----:B------:R-:W-:-:S02]  /*ddd0*/  SEL R3, R13, R3, !P1 ;  /* 0x000000030d037207 */ /* 0x000fc40004800000 */
[----:B--2---:R-:W-:-:S05]  /*dde0*/  SEL R6, R13, R6, !P1 ;  /* 0x000000060d067207 */ /* 0x004fca0004800000 */
[----:B------:R0:W-:Y:S02]  /*ddf0*/  STL [R1+0x9c], R6 ;  /* 0x00009c0601007387 */ /* 0x0001e40000100800 */
[C---:B0-----:R-:W-:Y:S02]  /*de00*/  SEL R6, R13.reuse, R14, !P1 ;  /* 0x0000000e0d067207 */ /* 0x041fe40004800000 */
[C---:B----4-:R-:W-:Y:S02]  /*de10*/  SEL R14, R13.reuse, R12, !P1 ;  /* 0x0000000c0d0e7207 */ /* 0x050fe40004800000 */
[C---:B-----5:R-:W-:Y:S01]  /*de20*/  SEL R12, R13.reuse, R24, !P1 ;  /* 0x000000180d0c7207 */ /* 0x060fe20004800000 */
[----:B------:R0:W-:Y:S04]  /*de30*/  STL [R1+0xb0], R6 ;  /* 0x0000b00601007387 */ /* 0x0001e80000100800 */
[----:B------:R-:W-:Y:S01]  /*de40*/  STL [R1+0xb4], R14 ;  /* 0x0000b40e01007387 */ /* 0x000fe20000100800 */
[----:B0-----:R-:W-:-:S03]  /*de50*/  SEL R6, R13, R22, !P1 ;  /* 0x000000160d067207 */ /* 0x001fc60004800000 */
[----:B------:R-:W-:Y:S04]  /*de60*/  STL [R1+0xbc], R12 ;  /* 0x0000bc0c01007387 */ /* 0x000fe80000100800 */
[----:B------:R0:W-:Y:S04]  /*de70*/  STL [R1+0xc0], R6 ;  /* 0x0000c00601007387 */ /* 0x0001e80000100800 */
[----:B------:R2:W-:Y:S01]  /*de80*/  STL [R1+0x104], R2 ;  /* 0x0001040201007387 */ /* 0x0005e20000100800 */
[----:B0-----:R-:W-:-:S03]  /*de90*/  SEL R6, R13, R28, !P1 ;  /* 0x0000001c0d067207 */ /* 0x001fc60004800000 */
[----:B------:R0:W-:Y:S01]  /*dea0*/  STL [R1+0x108], R11 ;  /* 0x0001080b01007387 */ /* 0x0001e20000100800 */
[----:B--2---:R-:W-:-:S03]  /*deb0*/  SEL R2, R13, R27, !P1 ;  /* 0x0000001b0d027207 */ /* 0x004fc60004800000 */
[----:B------:R2:W-:Y:S04]  /*dec0*/  STL [R1+0x10c], R6 ;  /* 0x00010c0601007387 */ /* 0x0005e80000100800 */
[----:B------:R3:W-:Y:S01]  /*ded0*/  STL [R1+0x110], R2 ;  /* 0x0001100201007387 */ /* 0x0007e20000100800 */
[C---:B0-----:R-:W-:Y:S02]  /*dee0*/  SEL R11, R13.reuse, R26, !P1 ;  /* 0x0000001a0d0b7207 */ /* 0x041fe40004800000 */
[----:B--2---:R-:W-:-:S03]  /*def0*/  SEL R6, R13, R25, !P1 ;  /* 0x000000190d067207 */ /* 0x004fc60004800000 */
[----:B------:R0:W-:Y:S01]  /*df00*/  STL [R1+0x114], R11 ;  /* 0x0001140b01007387 */ /* 0x0001e20000100800 */
[----:B---3--:R-:W-:-:S03]  /*df10*/  SEL R2, R13, R23, !P1 ;  /* 0x000000170d027207 */ /* 0x008fc60004800000 */
        /* <DEDUP_REMOVED lines=16> */
[----:B------:R-:W-:Y:S01]  /*e020*/  STL [R1+0x190], R11 ;  /* 0x0001900b01007387 */ /* 0x000fe20000100800 */
[----:B---3--:R-:W-:-:S03]  /*e030*/  SEL R2, R13, R5, !P1 ;  /* 0x000000050d027207 */ /* 0x008fc60004800000 */
[----:B------:R-:W-:Y:S04]  /*e040*/  STL [R1+0x194], R6 ;  /* 0x0001940601007387 */ /* 0x000fe80000100800 */
[----:B------:R0:W-:Y:S04]  /*e050*/  STL [R1+0x19c], R2 ;  /* 0x00019c0201007387 */ /* 0x0001e80000100800 */
[----:B------:R-:W-:Y:S04]  /*e060*/  STL [R1+0x1a0], R4 ;  /* 0x0001a00401007387 */ /* 0x000fe80000100800 */
[----:B------:R2:W-:Y:S01]  /*e070*/  STL [R1+0x1a4], R3 ;  /* 0x0001a40301007387 */ /* 0x0005e20000100800 */
[----:B0-----:R-:W-:-:S02]  /*e080*/  SEL R2, R13, R0, !P1 ;  /* 0x000000000d027207 */ /* 0x001fc40004800000 */
[----:B------:R-:W-:-:S03]  /*e090*/  SEL R0, R13, R10, !P1 ;  /* 0x0000000a0d007207 */ /* 0x000fc60004800000 */
[----:B------:R0:W-:Y:S01]  /*e0a0*/  STL [R1+0x1a8], R2 ;  /* 0x0001a80201007387 */ /* 0x0001e20000100800 */
[----:B--2---:R-:W-:-:S03]  /*e0b0*/  SEL R3, R13, R9, !P1 ;  /* 0x000000090d037207 */ /* 0x004fc60004800000 */
[----:B------:R2:W-:Y:S04]  /*e0c0*/  STL [R1+0x1ac], R0 ;  /* 0x0001ac0001007387 */ /* 0x0005e80000100800 */
[----:B------:R-:W-:Y:S04]  /*e0d0*/  STL [R1+0x1b0], R3 ;  /* 0x0001b00301007387 */ /* 0x000fe80000100800 */
[----:B------:R-:W3:Y:S01]  /*e0e0*/  LDL.LU R6, [R1+0x1cc] ;  /* 0x0001cc0001067983 */ /* 0x000ee20000300800 */
[C---:B0-----:R-:W-:Y:S02]  /*e0f0*/  SEL R2, R13.reuse, R8, !P1 ;  /* 0x000000080d027207 */ /* 0x041fe40004800000 */
[----:B--2---:R-:W-:-:S03]  /*e100*/  SEL R0, R13, R29, !P1 ;  /* 0x0000001d0d007207 */ /* 0x004fc60004800000 */
[----:B------:R-:W-:Y:S04]  /*e110*/  STL [R1+0x1b4], R2 ;  /* 0x0001b40201007387 */ /* 0x000fe80000100800 */
[----:B---3--:R0:W-:Y:S04]  /*e120*/  STL [R1+0xbdc], R6 ;  /* 0x000bdc0601007387 */ /* 0x0081e80000100800 */
        /* <DEDUP_REMOVED lines=538> */
[C---:B----4-:R-:W-:Y:S02]  /*102d0*/  SEL R12, R13.reuse, R12, !P1 ;  /* 0x0000000c0d0c7207 */ /* 0x050fe40004800000 */
[C---:B-----5:R-:W-:Y:S02]  /*102e0*/  SEL R24, R13.reuse, R24, !P1 ;  /* 0x000000180d187207 */ /* 0x060fe40004800000 */
[----:B------:R-:W-:-:S02]  /*102f0*/  SEL R22, R13, R22, !P1 ;  /* 0x000000160d167207 */ /* 0x000fc40004800000 */
[C---:B------:R-:W-:Y:S02]  /*10300*/  SEL R11, R13.reuse, R11, !P1 ;  /* 0x0000000b0d0b7207 */ /* 0x040fe40004800000 */
[C---:B------:R-:W-:Y:S02]  /*10310*/  SEL R28, R13.reuse, R28, !P1 ;  /* 0x0000001c0d1c7207 */ /* 0x040fe40004800000 */
[C---:B------:R-:W-:Y:S02]  /*10320*/  SEL R27, R13.reuse, R27, !P1 ;  /* 0x0000001b0d1b7207 */ /* 0x040fe40004800000 */
[C---:B------:R-:W-:Y:S02]  /*10330*/  SEL R26, R13.reuse, R26, !P1 ;  /* 0x0000001a0d1a7207 */ /* 0x040fe40004800000 */
[C---:B------:R-:W-:Y:S02]  /*10340*/  SEL R25, R13.reuse, R25, !P1 ;  /* 0x000000190d197207 */ /* 0x040fe40004800000 */
        /* <DEDUP_REMOVED lines=16> */
[----:B--2---:R-:W-:-:S05]  /*10450*/  SEL R6, R13, R6, !P1 ;  /* 0x000000060d067207 */ /* 0x004fca0004800000 */
[----:B------:R0:W-:Y:S04]  /*10460*/  STL [R1+0x138], R6 ;  /* 0x0001380601007387 */ /* 0x0001e80000100800 */
[----:B0-----:R-:W2:Y:S04]  /*10470*/  LDL.LU R6, [R1+0xb9c] ;  /* 0x000b9c0001067983 */ /* 0x001ea80000300800 */
[----:B------:R0:W-:Y:S04]  /*10480*/  STL [R1+0x134], R14 ;  /* 0x0001340e01007387 */ /* 0x0001e80000100800 */
[----:B0-----:R-:W3:Y:S04]  /*10490*/  LDL.LU R14, [R1+0xb98] ;  /* 0x000b9800010e7983 */ /* 0x001ee80000300800 */
[----:B------:R0:W-:Y:S04]  /*104a0*/  STL [R1+0x130], R12 ;  /* 0x0001300c01007387 */ /* 0x0001e80000100800 */
[----:B0-----:R-:W4:Y:S04]  /*104b0*/  LDL.LU R12, [R1+0xb94] ;  /* 0x000b9400010c7983 */ /* 0x001f280000300800 */
[----:B------:R0:W-:Y:S04]  /*104c0*/  STL [R1+0xfc], R24 ;  /* 0x0000fc1801007387 */ /* 0x0001e80000100800 */
[----:B0-----:R-:W5:Y:S04]  /*104d0*/  LDL.LU R24, [R1+0xb90] ;  /* 0x000b900001187983 */ /* 0x001f680000300800 */
[----:B------:R0:W-:Y:S04]  /*104e0*/  STL [R1+0xf8], R22 ;  /* 0x0000f81601007387 */ /* 0x0001e80000100800 */
[----:B0-----:R-:W2:Y:S04]  /*104f0*/  LDL.LU R22, [R1+0xb8c] ;  /* 0x000b8c0001167983 */ /* 0x001ea80000300800 */
        /* <DEDUP_REMOVED lines=41> */
[----:B0-----:R-:W3:Y:S01]  /*10790*/  LDL.LU R29, [R1+0xb38] ;  /* 0x000b3800011d7983 */ /* 0x001ee20000300800 */
[----:B------:R-:W-:-:S05]  /*107a0*/  SEL R2, R13, R2, !P1 ;  /* 0x000000020d027207 */ /* 0x000fca0004800000 */
[----:B------:R0:W-:Y:S02]  /*107b0*/  STL [R1+0x68], R2 ;  /* 0x0000680201007387 */ /* 0x0001e40000100800 */
[----:B0-----:R-:W-:-:S05]  /*107c0*/  SEL R2, R13, R7, !P1 ;  /* 0x000000070d027207 */ /* 0x001fca0004800000 */
[----:B------:R2:W-:Y:S02]  /*107d0*/  STL [R1+0x64], R2 ;  /* 0x0000640201007387 */ /* 0x0005e40000100800 */
[C---:B--2---:R-:W-:Y:S02]  /*107e0*/  SEL R2, R13.reuse, R8, !P1 ;  /* 0x000000080d027207 */ /* 0x044fe40004800000 */
[C---:B------:R-:W-:Y:S02]  /*107f0*/  SEL R8, R13.reuse, R9, !P1 ;  /* 0x000000090d087207 */ /* 0x040fe40004800000 */
[----:B---3--:R-:W-:-:S05]  /*10800*/  SEL R7, R13, R29, !P1 ;  /* 0x0000001d0d077207 */ /* 0x008fca0004800000 */
[----:B------:R0:W-:Y:S04]  /*10810*/  STL [R1+0x60], R7 ;  /* 0x0000600701007387 */ /* 0x0001e80000100800 */
[----:B------:R2:W-:Y:S01]  /*10820*/  STL [R1+0x5c], R2 ;  /* 0x00005c0201007387 */ /* 0x0005e20000100800 */
[----:B0-----:R-:W-:-:S03]  /*10830*/  SEL R7, R13, R10, !P1 ;  /* 0x0000000a0d077207 */ /* 0x001fc60004800000 */
[----:B------:R-:W-:Y:S01]  /*10840*/  STL [R1+0x54], R8 ;  /* 0x0000540801007387 */ /* 0x000fe20000100800 */
[C---:B--2---:R-:W-:Y:S02]  /*10850*/  SEL R2, R13.reuse, R0, !P1 ;  /* 0x000000000d027207 */ /* 0x044fe40004800000 */
[C---:B------:R-:W-:Y:S01]  /*10860*/  SEL R0, R13.reuse, R3, !P1 ;  /* 0x000000030d007207 */ /* 0x040fe20004800000 */
[----:B------:R0:W-:Y:S01]  /*10870*/  STL [R1+0x44], R7 ;  /* 0x0000440701007387 */ /* 0x0001e20000100800 */
[----:B------:R-:W-:-:S03]  /*10880*/  SEL R3, R13, R4, !P1 ;  /* 0x000000040d037207 */ /* 0x000fc60004800000 */
[----:B------:R2:W-:Y:S04]  /*10890*/  STL [R1+0x3c], R2 ;  /* 0x00003c0201007387 */ /* 0x0005e80000100800 */
[----:B------:R3:W-:Y:S01]  /*108a0*/  STL [R1+0x34], R0 ;  /* 0x0000340001007387 */ /* 0x0007e20000100800 */
[C---:B0-----:R-:W-:Y:S02]  /*108b0*/  SEL R7, R13.reuse, R16, !P1 ;  /* 0x000000100d077207 */ /* 0x041fe40004800000 */
[C---:B--2---:R-:W-:Y:S01]  /*108c0*/  SEL R2, R13.reuse, R5, !P1 ;  /* 0x000000050d027207 */ /* 0x044fe20004800000 */
[----:B------:R-:W-:Y:S01]  /*108d0*/  STL [R1+0x2c], R3 ;  /* 0x00002c0301007387 */ /* 0x000fe20000100800 */
[----:B---3--:R-:W-:-:S03]  /*108e0*/  SEL R0, R13, R15, !P1 ;  /* 0x0000000f0d007207 */ /* 0x008fc60004800000 */
[----:B------:R-:W-:Y:S04]  /*108f0*/  STL [R1+0x24], R2 ;  /* 0x0000240201007387 */ /* 0x000fe80000100800 */
[----:B------:R-:W-:Y:S04]  /*10900*/  STL [R1+0xa8c], R7 ;  /* 0x000a8c0701007387 */ /* 0x000fe80000100800 */
[----:B------:R0:W-:Y:S02]  /*10910*/  STL [R1+0x1c], R0 ;  /* 0x00001c0001007387 */ /* 0x0001e40000100800 */
[----:B0-----:R-:W-:-:S02]  /*10920*/  SEL R0, R13, R17, !P1 ;  /* 0x000000110d007207 */ /* 0x001fc40004800000 */
[----:B------:R-:W2:Y:S04]  /*10930*/  LDL R17, [R1+0xa48] ;  /* 0x000a480001117983 */ /* 0x000ea80000100800 */
[----:B------:R-:W3:Y:S04]  /*10940*/  LDL.LU R3, [R1+0x10] ;  /* 0x0000100001037983 */ /* 0x000ee80000300800 */
[----:B------:R0:W-:Y:S01]  /*10950*/  STL [R1+0x8], R0 ;  /* 0x0000080001007387 */ /* 0x0001e20000100800 */
[C---:B------:R-:W-:Y:S02]  /*10960*/  SEL R2, R13.reuse, R18, !P1 ;  /* 0x000000120d027207 */ /* 0x040fe40004800000 */
[C---:B------:R-:W-:Y:S01]  /*10970*/  SEL R29, R13.reuse, R19, !P1 ;  /* 0x000000130d1d7207 */ /* 0x040fe20004800000 */
[----:B------:R-:W3:Y:S01]  /*10980*/  LDL.LU R4, [R1+0xc] ;  /* 0x00000c0001047983 */ /* 0x000ee20000300800 */
[----:B------:R-:W-:-:S03]  /*10990*/  SEL R20, R13, R20, !P1 ;  /* 0x000000140d147207 */ /* 0x000fc60004800000 */
[----:B------:R-:W3:Y:S01]  /*109a0*/  LDL.LU R5, [R1+0x18] ;  /* 0x0000180001057983 */ /* 0x000ee20000300800 */
[----:B0-----:R-:W0:Y:S01]  /*109b0*/  S2R R0, SR_TID.X ;  /* 0x0000000000007919 */ /* 0x001e220000002100 */
[C---:B------:R-:W-:Y:S02]  /*109c0*/  SEL R21, R13.reuse, R21, !P1 ;  /* 0x000000150d157207 */ /* 0x040fe40004800000 */
[----:B------:R-:W3:Y:S01]  /*109d0*/  LDL.LU R8, [R1+0x20] ;  /* 0x0000200001087983 */ /* 0x000ee20000300800 */
[----:B------:R-:W-:-:S03]  /*109e0*/  SEL R23, R13, R23, !P1 ;  /* 0x000000170d177207 */ /* 0x000fc60004800000 */
[----:B------:R-:W3:Y:S01]  /*109f0*/  LDL.LU R9, [R1+0x28] ;  /* 0x0000280001097983 */ /* 0x000ee20000300800 */
[----:B------:R-:W-:-:S03]  /*10a00*/  SEL R25, R13, R25, !P1 ;  /* 0x000000190d197207 */ /* 0x000fc60004800000 */
[----:B------:R-:W3:Y:S01]  /*10a10*/  LDL.LU R10, [R1+0x30] ;  /* 0x00003000010a7983 */ /* 0x000ee20000300800 */
[----:B------:R-:W-:-:S03]  /*10a20*/  SEL R26, R13, R26, !P1 ;  /* 0x0000001a0d1a7207 */ /* 0x000fc60004800000 */
[----:B------:R-:W-:Y:S01]  /*10a30*/  STL [R1+0xa90], R2 ;  /* 0x000a900201007387 */ /* 0x000fe20000100800 */
[----:B------:R-:W-:-:S03]  /*10a40*/  SEL R27, R13, R27, !P1 ;  /* 0x0000001b0d1b7207 */ /* 0x000fc60004800000 */
[----:B------:R-:W-:Y:S01]  /*10a50*/  STL [R1+0xa94], R29 ;  /* 0x000a941d01007387 */ /* 0x000fe20000100800 */
[----:B------:R-:W-:-:S03]  /*10a60*/  SEL R28, R13, R28, !P1 ;  /* 0x0000001c0d1c7207 */ /* 0x000fc60004800000 */
[----:B------:R-:W-:Y:S01]  /*10a70*/  STL [R1+0xa98], R20 ;  /* 0x000a981401007387 */ /* 0x000fe20000100800 */
[----:B------:R-:W-:-:S03]  /*10a80*/  SEL R11, R13, R11, !P1 ;  /* 0x0000000b0d0b7207 */ /* 0x000fc60004800000 */
[----:B------:R-:W-:Y:S01]  /*10a90*/  STL [R1+0xa9c], R21 ;  /* 0x000a9c1501007387 */ /* 0x000fe20000100800 */
[C---:B------:R-:W-:Y:S02]  /*10aa0*/  SEL R22, R13.reuse, R22, !P1 ;  /* 0x000000160d167207 */ /* 0x040fe40004800000 */
[----:B0-----:R-:W-:Y:S01]  /*10ab0*/  LOP3.LUT R0, R0, 0x7f, RZ, 0xc0, !PT ;  /* 0x0000007f00007812 */ /* 0x001fe200078ec0ff */
[----:B------:R-:W-:Y:S01]  /*10ac0*/  STL [R1+0xaa0], R23 ;  /* 0x000aa01701007387 */ /* 0x000fe20000100800 */
[----:B-----5:R-:W-:-:S03]  /*10ad0*/  SEL R24, R13, R24, !P1 ;  /* 0x000000180d187207 */ /* 0x020fc60004800000 */
[----:B------:R-:W-:Y:S01]  /*10ae0*/  STL [R1+0xaa4], R25 ;  /* 0x000aa41901007387 */ /* 0x000fe20000100800 */
[C---:B----4-:R-:W-:Y:S01]  /*10af0*/  SEL R12, R13.reuse, R12, !P1 ;  /* 0x0000000c0d0c7207 */ /* 0x050fe20004800000 */
[----:B-1----:R-:W-:Y:S02]  /*10b00*/  IMAD R0, R0, UR6, RZ ;  /* 0x0000000600007c24 */ /* 0x002fe4000f8e02ff */
[----:B------:R-:W-:Y:S01]  /*10b10*/  STL [R1+0xaa8], R26 ;  /* 0x000aa81a01007387 */ /* 0x000fe20000100800 */
[----:B------:R-:W-:-:S03]  /*10b20*/  SEL R14, R13, R14, !P1 ;  /* 0x0000000e0d0e7207 */ /* 0x000fc60004800000 */
[----:B------:R-:W-:Y:S01]  /*10b30*/  STL [R1+0xaac], R27 ;  /* 0x000aac1b01007387 */ /* 0x000fe20000100800 */
[----:B------:R-:W-:-:S03]  /*10b40*/  SEL R6, R13, R6, !P1 ;  /* 0x000000060d067207 */ /* 0x000fc60004800000 */
[----:B------:R-:W-:Y:S04]  /*10b50*/  STL [R1+0xab0], R28 ;  /* 0x000ab01c01007387 */ /* 0x000fe80000100800 */
[----:B------:R0:W-:Y:S01]  /*10b60*/  STL [R1+0xab4], R11 ;  /* 0x000ab40b01007387 */ /* 0x0001e20000100800 */
[----:B------:R-:W-:Y:S01]  /*10b70*/  LEA.HI.X.SX32 R0, R0, UR7, 0x1, P4 ;  /* 0x0000000700007c11 */ /* 0x000fe2000a0f0eff */
[----:B------:R-:W-:Y:S01]  /*10b80*/  IMAD R7, RZ, RZ, -UR9 ;  /* 0x80000009ff077e24 */ /* 0x000fe2000f8e02ff */
[----:B------:R-:W1:Y:S01]  /*10b90*/  LDCU.64 UR6, c[0x0][0x380] ;  /* 0x00007000ff0677ac */ /* 0x000e620008000a00 */
[----:B------:R-:W-:Y:S04]  /*10ba0*/  STL [R1+0xab8], R22 ;  /* 0x000ab81601007387 */ /* 0x000fe80000100800 */
[----:B------:R-:W-:Y:S04]  /*10bb0*/  STL [R1+0xabc], R24 ;  /* 0x000abc1801007387 */ /* 0x000fe80000100800 */
[----:B------:R-:W-:Y:S04]  /*10bc0*/  STL [R1+0xac0], R12 ;  /* 0x000ac00c01007387 */ /* 0x000fe80000100800 */
[----:B------:R-:W-:Y:S04]  /*10bd0*/  STL [R1+0xac4], R14 ;  /* 0x000ac40e01007387 */ /* 0x000fe80000100800 */
[----:B------:R-:W-:Y:S04]  /*10be0*/  STL [R1+0xac8], R6 ;  /* 0x000ac80601007387 */ /* 0x000fe80000100800 */
[----:B0-----:R-:W4:Y:S04]  /*10bf0*/  LDL.LU R11, [R1+0x38] ;  /* 0x00003800010b7983 */ /* 0x001f280000300800 */
[----:B------:R-:W5:Y:S04]  /*10c00*/  LDL.LU R15, [R1+0x40] ;  /* 0x00004000010f7983 */ /* 0x000f680000300800 */
[----:B------:R-:W5:Y:S04]  /*10c10*/  LDL.LU R16, [R1+0x48] ;  /* 0x0000480001107983 */ /* 0x000f680000300800 */
[----:B------:R2:W-:Y:S02]  /*10c20*/  STL [R1+0xacc], R0 ;  /* 0x000acc0001007387 */ /* 0x0005e40000100800 */
[----:B--2---:R-:W-:-:S02]  /*10c30*/  IMAD R0, R7, 0x10, R17 ;  /* 0x0000001007007824 */ /* 0x004fc400078e0211 */
[----:B------:R-:W2:Y:S01]  /*10c40*/  LDL.LU R17, [R1+0x4c] ;  /* 0x00004c0001117983 */ /* 0x000ea20000300800 */
[----:B---3--:R-:W-:-:S03]  /*10c50*/  IMAD R3, R3, UR8, RZ ;  /* 0x0000000803037c24 */ /* 0x008fc6000f8e02ff */
[----:B------:R0:W-:Y:S04]  /*10c60*/  STL [R1+0xa44], R0 ;  /* 0x000a440001007387 */ /* 0x0001e80000100800 */
[----:B------:R-:W3:Y:S04]  /*10c70*/  LDL.LU R18, [R1+0x50] ;  /* 0x0000500001127983 */ /* 0x000ee80000300800 */
[----:B------:R-:W3:Y:S04]  /*10c80*/  LDL.LU R19, [R1+0x58] ;  /* 0x0000580001137983 */ /* 0x000ee80000300800 */
[----:B------:R0:W-:Y:S04]  /*10c90*/  STL [R1+0xad0], R3 ;  /* 0x000ad00301007387 */ /* 0x0001e80000100800 */
[----:B------:R-:W0:Y:S04]  /*10ca0*/  LDL.LU R28, [R1+0x8c] ;  /* 0x00008c00011c7983 */ /* 0x000e280000300800 */
[----:B------:R-:W3:Y:S04]  /*10cb0*/  LDL.LU R27, [R1+0x90] ;  /* 0x00009000011b7983 */ /* 0x000ee80000300800 */
[----:B------:R-:W3:Y:S04]  /*10cc0*/  LDL.LU R26, [R1+0x94] ;  /* 0x00009400011a7983 */ /* 0x000ee80000300800 */
[----:B------:R-:W3:Y:S04]  /*10cd0*/  LDL.LU R25, [R1+0x98] ;  /* 0x0000980001197983 */ /* 0x000ee80000300800 */
[----:B------:R-:W3:Y:S04]  /*10ce0*/  LDL.LU R23, [R1+0x9c] ;  /* 0x00009c0001177983 */ /* 0x000ee80000300800 */
[----:B------:R-:W3:Y:S04]  /*10cf0*/  LDL.LU R21, [R1+0xb0] ;  /* 0x0000b00001157983 */ /* 0x000ee80000300800 */
[----:B------:R-:W3:Y:S04]  /*10d00*/  LDL.LU R20, [R1+0xb4] ;  /* 0x0000b40001147983 */ /* 0x000ee80000300800 */
[----:B------:R-:W3:Y:S01]  /*10d10*/  LDL.LU R29, [R1+0xbc] ;  /* 0x0000bc00011d7983 */ /* 0x000ee20000300800 */
[----:B------:R-:W-:-:S02]  /*10d20*/  IMAD R4, R4, UR8, RZ ;  /* 0x0000000804047c24 */ /* 0x000fc4000f8e02ff */
[----:B------:R-:W-:Y:S01]  /*10d30*/  IMAD R5, R5, UR8, RZ ;  /* 0x0000000805057c24 */ /* 0x000fe2000f8e02ff */
[----:B------:R-:W3:Y:S01]  /*10d40*/  LDL.LU R2, [R1+0xc0] ;  /* 0x0000c00001027983 */ /* 0x000ee20000300800 */
[----:B------:R-:W-:Y:S02]  /*10d50*/  IMAD R8, R8, UR8, RZ ;  /* 0x0000000808087c24 */ /* 0x000fe4000f8e02ff */
[----:B------:R-:W-:Y:S01]  /*10d60*/  IMAD R9, R9, UR8, RZ ;  /* 0x0000000809097c24 */ /* 0x000fe2000f8e02ff */
[----:B------:R-:W3:Y:S01]  /*10d70*/  LDL.LU R7, [R1+0x104] ;  /* 0x0001040001077983 */ /* 0x000ee20000300800 */
[----:B------:R-:W-:-:S03]  /*10d80*/  IMAD R10, R10, UR8, RZ ;  /* 0x000000080a0a7c24 */ /* 0x000fc6000f8e02ff */
[----:B------:R0:W-:Y:S04]  /*10d90*/  STL [R1+0xad4], R4 ;  /* 0x000ad40401007387 */ /* 0x0001e80000100800 */
[----:B------:R-:W-:Y:S04]  /*10da0*/  STL [R1+0xad8], R5 ;  /* 0x000ad80501007387 */ /* 0x000fe80000100800 */
[----:B------:R-:W-:Y:S04]  /*10db0*/  STL [R1+0xadc], R8 ;  /* 0x000adc0801007387 */ /* 0x000fe80000100800 */
[----:B------:R-:W-:Y:S04]  /*10dc0*/  STL [R1+0xae0], R9 ;  /* 0x000ae00901007387 */ /* 0x000fe80000100800 */
[----:B------:R-:W-:Y:S01]  /*10dd0*/  STL [R1+0xae4], R10 ;  /* 0x000ae40a01007387 */ /* 0x000fe20000100800 */
[----:B----4-:R-:W-:-:S02]  /*10de0*/  IMAD R13, R11, UR8, RZ ;  /* 0x000000080b0d7c24 */ /* 0x010fc4000f8e02ff */
[----:B-----5:R-:W-:-:S03]  /*10df0*/  IMAD R15, R15, UR8, RZ ;  /* 0x000000080f0f7c24 */ /* 0x020fc6000f8e02ff */
[----:B------:R-:W-:Y:S01]  /*10e00*/  STL [R1+0xae8], R13 ;  /* 0x000ae80d01007387 */ /* 0x000fe20000100800 */
[----:B------:R-:W-:-:S03]  /*10e10*/  IMAD R16, R16, UR8, RZ ;  /* 0x0000000810107c24 */ /* 0x000fc6000f8e02ff */
[----:B------:R-:W-:Y:S04]  /*10e20*/  STL [R1+0xaec], R15 ;  /* 0x000aec0f01007387 */ /* 0x000fe80000100800 */
[----:B------:R-:W-:Y:S01]  /*10e30*/  STL [R1+0xaf0], R16 ;  /* 0x000af01001007387 */ /* 0x000fe20000100800 */
[----:B--2---:R-:W-:Y:S02]  /*10e40*/  IMAD R17, R17, UR8, RZ ;  /* 0x0000000811117c24 */ /* 0x004fe4000f8e02ff */
[----:B---3--:R-:W-:-:S03]  /*10e50*/  IMAD R18, R18, UR8, RZ ;  /* 0x0000000812127c24 */ /* 0x008fc6000f8e02ff */
[----:B------:R-:W-:Y:S01]  /*10e60*/  STL [R1+0xaf4], R17 ;  /* 0x000af41101007387 */ /* 0x000fe20000100800 */
[----:B------:R-:W-:-:S03]  /*10e70*/  IMAD R19, R19, UR8, RZ ;  /* 0x0000000813137c24 */ /* 0x000fc6000f8e02ff */
[----:B------:R-:W-:Y:S01]  /*10e80*/  STL [R1+0xaf8], R18 ;  /* 0x000af81201007387 */ /* 0x000fe20000100800 */
[----:B0-----:R-:W-:-:S03]  /*10e90*/  IMAD R0, R28, UR8, RZ ;  /* 0x000000081c007c24 */ /* 0x001fc6000f8e02ff */
[----:B------:R-:W-:Y:S01]  /*10ea0*/  STL [R1+0xafc], R19 ;  /* 0x000afc1301007387 */ /* 0x000fe20000100800 */
[----:B------:R-:W-:-:S03]  /*10eb0*/  IMAD R3, R27, UR8, RZ ;  /* 0x000000081b037c24 */ /* 0x000fc6000f8e02ff */
[----:B------:R0:W-:Y:S01]  /*10ec0*/  STL [R1+0x4], R0 ;  /* 0x0000040001007387 */ /* 0x0001e20000100800 */
[----:B------:R-:W-:-:S03]  /*10ed0*/  IMAD R4, R26, UR8, RZ ;  /* 0x000000081a047c24 */ /* 0x000fc6000f8e02ff */
[----:B------:R2:W-:Y:S01]  /*10ee0*/  STL [R1+0xc], R3 ;  /* 0x00000c0301007387 */ /* 0x0005e20000100800 */
[----:B0-----:R-:W-:-:S03]  /*10ef0*/  IMAD R0, R25, UR8, RZ ;  /* 0x0000000819007c24 */ /* 0x001fc6000f8e02ff */
[----:B------:R0:W-:Y:S01]  /*10f00*/  STL [R1+0x10], R4 ;  /* 0x0000100401007387 */ /* 0x0001e20000100800 */
[----:B--2---:R-:W-:-:S03]  /*10f10*/  IMAD R3, R23, UR8, RZ ;  /* 0x0000000817037c24 */ /* 0x004fc6000f8e02ff */
[----:B------:R2:W-:Y:S04]  /*10f20*/  STL [R1+0x18], R0 ;  /* 0x0000180001007387 */ /* 0x0005e80000100800 */
[----:B------:R3:W-:Y:S01]  /*10f30*/  STL [R1+0x20], R3 ;  /* 0x0000200301007387 */ /* 0x0007e20000100800 */
[----:B0-----:R-:W-:Y:S02]  /*10f40*/  IMAD R4, R21, UR8, RZ ;  /* 0x0000000815047c24 */ /* 0x001fe4000f8e02ff */
[----:B--2---:R-:W-:-:S03]  /*10f50*/  IMAD R0, R20, UR8, RZ ;  /* 0x0000000814007c24 */ /* 0x004fc6000f8e02ff */
[----:B------:R-:W-:Y:S01]  /*10f60*/  STL [R1+0x28], R4 ;  /* 0x0000280401007387 */ /* 0x000fe20000100800 */
[----:B---3--:R-:W-:-:S03]  /*10f70*/  IMAD R3, R29, UR8, RZ ;  /* 0x000000081d037c24 */ /* 0x008fc6000f8e02ff */
[----:B------:R0:W-:Y:S04]  /*10f80*/  STL [R1+0x30], R0 ;  /* 0x0000300001007387 */ /* 0x0001e80000100800 */
[----:B------:R-:W-:Y:S04]  /*10f90*/  STL [R1+0x38], R3 ;  /* 0x0000380301007387 */ /* 0x000fe80000100800 */
[----:B------:R-:W2:Y:S01]  /*10fa0*/  LDL.LU R19, [R1+0x110] ;  /* 0x0001100001137983 */ /* 0x000ea20000300800 */
[----:B------:R-:W-:Y:S02]  /*10fb0*/  IMAD R2, R2, UR8, RZ ;  /* 0x0000000802027c24 */ /* 0x000fe4000f8e02ff */
[----:B0-----:R-:W-:-:S03]  /*10fc0*/  IMAD R0, R7, UR8, RZ ;  /* 0x0000000807007c24 */ /* 0x001fc6000f8e02ff */
[----:B------:R-:W-:Y:S04]  /*10fd0*/  STL [R1+0x40], R2 ;  /* 0x0000400201007387 */ /* 0x000fe80000100800 */
[----:B--2---:R0:W-:Y:S04]  /*10fe0*/  STL [R1+0xb30], R19 ;  /* 0x000b301301007387 */ /* 0x0041e80000100800 */
[----:B------:R-:W-:Y:S04]  /*10ff0*/  STL [R1+0x48], R0 ;  /* 0x0000480001007387 */ /* 0x000fe80000100800 */
        /* <DEDUP_REMOVED lines=31> */
[----:B--2---:R-:W-:-:S05]  /*111f0*/  IMAD R19, R19, UR8, RZ ;  /* 0x0000000813137c24 */ /* 0x004fca000f8e02ff */
[----:B------:R0:W-:Y:S04]  /*11200*/  STL [R1+0x4c], R19 ;  /* 0x00004c1301007387 */ /* 0x0001e80000100800 */
[----:B0-----:R-:W2:Y:S02]  /*11210*/  LDL.LU R19, [R1+0xb34] ;  /* 0x000b340001137983 */ /* 0x001ea40000300800 */
[----:B--2---:R-:W-:-:S05]  /*11220*/  IMAD R19, R19, UR8, RZ ;  /* 0x0000000813137c24 */ /* 0x004fca000f8e02ff */
[----:B------:R0:W-:Y:S04]  /*11230*/  STL [R1+0x50], R19 ;  /* 0x0000501301007387 */ /* 0x0001e80000100800 */
[----:B0-----:R-:W2:Y:S01]  /*11240*/  LDL.LU R19, [R1+0xb30] ;  /* 0x000b300001137983 */ /* 0x001ea20000300800 */
[----:B---3--:R-:W-:Y:S02]  /*11250*/  IMAD R3, R3, UR8, RZ ;  /* 0x0000000803037c24 */ /* 0x008fe4000f8e02ff */
[----:B--2---:R-:W-:-:S05]  /*11260*/  IMAD R19, R19, UR8, RZ ;  /* 0x0000000813137c24 */ /* 0x004fca000f8e02ff */
[----:B------:R0:W-:Y:S02]  /*11270*/  STL [R1+0x58], R19 ;  /* 0x0000581301007387 */ /* 0x0001e40000100800 */
[----:B0-----:R-:W-:Y:S02]  /*11280*/  IMAD R19, R18, UR8, RZ ;  /* 0x0000000812137c24 */ /* 0x001fe4000f8e02ff */
[----:B----4-:R-:W-:Y:S02]  /*11290*/  IMAD R18, R17, UR8, RZ ;  /* 0x0000000811127c24 */ /* 0x010fe4000f8e02ff */
[----:B-----5:R-:W-:Y:S02]  /*112a0*/  IMAD R17, R16, UR8, RZ ;  /* 0x0000000810117c24 */ /* 0x020fe4000f8e02ff */
[----:B------:R-:W-:Y:S01]  /*112b0*/  IMAD R16, R15, UR8, RZ ;  /* 0x000000080f107c24 */ /* 0x000fe2000f8e02ff */
[----:B------:R-:W-:Y:S01]  /*112c0*/  STL [R1+0x8c], R19 ;  /* 0x00008c1301007387 */ /* 0x000fe20000100800 */
[----:B------:R-:W-:-:S02]  /*112d0*/  IMAD R15, R13, UR8, RZ ;  /* 0x000000080d0f7c24 */ /* 0x000fc4000f8e02ff */
[----:B------:R-:W-:Y:S01]  /*112e0*/  IMAD R13, R10, UR8, RZ ;  /* 0x000000080a0d7c24 */ /* 0x000fe2000f8e02ff */
[----:B------:R-:W-:Y:S01]  /*112f0*/  STL [R1+0x90], R18 ;  /* 0x0000901201007387 */ /* 0x000fe20000100800 */
[----:B------:R-:W-:Y:S02]  /*11300*/  IMAD R10, R9, UR8, RZ ;  /* 0x00000008090a7c24 */ /* 0x000fe4000f8e02ff */
[----:B------:R-:W-:Y:S01]  /*11310*/  IMAD R9, R8, UR8, RZ ;  /* 0x0000000808097c24 */ /* 0x000fe2000f8e02ff */
[----:B------:R-:W-:Y:S01]  /*11320*/  STL [R1+0x94], R17 ;  /* 0x0000941101007387 */ /* 0x000fe20000100800 */
[----:B------:R-:W-:Y:S02]  /*11330*/  IMAD R8, R5, UR8, RZ ;  /* 0x0000000805087c24 */ /* 0x000fe4000f8e02ff */
[----:B------:R-:W-:Y:S01]  /*11340*/  IMAD R5, R4, UR8, RZ ;  /* 0x0000000804057c24 */ /* 0x000fe2000f8e02ff */
[----:B------:R-:W-:Y:S04]  /*11350*/  STL [R1+0x98], R16 ;  /* 0x0000981001007387 */ /* 0x000fe80000100800 */
[----:B------:R-:W-:Y:S04]  /*11360*/  STL [R1+0x9c], R15 ;  /* 0x00009c0f01007387 */ /* 0x000fe80000100800 */
[----:B------:R-:W-:Y:S01]  /*11370*/  STL [R1+0xa0], R13 ;  /* 0x0000a00d01007387 */ /* 0x000fe20000100800 */
[----:B------:R-:W-:-:S03]  /*11380*/  IMAD R4, R0, UR8, RZ ;  /* 0x0000000800047c24 */ /* 0x000fc6000f8e02ff */
[----:B------:R-:W-:Y:S01]  /*11390*/  STL [R1+0xa4], R10 ;  /* 0x0000a40a01007387 */ /* 0x000fe20000100800 */
[----:B------:R-:W-:-:S03]  /*113a0*/  IMAD R0, R6, UR8, RZ ;  /* 0x0000000806007c24 */ /* 0x000fc6000f8e02ff */
[----:B------:R-:W-:Y:S04]  /*113b0*/  STL [R1+0xa8], R9 ;  /* 0x0000a80901007387 */ /* 0x000fe80000100800 */
[----:B------:R-:W-:Y:S04]  /*113c0*/  STL [R1+0xb0], R8 ;  /* 0x0000b00801007387 */ /* 0x000fe80000100800 */
[----:B------:R-:W-:Y:S04]  /*113d0*/  STL [R1+0xb4], R5 ;  /* 0x0000b40501007387 */ /* 0x000fe80000100800 */
[----:B------:R0:W-:Y:S04]  /*113e0*/  STL [R1+0xb8], R3 ;  /* 0x0000b80301007387 */ /* 0x0001e80000100800 */
[----:B------:R2:W-:Y:S01]  /*113f0*/  STL [R1+0xbc], R4 ;  /* 0x0000bc0401007387 */ /* 0x0005e20000100800 */
[----:B0-----:R-:W-:-:S03]  /*11400*/  IMAD R3, R14, UR8, RZ ;  /* 0x000000080e037c24 */ /* 0x001fc6000f8e02ff */
[----:B------:R0:W-:Y:S01]  /*11410*/  STL [R1+0xc0], R0 ;  /* 0x0000c00001007387 */ /* 0x0001e20000100800 */
[----:B--2---:R-:W-:-:S03]  /*11420*/  IMAD R4, R12, UR8, RZ ;  /* 0x000000080c047c24 */ /* 0x004fc6000f8e02ff */
        /* <DEDUP_REMOVED lines=8> */
[----:B------:R0:W-:Y:S01]  /*114b0*/  STL [R1+0x110], R4 ;  /* 0x0001100401007387 */ /* 0x0001e20000100800 */
[----:B---3--:R-:W-:-:S03]  /*114c0*/  IMAD R3, R27, UR8, RZ ;  /* 0x000000081b037c24 */ /* 0x008fc6000f8e02ff */
        /* <DEDUP_REMOVED lines=543> */
[----:B----4-:R-:W-:Y:S02]  /*136c0*/  IMAD R17, R17, UR8, RZ ;  /* 0x0000000811117c24 */ /* 0x010fe4000f8e02ff */
[----:B-----5:R-:W-:Y:S02]  /*136d0*/  IMAD R16, R16, UR8, RZ ;  /* 0x0000000810107c24 */ /* 0x020fe4000f8e02ff */
[----:B------:R-:W-:-:S02]  /*136e0*/  IMAD R15, R15, UR8, RZ ;  /* 0x000000080f0f7c24 */ /* 0x000fc4000f8e02ff */
[----:B------:R-:W-:Y:S02]  /*136f0*/  IMAD R13, R13, UR8, RZ ;  /* 0x000000080d0d7c24 */ /* 0x000fe4000f8e02ff */
[----:B------:R-:W-:Y:S02]  /*13700*/  IMAD R10, R10, UR8, RZ ;  /* 0x000000080a0a7c24 */ /* 0x000fe4000f8e02ff */
[----:B------:R-:W-:Y:S02]  /*13710*/  IMAD R9, R9, UR8, RZ ;  /* 0x0000000809097c24 */ /* 0x000fe4000f8e02ff */
[----:B------:R-:W-:Y:S02]  /*13720*/  IMAD R8, R8, UR8, RZ ;  /* 0x0000000808087c24 */ /* 0x000fe4000f8e02ff */
[----:B------:R-:W-:Y:S02]  /*13730*/  IMAD R5, R5, UR8, RZ ;  /* 0x0000000805057c24 */ /* 0x000fe4000f8e02ff */
        /* <DEDUP_REMOVED lines=19> */
[----:B--2---:R-:W-:-:S05]  /*13870*/  IMAD R19, R19, UR8, RZ ;  /* 0x0000000813137c24 */ /* 0x004fca000f8e02ff */
        /* <DEDUP_REMOVED lines=57> */
[----:B0-----:R-:W2:Y:S02]  /*13c10*/  LDL.LU R7, [R1+0xa8c] ;  /* 0x000a8c0001077983 */ /* 0x001ea40000300800 */
[----:B--2---:R-:W-:-:S05]  /*13c20*/  IMAD R7, R7, UR8, RZ ;  /* 0x0000000807077c24 */ /* 0x004fca000f8e02ff */
[----:B------:R0:W-:Y:S04]  /*13c30*/  STL [R1+0x14], R7 ;  /* 0x0000140701007387 */ /* 0x0001e80000100800 */
[----:B0-----:R-:W2:Y:S02]  /*13c40*/  LDL.LU R7, [R1+0xa88] ;  /* 0x000a880001077983 */ /* 0x001ea40000300800 */
[----:B--2---:R-:W-:-:S05]  /*13c50*/  IMAD R7, R7, UR4, RZ ;  /* 0x0000000407077c24 */ /* 0x004fca000f8e02ff */
[----:B------:R0:W-:Y:S04]  /*13c60*/  STL [R1+0xa58], R7 ;  /* 0x000a580701007387 */ /* 0x0001e80000100800 */
[----:B0-----:R-:W2:Y:S01]  /*13c70*/  LDL.LU R7, [R1+0x8] ;  /* 0x0000080001077983 */ /* 0x001ea20000300800 */
[----:B------:R-:W-:Y:S02]  /*13c80*/  IMAD R29, R29, UR8, RZ ;  /* 0x000000081d1d7c24 */ /* 0x000fe4000f8e02ff */
[----:B--2---:R-:W-:-:S05]  /*13c90*/  IMAD R7, R7, UR8, RZ ;  /* 0x0000000807077c24 */ /* 0x004fca000f8e02ff */
[----:B------:R0:W-:Y:S02]  /*13ca0*/  STL [R1+0x8], R7 ;  /* 0x0000080701007387 */ /* 0x0001e40000100800 */
[----:B0-----:R-:W-:Y:S02]  /*13cb0*/  IMAD R7, R2, UR8, RZ ;  /* 0x0000000802077c24 */ /* 0x001fe4000f8e02ff */
[----:B------:R-:W2:Y:S01]  /*13cc0*/  LDL.LU R2, [R1+0xa84] ;  /* 0x000a840001027983 */ /* 0x000ea20000300800 */
[----:B------:R-:W-:Y:S02]  /*13cd0*/  IMAD R20, R20, UR8, RZ ;  /* 0x0000000814147c24 */ /* 0x000fe4000f8e02ff */
[----:B------:R-:W-:Y:S01]  /*13ce0*/  IMAD R21, R21, UR8, RZ ;  /* 0x0000000815157c24 */ /* 0x000fe2000f8e02ff */
[----:B------:R-:W-:Y:S01]  /*13cf0*/  STL [R1+0xa5c], R7 ;  /* 0x000a5c0701007387 */ /* 0x000fe20000100800 */
[----:B------:R-:W-:Y:S02]  /*13d00*/  IMAD R23, R23, UR8, RZ ;  /* 0x0000000817177c24 */ /* 0x000fe4000f8e02ff */
[----:B------:R-:W-:Y:S01]  /*13d10*/  IMAD R25, R25, UR8, RZ ;  /* 0x0000000819197c24 */ /* 0x000fe2000f8e02ff */
[----:B------:R-:W-:Y:S01]  /*13d20*/  STL [R1+0xa60], R29 ;  /* 0x000a601d01007387 */ /* 0x000fe20000100800 */
[----:B------:R-:W-:-:S02]  /*13d30*/  IMAD R26, R26, UR8, RZ ;  /* 0x000000081a1a7c24 */ /* 0x000fc4000f8e02ff */
[----:B------:R-:W-:Y:S01]  /*13d40*/  IMAD R27, R27, UR8, RZ ;  /* 0x000000081b1b7c24 */ /* 0x000fe2000f8e02ff */
[----:B------:R-:W-:Y:S01]  /*13d50*/  STL [R1+0xa64], R20 ;  /* 0x000a641401007387 */ /* 0x000fe20000100800 */
[----:B------:R-:W-:Y:S02]  /*13d60*/  IMAD R28, R28, UR8, RZ ;  /* 0x000000081c1c7c24 */ /* 0x000fe4000f8e02ff */
[----:B------:R-:W-:Y:S01]  /*13d70*/  IMAD R11, R11, UR8, RZ ;  /* 0x000000080b0b7c24 */ /* 0x000fe2000f8e02ff */
[----:B------:R-:W-:Y:S04]  /*13d80*/  STL [R1+0xa68], R21 ;  /* 0x000a681501007387 */ /* 0x000fe80000100800 */
[----:B------:R-:W-:Y:S04]  /*13d90*/  STL [R1+0xa6c], R23 ;  /* 0x000a6c1701007387 */ /* 0x000fe80000100800 */
[----:B------:R-:W-:Y:S04]  /*13da0*/  STL [R1+0xa70], R25 ;  /* 0x000a701901007387 */ /* 0x000fe80000100800 */
[----:B------:R-:W-:Y:S04]  /*13db0*/  STL [R1+0xa74], R26 ;  /* 0x000a741a01007387 */ /* 0x000fe80000100800 */
[----:B------:R-:W-:Y:S04]  /*13dc0*/  STL [R1+0xa78], R27 ;  /* 0x000a781b01007387 */ /* 0x000fe80000100800 */
[----:B------:R-:W-:Y:S04]  /*13dd0*/  STL [R1+0xa7c], R28 ;  /* 0x000a7c1c01007387 */ /* 0x000fe80000100800 */
[----:B------:R0:W-:Y:S04]  /*13de0*/  STL [R1+0xa80], R11 ;  /* 0x000a800b01007387 */ /* 0x0001e80000100800 */
[----:B0-----:R-:W3:Y:S01]  /*13df0*/  LDL.LU R11, [R1+0x10] ;  /* 0x00001000010b7983 */ /* 0x001ee20000300800 */
[----:B--2---:R-:W-:-:S02]  /*13e00*/  LEA R20, P1, R3, R2, 0x1 ;  /* 0x0000000203147211 */ /* 0x004fc400078208ff */
[----:B------:R-:W-:-:S03]  /*13e10*/  LEA R7, P2, R4, R2, 0x1 ;  /* 0x0000000204077211 */ /* 0x000fc600078408ff */
[----:B------:R0:W-:Y:S04]  /*13e20*/  STL [R1+0xa24], R20 ;  /* 0x000a241401007387 */ /* 0x0001e80000100800 */
[----:B------:R2:W-:Y:S04]  /*13e30*/  STL [R1+0xa28], R7 ;  /* 0x000a280701007387 */ /* 0x0005e80000100800 */
[----:B------:R-:W3:Y:S01]  /*13e40*/  LDL.LU R28, [R1+0x18] ;  /* 0x00001800011c7983 */ /* 0x000ee20000300800 */
[-C--:B0-----:R-:W-:Y:S02]  /*13e50*/  LEA R20, P3, R5, R2.reuse, 0x1 ;  /* 0x0000000205147211 */ /* 0x081fe400078608ff */
[----:B--2---:R-:W-:-:S03]  /*13e60*/  LEA R7, P4, R8, R2, 0x1 ;  /* 0x0000000208077211 */ /* 0x004fc600078808ff */
[----:B------:R0:W-:Y:S04]  /*13e70*/  STL [R1+0xa2c], R20 ;  /* 0x000a2c1401007387 */ /* 0x0001e80000100800 */
[----:B------:R2:W-:Y:S04]  /*13e80*/  STL [R1+0xa30], R7 ;  /* 0x000a300701007387 */ /* 0x0005e80000100800 */
[----:B------:R-:W3:Y:S01]  /*13e90*/  LDL.LU R27, [R1+0x20] ;  /* 0x00002000011b7983 */ /* 0x000ee20000300800 */
[-C--:B0-----:R-:W-:Y:S02]  /*13ea0*/  LEA R20, P5, R9, R2.reuse, 0x1 ;  /* 0x0000000209147211 */ /* 0x081fe400078a08ff */
[----:B--2---:R-:W-:-:S03]  /*13eb0*/  LEA R7, P6, R10, R2, 0x1 ;  /* 0x000000020a077211 */ /* 0x004fc600078c08ff */
[----:B------:R0:W-:Y:S04]  /*13ec0*/  STL [R1+0xa34], R20 ;  /* 0x000a341401007387 */ /* 0x0001e80000100800 */
[----:B------:R2:W-:Y:S01]  /*13ed0*/  STL [R1+0xa38], R7 ;  /* 0x000a380701007387 */ /* 0x0005e20000100800 */
[----:B0-----:R-:W-:Y:S02]  /*13ee0*/  LEA R20, P0, R13, R2, 0x1 ;  /* 0x000000020d147211 */ /* 0x001fe400078008ff */
[-C--:B--2---:R-:W-:Y:S02]  /*13ef0*/  LEA.HI.X.SX32 R7, R3, R0.reuse, 0x1, P1 ;  /* 0x0000000003077211 */ /* 0x084fe400008f0eff */
[----:B------:R-:W2:Y:S04]  /*13f00*/  LDL.LU R3, [R1+0xc] ;  /* 0x00000c0001037983 */ /* 0x000ea80000300800 */
[----:B------:R-:W-:Y:S04]  /*13f10*/  STL [R1+0xa3c], R20 ;  /* 0x000a3c1401007387 */ /* 0x000fe80000100800 */
[----:B------:R-:W2:Y:S04]  /*13f20*/  LDL.LU R26, [R1+0x28] ;  /* 0x00002800011a7983 */ /* 0x000ea80000300800 */
[----:B------:R0:W-:Y:S02]  /*13f30*/  STL [R1+0xa1c], R7 ;  /* 0x000a1c0701007387 */ /* 0x0001e40000100800 */
[----:B0-----:R-:W-:-:S02]  /*13f40*/  LEA.HI.X.SX32 R7, R4, R0, 0x1, P2 ;  /* 0x0000000004077211 */ /* 0x001fc400010f0eff */
[----:B------:R-:W2:Y:S01]  /*13f50*/  LDL.LU R4, [R1+0x4] ;  /* 0x0000040001047983 */ /* 0x000ea20000300800 */
[----:B------:R-:W-:-:S05]  /*13f60*/  LEA R20, P1, R15, R2, 0x1 ;  /* 0x000000020f147211 */ /* 0x000fca00078208ff */
[----:B------:R-:W-:Y:S04]  /*13f70*/  STL [R1+0xa20], R20 ;  /* 0x000a201401007387 */ /* 0x000fe80000100800 */
[----:B------:R-:W2:Y:S01]  /*13f80*/  LDL.LU R25, [R1+0x30] ;  /* 0x0000300001197983 */ /* 0x000ea20000300800 */
[----:B------:R-:W-:-:S03]  /*13f90*/  LEA.HI.X.SX32 R5, R5, R0, 0x1, P3 ;  /* 0x0000000005057211 */ /* 0x000fc600018f0eff */
[----:B------:R5:W-:Y:S04]  /*13fa0*/  STL [R1+0xa14], R7 ;  /* 0x000a140701007387 */ /* 0x000be80000100800 */
[----:B------:R-:W2:Y:S01]  /*13fb0*/  LDL.LU R23, [R1+0x38] ;  /* 0x0000380001177983 */ /* 0x000ea20000300800 */
[----:B-----5:R-:W-:-:S05]  /*13fc0*/  LEA R7, P2, R16, R2, 0x1 ;  /* 0x0000000210077211 */ /* 0x020fca00078408ff */
[----:B------:R4:W-:Y:S04]  /*13fd0*/  STL [R1+0xa18], R7 ;  /* 0x000a180701007387 */ /* 0x0009e80000100800 */
[----:B------:R0:W-:Y:S04]  /*13fe0*/  STL [R1+0xa0c], R5 ;  /* 0x000a0c0501007387 */ /* 0x0001e80000100800 */
[----:B------:R-:W5:Y:S01]  /*13ff0*/  LDL.LU R21, [R1+0x40] ;  /* 0x0000400001157983 */ /* 0x000f620000300800 */
[----:B----4-:R-:W-:Y:S02]  /*14000*/  LEA R7, P3, R17, R2, 0x1 ;  /* 0x0000000211077211 */ /* 0x010fe400078608ff */
[----:B0-----:R-:W-:-:S03]  /*14010*/  LEA.HI.X.SX32 R5, R8, R0, 0x1, P4 ;  /* 0x0000000008057211 */ /* 0x001fc600020f0eff */
[----:B------:R3:W-:Y:S04]  /*14020*/  STL [R1+0xa10], R7 ;  /* 0x000a100701007387 */ /* 0x0007e80000100800 */
[----:B------:R0:W-:Y:S04]  /*14030*/  STL [R1+0xa04], R5 ;  /* 0x000a040501007387 */ /* 0x0001e80000100800 */
[----:B------:R-:W4:Y:S01]  /*14040*/  LDL.LU R20, [R1+0x48] ;  /* 0x0000480001147983 */ /* 0x000f220000300800 */
[----:B---3--:R-:W-:Y:S02]  /*14050*/  LEA R7, P4, R18, R2, 0x1 ;  /* 0x0000000212077211 */ /* 0x008fe400078808ff */
[----:B0-----:R-:W-:-:S03]  /*14060*/  LEA.HI.X.SX32 R5, R9, R0, 0x1, P5 ;  /* 0x0000000009057211 */ /* 0x001fc600028f0eff */
[----:B------:R0:W-:Y:S04]  /*14070*/  STL [R1+0xa08], R7 ;  /* 0x000a080701007387 */ /* 0x0001e80000100800 */
[----:B------:R3:W-:Y:S04]  /*14080*/  STL [R1+0x9fc], R5 ;  /* 0x0009fc0501007387 */ /* 0x0007e80000100800 */
[----:B------:R-:W4:Y:S01]  /*14090*/  LDL.LU R29, [R1+0x4c] ;  /* 0x00004c00011d7983 */ /* 0x000f220000300800 */
[----:B0-----:R-:W-:Y:S02]  /*140a0*/  LEA R7, P5, R19, R2, 0x1 ;  /* 0x0000000213077211 */ /* 0x001fe400078a08ff */
[----:B---3--:R-:W-:-:S03]  /*140b0*/  LEA.HI.X.SX32 R5, R10, R0, 0x1, P6 ;  /* 0x000000000a057211 */ /* 0x008fc600030f0eff */
[----:B------:R0:W-:Y:S04]  /*140c0*/  STL [R1+0xa00], R7 ;  /* 0x000a000701007387 */ /* 0x0001e80000100800 */
[----:B------:R3:W-:Y:S04]  /*140d0*/  STL [R1+0x9f4], R5 ;  /* 0x0009f40501007387 */ /* 0x0007e80000100800 */
[----:B0-----:R-:W4:Y:S01]  /*140e0*/  LDL.LU R7, [R1+0x50] ;  /* 0x0000500001077983 */ /* 0x001f220000300800 */
[----:B---3--:R-:W-:Y:S02]  /*140f0*/  LEA.HI.X.SX32 R5, R13, R0, 0x1, P0 ;  /* 0x000000000d057211 */ /* 0x008fe400000f0eff */
[----:B--2---:R-:W-:-:S05]  /*14100*/  LEA R8, P6, R4, R2, 0x1 ;  /* 0x0000000204087211 */ /* 0x004fca00078c08ff */
[----:B------:R0:W-:Y:S04]  /*14110*/  STL [R1+0x9f8], R8 ;  /* 0x0009f80801007387 */ /* 0x0001e80000100800 */
[----:B------:R2:W-:Y:S04]  /*14120*/  STL [R1+0x9ec], R5 ;  /* 0x0009ec0501007387 */ /* 0x0005e80000100800 */
[----:B------:R-:W3:Y:S01]  /*14130*/  LDL.LU R10, [R1+0x58] ;  /* 0x00005800010a7983 */ /* 0x000ee20000300800 */
[----:B0-----:R-:W-:Y:S02]  /*14140*/  LEA R8, P0, R3, R2, 0x1 ;  /* 0x0000000203087211 */ /* 0x001fe400078008ff */
[----:B--2---:R-:W-:-:S03]  /*14150*/  LEA.HI.X.SX32 R5, R15, R0, 0x1, P1 ;  /* 0x000000000f057211 */ /* 0x004fc600008f0eff */
[----:B------:R0:W-:Y:S04]  /*14160*/  STL [R1+0x9f0], R8 ;  /* 0x0009f00801007387 */ /* 0x0001e80000100800 */
[----:B------:R2:W-:Y:S04]  /*14170*/  STL [R1+0x9e4], R5 ;  /* 0x0009e40501007387 */ /* 0x0005e80000100800 */
[----:B------:R-:W3:Y:S01]  /*14180*/  LDL.LU R9, [R1+0x8c] ;  /* 0x00008c0001097983 */ /* 0x000ee20000300800 */
[----:B0-----:R-:W-:Y:S02]  /*14190*/  LEA R8, P1, R11, R2, 0x1 ;  /* 0x000000020b087211 */ /* 0x001fe400078208ff */
[----:B--2---:R-:W-:-:S03]  /*141a0*/  LEA.HI.X.SX32 R5, R16, R0, 0x1, P2 ;  /* 0x0000000010057211 */ /* 0x004fc600010f0eff */
[----:B------:R0:W-:Y:S04]  /*141b0*/  STL [R1+0x9e8], R8 ;  /* 0x0009e80801007387 */ /* 0x0001e80000100800 */
[----:B------:R2:W-:Y:S01]  /*141c0*/  STL [R1+0x9dc], R5 ;  /* 0x0009dc0501007387 */ /* 0x0005e20000100800 */
[----:B------:R-:W-:-:S03]  /*141d0*/  LEA R13, P2, R28, R2, 0x1 ;  /* 0x000000021c0d7211 */ /* 0x000fc600078408ff */
[----:B0-----:R-:W3:Y:S01]  /*141e0*/  LDL.LU R8, [R1+0x90] ;  /* 0x0000900001087983 */ /* 0x001ee20000300800 */
[----:B--2---:R-:W-:-:S03]  /*141f0*/  LEA.HI.X.SX32 R5, R17, R0, 0x1, P3 ;  /* 0x0000000011057211 */ /* 0x004fc600018f0eff */
[----:B------:R0:W-:Y:S01]  /*14200*/  STL [R1+0x9e0], R13 ;  /* 0x0009e00d01007387 */ /* 0x0001e20000100800 */
[----:B------:R-:W-:-:S03]  /*14210*/  LEA R15, P3, R27, R2, 0x1 ;  /* 0x000000021b0f7211 */ /* 0x000fc600078608ff */
[----:B------:R2:W-:Y:S04]  /*14220*/  STL [R1+0x9d4], R5 ;  /* 0x0009d40501007387 */ /* 0x0005e80000100800 */
[----:B0-----:R-:W3:Y:S01]  /*14230*/  LDL.LU R13, [R1+0x94] ;  /* 0x00009400010d7983 */ /* 0x001ee20000300800 */
[----:B--2---:R-:W-:-:S03]  /*14240*/  LEA.HI.X.SX32 R5, R18, R0, 0x1, P4 ;  /* 0x0000000012057211 */ /* 0x004fc600020f0eff */
[----:B------:R-:W-:Y:S04]  /*14250*/  STL [R1+0x9d8], R15 ;  /* 0x0009d80f01007387 */ /* 0x000fe80000100800 */
[----:B------:R0:W-:Y:S01]  /*14260*/  STL [R1+0x9cc], R5 ;  /* 0x0009cc0501007387 */ /* 0x0001e20000100800 */
[----:B------:R-:W-:-:S03]  /*14270*/  LEA R16, P4, R26, R2, 0x1 ;  /* 0x000000021a107211 */ /* 0x000fc600078808ff */
[----:B0-----:R-:W2:Y:S01]  /*14280*/  LDL.LU R5, [R1+0x98] ;  /* 0x0000980001057983 */ /* 0x001ea20000300800 */
[----:B------:R-:W-:-:S03]  /*14290*/  LEA.HI.X.SX32 R15, R19, R0, 0x1, P5 ;  /* 0x00000000130f7211 */ /* 0x000fc600028f0eff */
[----:B------:R-:W-:Y:S04]  /*142a0*/  STL [R1+0x9d0], R16 ;  /* 0x0009d01001007387 */ /* 0x000fe80000100800 */
[----:B------:R0:W-:Y:S02]  /*142b0*/  STL [R1+0x260], R15 ;  /* 0x0002600f01007387 */ /* 0x0001e40000100800 */
[----:B0-----:R-:W-:Y:S02]  /*142c0*/  LEA.HI.X.SX32 R15, R4, R0, 0x1, P6 ;  /* 0x00000000040f7211 */ /* 0x001fe400030f0eff */
[----:B------:R-:W2:Y:S01]  /*142d0*/  LDL.LU R4, [R1+0x9c] ;  /* 0x00009c0001047983 */ /* 0x000ea20000300800 */
[----:B------:R-:W-:-:S05]  /*142e0*/  LEA R16, P5, R25, R2, 0x1 ;  /* 0x0000000219107211 */ /* 0x000fca00078a08ff */
[----:B------:R-:W-:Y:S04]  /*142f0*/  STL [R1+0x280], R16 ;  /* 0x0002801001007387 */ /* 0x000fe80000100800 */
[----:B------:R0:W-:Y:S02]  /*14300*/  STL [R1+0x264], R15 ;  /* 0x0002640f01007387 */ /* 0x0001e40000100800 */
[----:B0-----:R-:W-:Y:S02]  /*14310*/  LEA.HI.X.SX32 R15, R3, R0, 0x1, P0 ;  /* 0x00000000030f7211 */ /* 0x001fe400000f0eff */
[----:B------:R-:W2:Y:S01]  /*14320*/  LDL.LU R3, [R1+0xa0] ;  /* 0x0000a00001037983 */ /* 0x000ea20000300800 */
[----:B------:R-:W-:-:S05]  /*14330*/  LEA R16, P6, R23, R2, 0x1 ;  /* 0x0000000217107211 */ /* 0x000fca00078c08ff */
[----:B------:R5:W-:Y:S04]  /*14340*/  STL [R1+0x288], R16 ;  /* 0x0002881001007387 */ /* 0x000be80000100800 */
[----:B------:R0:W-:Y:S01]  /*14350*/  STL [R1+0x268], R15 ;  /* 0x0002680f01007387 */ /* 0x0001e20000100800 */
[----:B-----5:R-:W-:Y:S02]  /*14360*/  LEA R16, P0, R21, R2, 0x1 ;  /* 0x0000000215107211 */ /* 0x020fe400078008ff */
[----:B0-----:R-:W-:Y:S02]  /*14370*/  LEA.HI.X.SX32 R15, R11, R0, 0x1, P1 ;  /* 0x000000000b0f7211 */ /* 0x001fe400008f0eff */
[----:B------:R-:W5:Y:S04]  /*14380*/  LDL.LU R11, [R1+0xa4] ;  /* 0x0000a400010b7983 */ /* 0x000f680000300800 */
[----:B------:R4:W-:Y:S04]  /*14390*/  STL [R1+0x290], R16 ;  /* 0x0002901001007387 */ /* 0x0009e80000100800 */
[----:B------:R0:W-:Y:S01]  /*143a0*/  STL [R1+0x26c], R15 ;  /* 0x00026c0f01007387 */ /* 0x0001e20000100800 */
[----:B----4-:R-:W-:-:S02]  /*143b0*/  LEA R16, P1, R20, R2, 0x1 ;  /* 0x0000000214107211 */ /* 0x010fc400078208ff */
[----:B0-----:R-:W-:Y:S02]  /*143c0*/  LEA.HI.X.SX32 R15, R28, R0, 0x1, P2 ;  /* 0x000000001c0f7211 */ /* 0x001fe400010f0eff */
[----:B------:R-:W4:Y:S04]  /*143d0*/  LDL.LU R28, [R1+0xa8] ;  /* 0x0000a800011c7983 */ /* 0x000f280000300800 */
[----:B------:R0:W-:Y:S04]  /*143e0*/  STL [R1+0x298], R16 ;  /* 0x0002981001007387 */ /* 0x0001e80000100800 */
[----:B------:R1:W-:Y:S01]  /*143f0*/  STL [R1+0x270], R15 ;  /* 0x0002700f01007387 */ /* 0x0003e20000100800 */
[----:B0-----:R-:W-:-:S02]  /*14400*/  LEA R16, P2, R29, R2, 0x1 ;  /* 0x000000021d107211 */ /* 0x001fc400078408ff */
[----:B-1----:R-:W-:Y:S02]  /*14410*/  LEA.HI.X.SX32 R15, R27, R0, 0x1, P3 ;  /* 0x000000001b0f7211 */ /* 0x002fe400018f0eff */
[----:B------:R-:W4:Y:S04]  /*14420*/  LDL.LU R27, [R1+0xb0] ;  /* 0x0000b000011b7983 */ /* 0x000f280000300800 */
[----:B------:R0:W-:Y:S04]  /*14430*/  STL [R1+0x2a0], R16 ;  /* 0x0002a01001007387 */ /* 0x0001e80000100800 */
[----:B------:R1:W-:Y:S01]  /*14440*/  STL [R1+0x274], R15 ;  /* 0x0002740f01007387 */ /* 0x0003e20000100800 */
[----:B0-----:R-:W-:-:S02]  /*14450*/  LEA R16, P3, R7, R2, 0x1 ;  /* 0x0000000207107211 */ /* 0x001fc400078608ff */
[-C--:B-1----:R-:W-:Y:S02]  /*14460*/  LEA.HI.X.SX32 R15, R26, R0.reuse, 0x1, P4 ;  /* 0x000000001a0f7211 */ /* 0x082fe400020f0eff */
[----:B------:R-:W4:Y:S04]  /*14470*/  LDL.LU R26, [R1+0xb4] ;  /* 0x0000b400011a7983 */ /* 0x000f280000300800 */
[----:B------:R-:W-:Y:S04]  /*14480*/  STL [R1+0x2a8], R16 ;  /* 0x0002a81001007387 */ /* 0x000fe80000100800 */
[----:B------:R0:W-:Y:S02]  /*14490*/  STL [R1+0x278], R15 ;  /* 0x0002780f01007387 */ /* 0x0001e40000100800 */
[----:B0-----:R-:W-:-:S02]  /*144a0*/  LEA.HI.X.SX32 R15, R25, R0, 0x1, P5 ;  /* 0x00000000190f7211 */ /* 0x001fc400028f0eff */
[----:B------:R-:W4:Y:S01]  /*144b0*/  LDL.LU R25, [R1+0xb8] ;  /* 0x0000b80001197983 */ /* 0x000f220000300800 */
[----:B---3--:R-:W-:-:S05]  /*144c0*/  LEA R16, P4, R10, R2, 0x1 ;  /* 0x000000020a107211 */ /* 0x008fca00078808ff */
[----:B------:R0:W-:Y:S04]  /*144d0*/  STL [R1+0x2b0], R16 ;  /* 0x0002b01001007387 */ /* 0x0001e80000100800 */
[----:B------:R1:W-:Y:S01]  /*144e0*/  STL [R1+0x27c], R15 ;  /* 0x00027c0f01007387 */ /* 0x0003e20000100800 */
[----:B0-----:R-:W-:Y:S02]  /*144f0*/  LEA R16, P5, R9, R2, 0x1 ;  /* 0x0000000209107211 */ /* 0x001fe400078a08ff */
[----:B-1----:R-:W-:Y:S02]  /*14500*/  LEA.HI.X.SX32 R15, R23, R0, 0x1, P6 ;  /* 0x00000000170f7211 */ /* 0x002fe400030f0eff */
[----:B------:R-:W3:Y:S04]  /*14510*/  LDL.LU R23, [R1+0xbc] ;  /* 0x0000bc0001177983 */ /* 0x000ee80000300800 */
[----:B------:R0:W-:Y:S04]  /*14520*/  STL [R1+0x2b8], R16 ;  /* 0x0002b81001007387 */ /* 0x0001e80000100800 */
[----:B------:R1:W-:Y:S01]  /*14530*/  STL [R1+0x284], R15 ;  /* 0x0002840f01007387 */ /* 0x0003e20000100800 */
[----:B0-----:R-:W-:-:S02]  /*14540*/  LEA R16, P6, R8, R2, 0x1 ;  /* 0x0000000208107211 */ /* 0x001fc400078c08ff */
[-C--:B-1----:R-:W-:Y:S02]  /*14550*/  LEA.HI.X.SX32 R15, R21, R0.reuse, 0x1, P0 ;  /* 0x00000000150f7211 */ /* 0x082fe400000f0eff */
[----:B------:R-:W3:Y:S04]  /*14560*/  LDL.LU R21, [R1+0xc0] ;  /* 0x0000c00001157983 */ /* 0x000ee80000300800 */
[----:B------:R-:W-:Y:S04]  /*14570*/  STL [R1+0x2c0], R16 ;  /* 0x0002c01001007387 */ /* 0x000fe80000100800 */
[----:B------:R0:W-:Y:S02]  /*14580*/  STL [R1+0x28c], R15 ;  /* 0x00028c0f01007387 */ /* 0x0001e40000100800 */
[----:B0-----:R-:W-:-:S02]  /*14590*/  LEA.HI.X.SX32 R15, R20, R0, 0x1, P1 ;  /* 0x00000000140f7211 */ /* 0x001fc400008f0eff */
[----:B------:R-:W3:Y:S01]  /*145a0*/  LDL.LU R20, [R1+0xc4] ;  /* 0x0000c40001147983 */ /* 0x000ee20000300800 */
[----:B------:R-:W-:-:S05]  /*145b0*/  LEA R16, P0, R13, R2, 0x1 ;  /* 0x000000020d107211 */ /* 0x000fca00078008ff */
[----:B------:R2:W-:Y:S04]  /*145c0*/  STL [R1+0x2c8], R16 ;  /* 0x0002c81001007387 */ /* 0x0005e80000100800 */
[----:B------:R0:W-:Y:S01]  /*145d0*/  STL [R1+0x294], R15 ;  /* 0x0002940f01007387 */ /* 0x0001e20000100800 */
[----:B--2---:R-:W-:Y:S02]  /*145e0*/  LEA R16, P1, R5, R2, 0x1 ;  /* 0x0000000205107211 */ /* 0x004fe400078208ff */
[-C--:B0-----:R-:W-:Y:S02]  /*145f0*/  LEA.HI.X.SX32 R15, R29, R0.reuse, 0x1, P2 ;  /* 0x000000001d0f7211 */ /* 0x081fe400010f0eff */
[----:B------:R-:W2:Y:S04]  /*14600*/  LDL.LU R29, [R1+0x104] ;  /* 0x00010400011d7983 */ /* 0x000ea80000300800 */
[----:B------:R-:W-:Y:S04]  /*14610*/  STL [R1+0x2d0], R16 ;  /* 0x0002d01001007387 */ /* 0x000fe80000100800 */
[----:B------:R0:W-:Y:S02]  /*14620*/  STL [R1+0x29c], R15 ;  /* 0x00029c0f01007387 */ /* 0x0001e40000100800 */
[----:B0-----:R-:W-:-:S02]  /*14630*/  LEA.HI.X.SX32 R15, R7, R0, 0x1, P3 ;  /* 0x00000000070f7211 */ /* 0x001fc400018f0eff */
[----:B------:R-:W2:Y:S01]  /*14640*/  LDL.LU R7, [R1+0x108] ;  /* 0x0001080001077983 */ /* 0x000ea20000300800 */
[----:B------:R-:W-:-:S05]  /*14650*/  LEA R16, P2, R4, R2, 0x1 ;  /* 0x0000000204107211 */ /* 0x000fca00078408ff */
        /* <DEDUP_REMOVED lines=9> */
[----:B-----5:R-:W-:-:S05]  /*146f0*/  LEA R16, P4, R11, R2, 0x1 ;  /* 0x000000020b107211 */ /* 0x020fca00078808ff */
[----:B------:R4:W-:Y:S04]  /*14700*/  STL [R1+0x2e8], R16 ;  /* 0x0002e81001007387 */ /* 0x0009e80000100800 */
[----:B------:R0:W-:Y:S01]  /*14710*/  STL [R1+0x2b4], R15 ;  /* 0x0002b40f01007387 */ /* 0x0001e20000100800 */
[----:B----4-:R-:W-:Y:S02]  /*14720*/  LEA R16, P5, R28, R2, 0x1 ;  /* 0x000000021c107211 */ /* 0x010fe400078a08ff */
[----:B0-----:R-:W-:Y:S02]  /*14730*/  LEA.HI.X.SX32 R15, R8, R0, 0x1, P6 ;  /* 0x00000000080f7211 */ /* 0x001fe400030f0eff */
[----:B------:R-:W4:Y:S04]  /*14740*/  LDL.LU R8, [R1+0x114] ;  /* 0x0001140001087983 */ /* 0x000f280000300800 */
[----:B------:R0:W-:Y:S04]  /*14750*/  STL [R1+0x2f0], R16 ;  /* 0x0002f01001007387 */ /* 0x0001e80000100800 */
[----:B------:R1:W-:Y:S01]  /*14760*/  STL [R1+0x2bc], R15 ;  /* 0x0002bc0f01007387 */ /* 0x0003e20000100800 */
[----:B0-----:R-:W-:-:S02]  /*14770*/  LEA R16, P6, R27, R2, 0x1 ;  /* 0x000000021b107211 */ /* 0x001fc400078c08ff */
[----:B-1----:R-:W-:Y:S02]  /*14780*/  LEA.HI.X.SX32 R15, R13, R0, 0x1, P0 ;  /* 0x000000000d0f7211 */ /* 0x002fe400000f0eff */
[----:B------:R-:W5:Y:S04]  /*14790*/  LDL.LU R13, [R1+0x118] ;  /* 0x00011800010d7983 */ /* 0x000f680000300800 */
        /* <DEDUP_REMOVED lines=8> */
[-C--:B-1----:R-:W-:Y:S02]  /*14820*/  LEA.HI.X.SX32 R15, R4, R0.reuse, 0x1, P2 ;  /* 0x00000000040f7211 */ /* 0x082fe400010f0eff */
[----:B------:R-:W5:Y:S04]  /*14830*/  LDL.LU R4, [R1+0x120] ;  /* 0x0001200001047983 */ /* 0x000f680000300800 */
[----:B------:R-:W-:Y:S04]  /*14840*/  STL [R1+0x308], R16 ;  /* 0x0003081001007387 */ /* 0x000fe80000100800 */
[----:B------:R0:W-:Y:S02]  /*14850*/  STL [R1+0x2d4], R15 ;  /* 0x0002d40f01007387 */ /* 0x0001e40000100800 */
[----:B0-----:R-:W-:-:S02]  /*14860*/  LEA.HI.X.SX32 R15, R3, R0, 0x1, P3 ;  /* 0x00000000030f7211 */ /* 0x001fc400018f0eff */
[----:B------:R-:W5:Y:S01]  /*14870*/  LDL.LU R3, [R1+0x124] ;  /* 0x0001240001037983 */ /* 0x000f620000300800 */
[----:B---3--:R-:W-:-:S05]  /*14880*/  LEA R16, P2, R23, R2, 0x1 ;  /* 0x0000000217107211 */ /* 0x008fca00078408ff */
[----:B------:R-:W-:Y:S04]  /*14890*/  STL [R1+0x310], R16 ;  /* 0x0003101001007387 */ /* 0x000fe80000100800 */
[----:B------:R0:W-:Y:S02]  /*148a0*/  STL [R1+0x2dc], R15 ;  /* 0x0002dc0f01007387 */ /* 0x0001e40000100800 */
[----:B0-----:R-:W-:Y:S02]  /*148b0*/  LEA.HI.X.SX32 R15, R11, R0, 0x1, P4 ;  /* 0x000000000b0f7211 */ /* 0x001fe400020f0eff */
[----:B------:R-:W-:Y:S01]  /*148c0*/  LEA R16, P3, R21, R2, 0x1 ;  /* 0x0000000215107211 */ /* 0x000fe200078608ff */
[----:B------:R-:W3:Y:S04]  /*148d0*/  LDL.LU R11, [R1+0x128] ;  /* 0x00012800010b7983 */ /* 0x000ee80000300800 */
[----:B------:R-:W-:Y:S04]  /*148e0*/  STL [R1+0x318], R16 ;  /* 0x0003181001007387 */ /* 0x000fe80000100800 */
[----:B------:R0:W-:Y:S02]  /*148f0*/  STL [R1+0x2e4], R15 ;  /* 0x0002e40f01007387 */ /* 0x0001e40000100800 */
[----:B0-----:R-:W-:-:S02]  /*14900*/  LEA.HI.X.SX32 R15, R28, R0, 0x1, P5 ;  /* 0x000000001c0f7211 */ /* 0x001fc400028f0eff */
[----:B------:R-:W3:Y:S01]  /*14910*/  LDL.LU R28, [R1+0x12c] ;  /* 0x00012c00011c7983 */ /* 0x000ee20000300800 */
[----:B------:R-:W-:-:S05]  /*14920*/  LEA R16, P4, R20, R2, 0x1 ;  /* 0x0000000214107211 */ /* 0x000fca00078808ff */
[----:B------:R-:W-:Y:S04]  /*14930*/  STL [R1+0x320], R16 ;  /* 0x0003201001007387 */ /* 0x000fe80000100800 */
[----:B------:R0:W-:Y:S02]  /*14940*/  STL [R1+0x2ec], R15 ;  /* 0x0002ec0f01007387 */ /* 0x0001e40000100800 */
[----:B0-----:R-:W-:Y:S02]  /*14950*/  LEA.HI.X.SX32 R15, R27, R0, 0x1, P6 ;  /* 0x000000001b0f7211 */ /* 0x001fe400030f0eff */
[----:B------:R-:W3:Y:S01]  /*14960*/  LDL.LU R27, [R1+0x14c] ;  /* 0x00014c00011b7983 */ /* 0x000ee20000300800 */
[----:B--2---:R-:W-:-:S05]  /*14970*/  LEA R16, P5, R29, R2, 0x1 ;  /* 0x000000021d107211 */ /* 0x004fca00078a08ff */
[----:B------:R0:W-:Y:S04]  /*14980*/  STL [R1+0x328], R16 ;  /* 0x0003281001007387 */ /* 0x0001e80000100800 */
[----:B------:R1:W-:Y:S01]  /*14990*/  STL [R1+0x2f4], R15 ;  /* 0x0002f40f01007387 */ /* 0x0003e20000100800 */
[----:B0-----:R-:W-:Y:S02]  /*149a0*/  LEA R16, P6, R7, R2, 0x1 ;  /* 0x0000000207107211 */ /* 0x001fe400078c08ff */
[-C--:B-1----:R-:W-:Y:S02]  /*149b0*/  LEA.HI.X.SX32 R15, R26, R0.reuse, 0x1, P0 ;  /* 0x000000001a0f7211 */ /* 0x082fe400000f0eff */
        /* <DEDUP_REMOVED lines=15> */
[----:B----4-:R-:W-:-:S05]  /*14ab0*/  LEA R16, P2, R8, R2, 0x1 ;  /* 0x0000000208107211 */ /* 0x010fca00078408ff */
[----:B------:R5:W-:Y:S04]  /*14ac0*/  STL [R1+0x348], R16 ;  /* 0x0003481001007387 */ /* 0x000be80000100800 */
[----:B------:R0:W-:Y:S01]  /*14ad0*/  STL [R1+0x314], R15 ;  /* 0x0003140f01007387 */ /* 0x0001e20000100800 */
[----:B-----5:R-:W-:Y:S02]  /*14ae0*/  LEA R16, P3, R13, R2, 0x1 ;  /* 0x000000020d107211 */ /* 0x020fe400078608ff */
        /* <DEDUP_REMOVED lines=97> */
[----:B------:R-:W-:Y:S04]  /*15100*/  STL [R1+0x3e8], R16 ;  /* 0x0003e81001007387 */ /* 0x000fe80000100800 */
[----:B------:R0:W-:Y:S02]  /*15110*/  STL [R1+0x3b4], R15 ;  /* 0x0003b40f01007387 */ /* 0x0001e40000100800 */
[----:B0-----:R-:W-:Y:S02]  /*15120*/  LEA.HI.X.SX32 R15, R10, R0, 0x1, P3 ;  /* 0x000000000a0f7211 */ /* 0x001fe400018f0eff */
[----:B------:R-:W-:Y:S01]  /*15130*/  LEA R16, P2, R3, R2, 0x1 ;  /* 0x0000000203107211 */ /* 0x000fe200078408ff */
        /* <DEDUP_REMOVED lines=76> */
[----:B------:R-:W-:Y:S04]  /*15600*/  STL [R1+0x468], R16 ;  /* 0x0004681001007387 */ /* 0x000fe80000100800 */
[----:B------:R0:W-:Y:S02]  /*15610*/  STL [R1+0x434], R15 ;  /* 0x0004340f01007387 */ /* 0x0001e40000100800 */
[----:B0-----:R-:W-:Y:S02]  /*15620*/  LEA.HI.X.SX32 R15, R7, R0, 0x1, P5 ;  /* 0x00000000070f7211 */ /* 0x001fe400028f0eff */
[-C--:B-----5:R-:W-:Y:S01]  /*15630*/  LEA R16, P4, R4, R2.reuse, 0x1 ;  /* 0x0000000204107211 */ /* 0x0a0fe200078808ff */
        /* <DEDUP_REMOVED lines=59> */
[----:B------:R-:W4:Y:S01]  /*159f0*/  LDL.LU R25, [R1+0x524] ;  /* 0x0005240001197983 */ /* 0x000f220000300800 */
[----:B-----5:R-:W-:-:S05]  /*15a00*/  LEA R16, P2, R10, R2, 0x1 ;  /* 0x000000020a107211 */ /* 0x020fca00078408ff */
[----:B------:R-:W-:Y:S04]  /*15a10*/  STL [R1+0x4d0], R16 ;  /* 0x0004d01001007387 */ /* 0x000fe80000100800 */
[----:B------:R0:W-:Y:S02]  /*15a20*/  STL [R1+0x49c], R15 ;  /* 0x00049c0f01007387 */ /* 0x0001e40000100800 */
[----:B0-----:R-:W-:Y:S02]  /*15a30*/  LEA.HI.X.SX32 R15, R23, R0, 0x1, P4 ;  /* 0x00000000170f7211 */ /* 0x001fe400020f0eff */
[----:B------:R-:W-:Y:S01]  /*15a40*/  LEA R16, P3, R9, R2, 0x1 ;  /* 0x0000000209107211 */ /* 0x000fe200078608ff */
[----:B------:R-:W5:Y:S04]  /*15a50*/  LDL.LU R23, [R1+0x52c] ;  /* 0x00052c0001177983 */ /* 0x000f680000300800 */
[----:B------:R-:W-:Y:S04]  /*15a60*/  STL [R1+0x4d8], R16 ;  /* 0x0004d81001007387 */ /* 0x000fe80000100800 */
[----:B------:R0:W-:Y:S02]  /*15a70*/  STL [R1+0x4a4], R15 ;  /* 0x0004a40f01007387 */ /* 0x0001e40000100800 */
[----:B0-----:R-:W-:-:S02]  /*15a80*/  LEA.HI.X.SX32 R15, R21, R0, 0x1, P5 ;  /* 0x00000000150f7211 */ /* 0x001fc400028f0eff */
[----:B------:R-:W-:Y:S01]  /*15a90*/  LEA R16, P4, R8, R2, 0x1 ;  /* 0x0000000208107211 */ /* 0x000fe200078808ff */
[----:B------:R-:W5:Y:S04]  /*15aa0*/  LDL.LU R21, [R1+0x534] ;  /* 0x0005340001157983 */ /* 0x000f680000300800 */
[----:B------:R-:W-:Y:S04]  /*15ab0*/  STL [R1+0x4e0], R16 ;  /* 0x0004e01001007387 */ /* 0x000fe80000100800 */
[----:B------:R0:W-:Y:S02]  /*15ac0*/  STL [R1+0x4ac], R15 ;  /* 0x0004ac0f01007387 */ /* 0x0001e40000100800 */
[----:B0-----:R-:W-:-:S02]  /*15ad0*/  LEA.HI.X.SX32 R15, R20, R0, 0x1, P6 ;  /* 0x00000000140f7211 */ /* 0x001fc400030f0eff */
[----:B------:R-:W5:Y:S01]  /*15ae0*/  LDL.LU R20, [R1+0x53c] ;  /* 0x00053c0001147983 */ /* 0x000f620000300800 */
[----:B------:R-:W-:-:S05]  /*15af0*/  LEA R16, P5, R13, R2, 0x1 ;  /* 0x000000020d107211 */ /* 0x000fca00078a08ff */
[----:B------:R-:W-:Y:S04]  /*15b00*/  STL [R1+0x4e8], R16 ;  /* 0x0004e81001007387 */ /* 0x000fe80000100800 */
[----:B------:R0:W-:Y:S02]  /*15b10*/  STL [R1+0x4b4], R15 ;  /* 0x0004b40f01007387 */ /* 0x0001e40000100800 */
[----:B0-----:R-:W-:Y:S02]  /*15b20*/  LEA.HI.X.SX32 R15, R29, R0, 0x1, P0 ;  /* 0x000000001d0f7211 */ /* 0x001fe400000f0eff */
        /* <DEDUP_REMOVED lines=358> */
[----:B------:R0:W-:Y:S01]  /*17190*/  STL [R1+0x6f4], R15 ;  /* 0x0006f40f01007387 */ /* 0x0001e20000100800 */
[-C--:B------:R-:W-:Y:S02]  /*171a0*/  LEA.HI.X.SX32 R13, R13, R0.reuse, 0x1, P3 ;  /* 0x000000000d0d7211 */ /* 0x080fe400018f0eff */
[----:B0-----:R-:W-:Y:S02]  /*171b0*/  LEA.HI.X.SX32 R15, R8, R0, 0x1, P2 ;  /* 0x00000000080f7211 */ /* 0x001fe400010f0eff */
[----:B------:R-:W5:Y:S01]  /*171c0*/  LDL.LU R8, [R1+0x20c] ;  /* 0x00020c0001087983 */ /* 0x000f620000300800 */
[----:B---3--:R-:W-:-:S05]  /*171d0*/  LEA R16, P1, R28, R2, 0x1 ;  /* 0x000000021c107211 */ /* 0x008fca00078208ff */
[----:B------:R-:W-:Y:S04]  /*171e0*/  STL [R1+0x730], R16 ;  /* 0x0007301001007387 */ /* 0x000fe80000100800 */
[----:B------:R0:W-:Y:S04]  /*171f0*/  STL [R1+0x6fc], R15 ;  /* 0x0006fc0f01007387 */ /* 0x0001e80000100800 */
[----:B0-----:R-:W3:Y:S01]  /*17200*/  LDL.LU R15, [R1+0x208] ;  /* 0x00020800010f7983 */ /* 0x001ee20000300800 */
[----:B------:R-:W-:-:S05]  /*17210*/  LEA R16, P2, R27, R2, 0x1 ;  /* 0x000000021b107211 */ /* 0x000fca00078408ff */
[----:B------:R-:W-:Y:S04]  /*17220*/  STL [R1+0x738], R16 ;  /* 0x0007381001007387 */ /* 0x000fe80000100800 */
[----:B------:R0:W-:Y:S02]  /*17230*/  STL [R1+0x704], R13 ;  /* 0x0007040d01007387 */ /* 0x0001e40000100800 */
[----:B0-----:R-:W-:Y:S02]  /*17240*/  LEA.HI.X.SX32 R13, R5, R0, 0x1, P4 ;  /* 0x00000000050d7211 */ /* 0x001fe400020f0eff */
        /* <DEDUP_REMOVED lines=18> */
[----:B------:R0:W-:Y:S01]  /*17370*/  STL [R1+0x724], R13 ;  /* 0x0007240d01007387 */ /* 0x0001e20000100800 */
[----:B------:R-:W-:-:S03]  /*17380*/  LEA.HI.X.SX32 R17, R28, R0, 0x1, P1 ;  /* 0x000000001c117211 */ /* 0x000fc600008f0eff */
[----:B0-----:R-:W2:Y:S01]  /*17390*/  LDL.LU R13, [R1+0x188] ;  /* 0x00018800010d7983 */ /* 0x001ea20000300800 */
[----:B------:R-:W-:-:S05]  /*173a0*/  LEA R16, P0, R20, R2, 0x1 ;  /* 0x0000000214107211 */ /* 0x000fca00078008ff */
[----:B------:R-:W-:Y:S04]  /*173b0*/  STL [R1+0x760], R16 ;  /* 0x0007601001007387 */ /* 0x000fe80000100800 */
[----:B------:R0:W-:Y:S04]  /*173c0*/  STL [R1+0x72c], R17 ;  /* 0x00072c1101007387 */ /* 0x0001e80000100800 */
[----:B------:R-:W2:Y:S01]  /*173d0*/  LDL.LU R28, [R1+0x184] ;  /* 0x00018400011c7983 */ /* 0x000ea20000300800 */
[----:B0-----:R-:W-:Y:S02]  /*173e0*/  LEA.HI.X.SX32 R17, R27, R0, 0x1, P2 ;  /* 0x000000001b117211 */ /* 0x001fe400010f0eff */
[----:B----4-:R-:W-:-:S05]  /*173f0*/  LEA R16, P1, R29, R2, 0x1 ;  /* 0x000000021d107211 */ /* 0x010fca00078208ff */
[----:B------:R-:W-:Y:S04]  /*17400*/  STL [R1+0x768], R16 ;  /* 0x0007681001007387 */ /* 0x000fe80000100800 */
[----:B------:R0:W-:Y:S04]  /*17410*/  STL [R1+0x734], R17 ;  /* 0x0007341101007387 */ /* 0x0001e80000100800 */
[----:B------:R-:W4:Y:S01]  /*17420*/  LDL.LU R27, [R1+0x17c] ;  /* 0x00017c00011b7983 */ /* 0x000f220000300800 */
[----:B0-----:R-:W-:Y:S02]  /*17430*/  LEA.HI.X.SX32 R17, R26, R0, 0x1, P3 ;  /* 0x000000001a117211 */ /* 0x001fe400018f0eff */
[----:B-----5:R-:W-:-:S05]  /*17440*/  LEA R16, P2, R7, R2, 0x1 ;  /* 0x0000000207107211 */ /* 0x020fca00078408ff */
[----:B------:R-:W-:Y:S04]  /*17450*/  STL [R1+0x770], R16 ;  /* 0x0007701001007387 */ /* 0x000fe80000100800 */
[----:B------:R0:W-:Y:S04]  /*17460*/  STL [R1+0x73c], R17 ;  /* 0x00073c1101007387 */ /* 0x0001e80000100800 */
[----:B------:R-:W5:Y:S01]  /*17470*/  LDL.LU R26, [R1+0x178] ;  /* 0x00017800011a7983 */ /* 0x000f620000300800 */
[----:B0-----:R-:W-:Y:S02]  /*17480*/  LEA.HI.X.SX32 R17, R25, R0, 0x1, P4 ;  /* 0x0000000019117211 */ /* 0x001fe400020f0eff */
[----:B------:R-:W-:-:S05]  /*17490*/  LEA R16, P3, R10, R2, 0x1 ;  /* 0x000000020a107211 */ /* 0x000fca00078608ff */
        /* <DEDUP_REMOVED lines=14> */
[----:B---3--:R-:W-:-:S05]  /*17580*/  LEA R16, P6, R15, R2, 0x1 ;  /* 0x000000020f107211 */ /* 0x008fca00078c08ff */
[----:B------:R-:W-:Y:S04]  /*17590*/  STL [R1+0x790], R16 ;  /* 0x0007901001007387 */ /* 0x000fe80000100800 */
[----:B------:R0:W-:Y:S04]  /*175a0*/  STL [R1+0x75c], R17 ;  /* 0x00075c1101007387 */ /* 0x0001e80000100800 */
[----:B------:R-:W3:Y:S01]  /*175b0*/  LDL.LU R20, [R1+0x168] ;  /* 0x0001680001147983 */ /* 0x000ee20000300800 */
[----:B0-----:R-:W-:Y:S02]  /*175c0*/  LEA.HI.X.SX32 R17, R29, R0, 0x1, P1 ;  /* 0x000000001d117211 */ /* 0x001fe400008f0eff */
[----:B------:R-:W-:-:S05]  /*175d0*/  LEA R16, P0, R5, R2, 0x1 ;  /* 0x0000000205107211 */ /* 0x000fca00078008ff */
[----:B------:R0:W-:Y:S04]  /*175e0*/  STL [R1+0x798], R16 ;  /* 0x0007981001007387 */ /* 0x0001e80000100800 */
[----:B------:R1:W-:Y:S04]  /*175f0*/  STL [R1+0x764], R17 ;  /* 0x0007641101007387 */ /* 0x0003e80000100800 */
[----:B------:R-:W3:Y:S01]  /*17600*/  LDL.LU R29, [R1+0x164] ;  /* 0x00016400011d7983 */ /* 0x000ee20000300800 */
[----:B0-----:R-:W-:Y:S02]  /*17610*/  LEA R16, P1, R4, R2, 0x1 ;  /* 0x0000000204107211 */ /* 0x001fe400078208ff */
[----:B-1----:R-:W-:-:S03]  /*17620*/  LEA.HI.X.SX32 R17, R7, R0, 0x1, P2 ;  /* 0x0000000007117211 */ /* 0x002fc600010f0eff */
[----:B------:R2:W-:Y:S04]  /*17630*/  STL [R1+0x7a0], R16 ;  /* 0x0007a01001007387 */ /* 0x0005e80000100800 */
[----:B------:R-:W3:Y:S04]  /*17640*/  LDL.LU R7, [R1+0x160] ;  /* 0x0001600001077983 */ /* 0x000ee80000300800 */
[----:B------:R0:W-:Y:S01]  /*17650*/  STL [R1+0x76c], R17 ;  /* 0x00076c1101007387 */ /* 0x0001e20000100800 */
[----:B--2---:R-:W-:Y:S02]  /*17660*/  LEA R16, P2, R3, R2, 0x1 ;  /* 0x0000000203107211 */ /* 0x004fe400078408ff */
[----:B0-----:R-:W-:-:S03]  /*17670*/  LEA.HI.X.SX32 R17, R10, R0, 0x1, P3 ;  /* 0x000000000a117211 */ /* 0x001fc600018f0eff */
[----:B------:R0:W-:Y:S04]  /*17680*/  STL [R1+0x7a8], R16 ;  /* 0x0007a81001007387 */ /* 0x0001e80000100800 */
[----:B------:R-:W2:Y:S04]  /*17690*/  LDL.LU R10, [R1+0x15c] ;  /* 0x00015c00010a7983 */ /* 0x000ea80000300800 */
[----:B------:R1:W-:Y:S01]  /*176a0*/  STL [R1+0x774], R17 ;  /* 0x0007741101007387 */ /* 0x0003e20000100800 */
[----:B0-----:R-:W-:Y:S02]  /*176b0*/  LEA R16, P3, R11, R2, 0x1 ;  /* 0x000000020b107211 */ /* 0x001fe400078608ff */
[----:B-1----:R-:W-:-:S03]  /*176c0*/  LEA.HI.X.SX32 R17, R9, R0, 0x1, P4 ;  /* 0x0000000009117211 */ /* 0x002fc600020f0eff */
        /* <DEDUP_REMOVED lines=10> */
[----:B------:R4:W-:Y:S01]  /*17770*/  STL [R1+0x7c0], R16 ;  /* 0x0007c01001007387 */ /* 0x0009e20000100800 */
[----:B------:R-:W-:-:S03]  /*17780*/  LEA.HI.X.SX32 R15, R5, R0, 0x1, P0 ;  /* 0x00000000050f7211 */ /* 0x000fc600000f0eff */
[----:B------:R-:W-:Y:S04]  /*17790*/  STL [R1+0x78c], R17 ;  /* 0x00078c1101007387 */ /* 0x000fe80000100800 */
        /* <DEDUP_REMOVED lines=18> */
[----:B------:R0:W-:Y:S01]  /*178c0*/  STL [R1+0x7ac], R15 ;  /* 0x0007ac0f01007387 */ /* 0x0001e20000100800 */
[----:B------:R-:W-:-:S03]  /*178d0*/  LEA.HI.X.SX32 R13, R13, R0, 0x1, P4 ;  /* 0x000000000d0d7211 */ /* 0x000fc600020f0eff */
[----:B0-----:R-:W5:Y:S01]  /*178e0*/  LDL.LU R15, [R1+0x138] ;  /* 0x00013800010f7983 */ /* 0x001f620000300800 */
[----:B------:R-:W-:-:S05]  /*178f0*/  LEA R16, P3, R21, R2, 0x1 ;  /* 0x0000000215107211 */ /* 0x000fca00078608ff */
[----:B------:R0:W-:Y:S04]  /*17900*/  STL [R1+0x7e8], R16 ;  /* 0x0007e81001007387 */ /* 0x0001e80000100800 */
[----:B------:R1:W-:Y:S01]  /*17910*/  STL [R1+0x7b4], R13 ;  /* 0x0007b40d01007387 */ /* 0x0003e20000100800 */
[----:B0-----:R-:W-:Y:S02]  /*17920*/  LEA.HI.X.SX32 R16, R28, R0, 0x1, P5 ;  /* 0x000000001c107211 */ /* 0x001fe400028f0eff */
[----:B---3--:R-:W-:-:S05]  /*17930*/  LEA R17, P4, R20, R2, 0x1 ;  /* 0x0000000214117211 */ /* 0x008fca00078808ff */
[----:B------:R-:W-:Y:S04]  /*17940*/  STL [R1+0x7f0], R17 ;  /* 0x0007f01101007387 */ /* 0x000fe80000100800 */
[----:B------:R-:W3:Y:S04]  /*17950*/  LDL.LU R28, [R1+0x134] ;  /* 0x00013400011c7983 */ /* 0x000ee80000300800 */
[----:B------:R0:W-:Y:S01]  /*17960*/  STL [R1+0x7bc], R16 ;  /* 0x0007bc1001007387 */ /* 0x0001e20000100800 */
[----:B-1----:R-:W-:Y:S02]  /*17970*/  LEA R13, P5, R29, R2, 0x1 ;  /* 0x000000021d0d7211 */ /* 0x002fe400078a08ff */
[----:B0-----:R-:W-:-:S03]  /*17980*/  LEA.HI.X.SX32 R16, R27, R0, 0x1, P6 ;  /* 0x000000001b107211 */ /* 0x001fc600030f0eff */
[----:B------:R0:W-:Y:S04]  /*17990*/  STL [R1+0x7f8], R13 ;  /* 0x0007f80d01007387 */ /* 0x0001e80000100800 */
[----:B------:R-:W3:Y:S04]  /*179a0*/  LDL.LU R27, [R1+0x130] ;  /* 0x00013000011b7983 */ /* 0x000ee80000300800 */
[----:B------:R1:W-:Y:S01]  /*179b0*/  STL [R1+0x7c4], R16 ;  /* 0x0007c41001007387 */ /* 0x0003e20000100800 */
[----:B0-----:R-:W-:-:S05]  /*179c0*/  LEA R13, P6, R7, R2, 0x1 ;  /* 0x00000002070d7211 */ /* 0x001fca00078c08ff */
[----:B------:R0:W-:Y:S01]  /*179d0*/  STL [R1+0x800], R13 ;  /* 0x0008000d01007387 */ /* 0x0001e20000100800 */
[----:B-1----:R-:W-:-:S03]  /*179e0*/  LEA.HI.X.SX32 R16, R26, R0, 0x1, P0 ;  /* 0x000000001a107211 */ /* 0x002fc600000f0eff */
[----:B0-----:R-:W3:Y:S04]  /*179f0*/  LDL.LU R13, [R1+0xfc] ;  /* 0x0000fc00010d7983 */ /* 0x001ee80000300800 */
[----:B------:R0:W-:Y:S01]  /*17a00*/  STL [R1+0x7cc], R16 ;  /* 0x0007cc1001007387 */ /* 0x0001e20000100800 */
[----:B--2---:R-:W-:Y:S02]  /*17a10*/  LEA R17, P0, R10, R2, 0x1 ;  /* 0x000000020a117211 */ /* 0x004fe400078008ff */
[----:B0-----:R-:W-:-:S03]  /*17a20*/  LEA.HI.X.SX32 R16, R25, R0, 0x1, P1 ;  /* 0x0000000019107211 */ /* 0x001fc600008f0eff */
[----:B------:R0:W-:Y:S04]  /*17a30*/  STL [R1+0x808], R17 ;  /* 0x0008081101007387 */ /* 0x0001e80000100800 */
[----:B------:R-:W2:Y:S04]  /*17a40*/  LDL.LU R26, [R1+0xf8] ;  /* 0x0000f800011a7983 */ /* 0x000ea80000300800 */
[----:B------:R1:W-:Y:S01]  /*17a50*/  STL [R1+0x7d4], R16 ;  /* 0x0007d41001007387 */ /* 0x0003e20000100800 */
[----:B0-----:R-:W-:-:S05]  /*17a60*/  LEA R17, P1, R9, R2, 0x1 ;  /* 0x0000000209117211 */ /* 0x001fca00078208ff */
[----:B------:R0:W-:Y:S04]  /*17a70*/  STL [R1+0x810], R17 ;  /* 0x0008101101007387 */ /* 0x0001e80000100800 */
[----:B------:R-:W2:Y:S01]  /*17a80*/  LDL.LU R25, [R1+0xf4] ;  /* 0x0000f40001197983 */ /* 0x000ea20000300800 */
[----:B-1----:R-:W-:-:S05]  /*17a90*/  LEA.HI.X.SX32 R16, R23, R0, 0x1, P2 ;  /* 0x0000000017107211 */ /* 0x002fca00010f0eff */
[----:B------:R1:W-:Y:S01]  /*17aa0*/  STL [R1+0x7dc], R16 ;  /* 0x0007dc1001007387 */ /* 0x0003e20000100800 */
[----:B0-----:R-:W-:-:S05]  /*17ab0*/  LEA R17, P2, R8, R2, 0x1 ;  /* 0x0000000208117211 */ /* 0x001fca00078408ff */
[----:B------:R0:W-:Y:S04]  /*17ac0*/  STL [R1+0x818], R17 ;  /* 0x0008181101007387 */ /* 0x0001e80000100800 */
[----:B------:R-:W2:Y:S01]  /*17ad0*/  LDL.LU R23, [R1+0xf0] ;  /* 0x0000f00001177983 */ /* 0x000ea20000300800 */
[----:B-1----:R-:W-:-:S05]  /*17ae0*/  LEA.HI.X.SX32 R16, R21, R0, 0x1, P3 ;  /* 0x0000000015107211 */ /* 0x002fca00018f0eff */
[----:B------:R1:W-:Y:S04]  /*17af0*/  STL [R1+0x7e4], R16 ;  /* 0x0007e41001007387 */ /* 0x0003e80000100800 */
[----:B------:R-:W2:Y:S01]  /*17b00*/  LDL.LU R21, [R1+0xec] ;  /* 0x0000ec0001157983 */ /* 0x000ea20000300800 */
[----:B0-----:R-:W-:Y:S02]  /*17b10*/  LEA R17, P3, R5, R2, 0x1 ;  /* 0x0000000205117211 */ /* 0x001fe400078608ff */
[----:B-1----:R-:W-:-:S03]  /*17b20*/  LEA.HI.X.SX32 R16, R20, R0, 0x1, P4 ;  /* 0x0000000014107211 */ /* 0x002fc600020f0eff */
        /* <DEDUP_REMOVED lines=10> */
[----:B------:R0:W-:Y:S04]  /*17bd0*/  STL [R1+0x830], R17 ;  /* 0x0008301101007387 */ /* 0x0001e80000100800 */
[----:B------:R-:W5:Y:S04]  /*17be0*/  LDL.LU R7, [R1+0xe0] ;  /* 0x0000e00001077983 */ /* 0x000f680000300800 */
[----:B------:R1:W-:Y:S01]  /*17bf0*/  STL [R1+0x7fc], R16 ;  /* 0x0007fc1001007387 */ /* 0x0003e20000100800 */
[----:B0-----:R-:W-:Y:S02]  /*17c00*/  LEA R17, P6, R11, R2, 0x1 ;  /* 0x000000020b117211 */ /* 0x001fe400078c08ff */
[----:B-1----:R-:W-:-:S03]  /*17c10*/  LEA.HI.X.SX32 R16, R10, R0, 0x1, P0 ;  /* 0x000000000a107211 */ /* 0x002fc600000f0eff */
[----:B------:R0:W-:Y:S04]  /*17c20*/  STL [R1+0x838], R17 ;  /* 0x0008381101007387 */ /* 0x0001e80000100800 */
[----:B------:R-:W5:Y:S04]  /*17c30*/  LDL.LU R10, [R1+0xdc] ;  /* 0x0000dc00010a7983 */ /* 0x000f680000300800 */
[----:B------:R1:W-:Y:S01]  /*17c40*/  STL [R1+0x804], R16 ;  /* 0x0008041001007387 */ /* 0x0003e20000100800 */
[----:B0-----:R-:W-:Y:S02]  /*17c50*/  LEA R17, P0, R15, R2, 0x1 ;  /* 0x000000020f117211 */ /* 0x001fe400078008ff */
[----:B-1----:R-:W-:-:S03]  /*17c60*/  LEA.HI.X.SX32 R16, R9, R0, 0x1, P1 ;  /* 0x0000000009107211 */ /* 0x002fc600008f0eff */
[----:B------:R-:W-:Y:S04]  /*17c70*/  STL [R1+0x840], R17 ;  /* 0x0008401101007387 */ /* 0x000fe80000100800 */
[----:B------:R-:W5:Y:S04]  /*17c80*/  LDL.LU R9, [R1+0xd8] ;  /* 0x0000d80001097983 */ /* 0x000f680000300800 */
[----:B------:R0:W-:Y:S02]  /*17c90*/  STL [R1+0x80c], R16 ;  /* 0x00080c1001007387 */ /* 0x0001e40000100800 */
[----:B0-----:R-:W-:-:S02]  /*17ca0*/  LEA.HI.X.SX32 R16, R8, R0, 0x1, P2 ;  /* 0x0000000008107211 */ /* 0x001fc400010f0eff */
[----:B------:R-:W5:Y:S01]  /*17cb0*/  LDL.LU R8, [R1+0xd4] ;  /* 0x0000d40001087983 */ /* 0x000f620000300800 */
[----:B---3--:R-:W-:-:S05]  /*17cc0*/  LEA R17, P1, R28, R2, 0x1 ;  /* 0x000000021c117211 */ /* 0x008fca00078208ff */
        /* <DEDUP_REMOVED lines=17> */
[----:B------:R-:W-:Y:S02]  /*17de0*/  LEA R18, P5, R25, R2, 0x1 ;  /* 0x0000000219127211 */ /* 0x000fe400078a08ff */
[----:B0-----:R-:W-:-:S03]  /*17df0*/  LEA.HI.X.SX32 R17, R11, R0, 0x1, P6 ;  /* 0x000000000b117211 */ /* 0x001fc600030f0eff */
[----:B------:R-:W-:Y:S04]  /*17e00*/  STL [R1+0x868], R18 ;  /* 0x0008681201007387 */ /* 0x000fe80000100800 */
[----:B------:R-:W2:Y:S04]  /*17e10*/  LDL.LU R11, [R1+0xac] ;  /* 0x0000ac00010b7983 */ /* 0x000ea80000300800 */
[----:B------:R0:W-:Y:S01]  /*17e20*/  STL [R1+0x834], R17 ;  /* 0x0008341101007387 */ /* 0x0001e20000100800 */
[----:B-1----:R-:W-:Y:S02]  /*17e30*/  LEA R16, P6, R23, R2, 0x1 ;  /* 0x0000000217107211 */ /* 0x002fe400078c08ff */
[----:B0-----:R-:W-:-:S03]  /*17e40*/  LEA.HI.X.SX32 R17, R15, R0, 0x1, P0 ;  /* 0x000000000f117211 */ /* 0x001fc600000f0eff */
[----:B------:R0:W-:Y:S01]  /*17e50*/  STL [R1+0x870], R16 ;  /* 0x0008701001007387 */ /* 0x0001e20000100800 */
[----:B------:R-:W-:-:S03]  /*17e60*/  LEA.HI.X.SX32 R15, R28, R0, 0x1, P1 ;  /* 0x000000001c0f7211 */ /* 0x000fc600008f0eff */
[----:B------:R1:W-:Y:S04]  /*17e70*/  STL [R1+0x83c], R17 ;  /* 0x00083c1101007387 */ /* 0x0003e80000100800 */
[----:B------:R-:W2:Y:S01]  /*17e80*/  LDL.LU R28, [R1+0x88] ;  /* 0x00008800011c7983 */ /* 0x000ea20000300800 */
[----:B0-----:R-:W-:-:S05]  /*17e90*/  LEA R16, P0, R21, R2, 0x1 ;  /* 0x0000000215107211 */ /* 0x001fca00078008ff */
[----:B------:R0:W-:Y:S01]  /*17ea0*/  STL [R1+0x878], R16 ;  /* 0x0008781001007387 */ /* 0x0001e20000100800 */
[----:B-1----:R-:W-:-:S03]  /*17eb0*/  LEA R17, P1, R20, R2, 0x1 ;  /* 0x0000000214117211 */ /* 0x002fc600078208ff */
[----:B------:R-:W-:Y:S01]  /*17ec0*/  STL [R1+0x844], R15 ;  /* 0x0008440f01007387 */ /* 0x000fe20000100800 */
[----:B0-----:R-:W-:-:S03]  /*17ed0*/  LEA.HI.X.SX32 R16, R27, R0, 0x1, P2 ;  /* 0x000000001b107211 */ /* 0x001fc600010f0eff */
[----:B------:R-:W-:Y:S04]  /*17ee0*/  STL [R1+0x880], R17 ;  /* 0x0008801101007387 */ /* 0x000fe80000100800 */
[----:B------:R-:W2:Y:S04]  /*17ef0*/  LDL.LU R27, [R1+0x84] ;  /* 0x00008400011b7983 */ /* 0x000ea80000300800 */
[----:B------:R0:W-:Y:S02]  /*17f00*/  STL [R1+0x84c], R16 ;  /* 0x00084c1001007387 */ /* 0x0001e40000100800 */
[----:B0-----:R-:W-:-:S02]  /*17f10*/  LEA.HI.X.SX32 R16, R13, R0, 0x1, P3 ;  /* 0x000000000d107211 */ /* 0x001fc400018f0eff */
[----:B----4-:R-:W-:Y:S02]  /*17f20*/  LEA R15, P2, R29, R2, 0x1 ;  /* 0x000000021d0f7211 */ /* 0x010fe400078408ff */
[----:B------:R-:W-:-:S03]  /*17f30*/  LEA.HI.X.SX32 R13, R26, R0, 0x1, P4 ;  /* 0x000000001a0d7211 */ /* 0x000fc600020f0eff */
[----:B------:R5:W-:Y:S04]  /*17f40*/  STL [R1+0x888], R15 ;  /* 0x0008880f01007387 */ /* 0x000be80000100800 */
[----:B------:R-:W-:Y:S04]  /*17f50*/  STL [R1+0x854], R16 ;  /* 0x0008541001007387 */ /* 0x000fe80000100800 */
[----:B------:R-:W4:Y:S01]  /*17f60*/  LDL.LU R26, [R1+0x80] ;  /* 0x00008000011a7983 */ /* 0x000f220000300800 */
[----:B-----5:R-:W-:-:S05]  /*17f70*/  LEA R15, P3, R7, R2, 0x1 ;  /* 0x00000002070f7211 */ /* 0x020fca00078608ff */
[----:B------:R0:W-:Y:S04]  /*17f80*/  STL [R1+0x890], R15 ;  /* 0x0008900f01007387 */ /* 0x0001e80000100800 */
[----:B------:R-:W-:Y:S01]  /*17f90*/  STL [R1+0x85c], R13 ;  /* 0x00085c0d01007387 */ /* 0x000fe20000100800 */
[----:B0-----:R-:W-:Y:S02]  /*17fa0*/  LEA.HI.X.SX32 R15, R25, R0, 0x1, P5 ;  /* 0x00000000190f7211 */ /* 0x001fe400028f0eff */
[----:B------:R-:W-:-:S05]  /*17fb0*/  LEA R16, P4, R10, R2, 0x1 ;  /* 0x000000020a107211 */ /* 0x000fca00078808ff */
[----:B------:R0:W-:Y:S04]  /*17fc0*/  STL [R1+0x898], R16 ;  /* 0x0008981001007387 */ /* 0x0001e80000100800 */
[----:B------:R-:W5:Y:S01]  /*17fd0*/  LDL.LU R25, [R1+0x7c] ;  /* 0x00007c0001197983 */ /* 0x000f620000300800 */
[----:B0-----:R-:W-:Y:S02]  /*17fe0*/  LEA.HI.X.SX32 R16, R23, R0, 0x1, P6 ;  /* 0x0000000017107211 */ /* 0x001fe400030f0eff */
[----:B------:R-:W-:Y:S01]  /*17ff0*/  LEA R13, P5, R9, R2, 0x1 ;  /* 0x00000002090d7211 */ /* 0x000fe200078a08ff */
[----:B------:R0:W-:Y:S04]  /*18000*/  STL [R1+0x864], R15 ;  /* 0x0008640f01007387 */ /* 0x0001e80000100800 */
[----:B------:R1:W-:Y:S04]  /*18010*/  STL [R1+0x8a0], R13 ;  /* 0x0008a00d01007387 */ /* 0x0003e80000100800 */
[----:B------:R-:W-:Y:S01]  /*18020*/  STL [R1+0x86c], R16 ;  /* 0x00086c1001007387 */ /* 0x000fe20000100800 */
[----:B0-----:R-:W-:-:S03]  /*18030*/  LEA.HI.X.SX32 R15, R21, R0, 0x1, P0 ;  /* 0x00000000150f7211 */ /* 0x001fc600000f0eff */
[----:B------:R-:W5:Y:S01]  /*18040*/  LDL.LU R23, [R1+0x78] ;  /* 0x0000780001177983 */ /* 0x000f620000300800 */
[----:B-1----:R-:W-:-:S05]  /*18050*/  LEA R13, P6, R8, R2, 0x1 ;  /* 0x00000002080d7211 */ /* 0x002fca00078c08ff */
[----:B------:R-:W-:Y:S04]  /*18060*/  STL [R1+0x8a8], R13 ;  /* 0x0008a80d01007387 */ /* 0x000fe80000100800 */
[----:B------:R0:W-:Y:S04]  /*18070*/  STL [R1+0x874], R15 ;  /* 0x0008740f01007387 */ /* 0x0001e80000100800 */
[----:B------:R-:W5:Y:S01]  /*18080*/  LDL.LU R21, [R1+0x74] ;  /* 0x0000740001157983 */ /* 0x000f620000300800 */
[-C--:B0-----:R-:W-:Y:S02]  /*18090*/  LEA.HI.X.SX32 R15, R20, R0.reuse, 0x1, P1 ;  /* 0x00000000140f7211 */ /* 0x081fe400008f0eff */
[----:B------:R-:W-:-:S02]  /*180a0*/  LEA.HI.X.SX32 R10, R10, R0, 0x1, P4 ;  /* 0x000000000a0a7211 */ /* 0x000fc400020f0eff */
[----:B---3--:R-:W-:-:S05]  /*180b0*/  LEA R13, P0, R5, R2, 0x1 ;  /* 0x00000002050d7211 */ /* 0x008fca00078008ff */
[----:B------:R-:W-:Y:S04]  /*180c0*/  STL [R1+0x8b0], R13 ;  /* 0x0008b00d01007387 */ /* 0x000fe80000100800 */
[----:B------:R0:W-:Y:S04]  /*180d0*/  STL [R1+0x87c], R15 ;  /* 0x00087c0f01007387 */ /* 0x0001e80000100800 */
[----:B------:R-:W3:Y:S01]  /*180e0*/  LDL.LU R20, [R1+0x70] ;  /* 0x0000700001147983 */ /* 0x000ee20000300800 */
[----:B0-----:R-:W-:Y:S02]  /*180f0*/  LEA.HI.X.SX32 R15, R29, R0, 0x1, P2 ;  /* 0x000000001d0f7211 */ /* 0x001fe400010f0eff */
[----:B------:R-:W-:-:S05]  /*18100*/  LEA R13, P1, R4, R2, 0x1 ;  /* 0x00000002040d7211 */ /* 0x000fca00078208ff */
[----:B------:R-:W-:Y:S04]  /*18110*/  STL [R1+0x8b8], R13 ;  /* 0x0008b80d01007387 */ /* 0x000fe80000100800 */
[----:B------:R0:W-:Y:S04]  /*18120*/  STL [R1+0x884], R15 ;  /* 0x0008840f01007387 */ /* 0x0001e80000100800 */
[----:B------:R-:W3:Y:S01]  /*18130*/  LDL.LU R29, [R1+0x6c] ;  /* 0x00006c00011d7983 */ /* 0x000ee20000300800 */
[----:B0-----:R-:W-:Y:S02]  /*18140*/  LEA.HI.X.SX32 R15, R7, R0, 0x1, P3 ;  /* 0x00000000070f7211 */ /* 0x001fe400018f0eff */
[----:B------:R-:W-:-:S05]  /*18150*/  LEA R13, P2, R3, R2, 0x1 ;  /* 0x00000002030d7211 */ /* 0x000fca00078408ff */
[----:B------:R2:W-:Y:S04]  /*18160*/  STL [R1+0x8c0], R13 ;  /* 0x0008c00d01007387 */ /* 0x0005e80000100800 */
[----:B------:R-:W3:Y:S04]  /*18170*/  LDL.LU R7, [R1+0x68] ;  /* 0x0000680001077983 */ /* 0x000ee80000300800 */
[----:B------:R-:W-:Y:S04]  /*18180*/  STL [R1+0x88c], R15 ;  /* 0x00088c0f01007387 */ /* 0x000fe80000100800 */
[----:B------:R-:W3:Y:S01]  /*18190*/  LDL.LU R19, [R1+0x64] ;  /* 0x0000640001137983 */ /* 0x000ee20000300800 */
[----:B--2---:R-:W-:-:S05]  /*181a0*/  LEA R13, P3, R11, R2, 0x1 ;  /* 0x000000020b0d7211 */ /* 0x004fca00078608ff */
[----:B------:R0:W-:Y:S04]  /*181b0*/  STL [R1+0x8c8], R13 ;  /* 0x0008c80d01007387 */ /* 0x0001e80000100800 */
[----:B------:R-:W2:Y:S04]  /*181c0*/  LDL.LU R18, [R1+0x60] ;  /* 0x0000600001127983 */ /* 0x000ea80000300800 */
[----:B------:R1:W-:Y:S04]  /*181d0*/  STL [R1+0x894], R10 ;  /* 0x0008940a01007387 */ /* 0x0003e80000100800 */
[----:B------:R-:W2:Y:S01]  /*181e0*/  LDL.LU R17, [R1+0x5c] ;  /* 0x00005c0001117983 */ /* 0x000ea20000300800 */
[----:B0-----:R-:W-:-:S02]  /*181f0*/  LEA R13, P4, R28, R2, 0x1 ;  /* 0x000000021c0d7211 */ /* 0x001fc400078808ff */
[----:B-1----:R-:W-:-:S03]  /*18200*/  LEA.HI.X.SX32 R10, R9, R0, 0x1, P5 ;  /* 0x00000000090a7211 */ /* 0x002fc600028f0eff */
[----:B------:R0:W-:Y:S04]  /*18210*/  STL [R1+0x8d0], R13 ;  /* 0x0008d00d01007387 */ /* 0x0001e80000100800 */
[----:B------:R-:W2:Y:S04]  /*18220*/  LDL.LU R16, [R1+0x54] ;  /* 0x0000540001107983 */ /* 0x000ea80000300800 */
[----:B------:R1:W-:Y:S04]  /*18230*/  STL [R1+0x89c], R10 ;  /* 0x00089c0a01007387 */ /* 0x0003e80000100800 */
[----:B------:R-:W2:Y:S01]  /*18240*/  LDL.LU R15, [R1+0x44] ;  /* 0x00004400010f7983 */ /* 0x000ea20000300800 */
[----:B------:R-:W-:-:S02]  /*18250*/  LEA R9, P5, R27, R2, 0x1 ;  /* 0x000000021b097211 */ /* 0x000fc400078a08ff */
[----:B------:R-:W-:-:S03]  /*18260*/  LEA.HI.X.SX32 R8, R8, R0, 0x1, P6 ;  /* 0x0000000008087211 */ /* 0x000fc600030f0eff */
[----:B------:R-:W-:Y:S04]  /*18270*/  STL [R1+0x8d8], R9 ;  /* 0x0008d80901007387 */ /* 0x000fe80000100800 */
[----:B0-----:R-:W2:Y:S04]  /*18280*/  LDL.LU R13, [R1+0x3c] ;  /* 0x00003c00010d7983 */ /* 0x001ea80000300800 */
[----:B------:R0:W-:Y:S04]  /*18290*/  STL [R1+0x8a4], R8 ;  /* 0x0008a40801007387 */ /* 0x0001e80000100800 */
[----:B-1----:R-:W2:Y:S01]  /*182a0*/  LDL.LU R10, [R1+0x34] ;  /* 0x00003400010a7983 */ /* 0x002ea20000300800 */
[----:B------:R-:W-:-:S02]  /*182b0*/  LEA.HI.X.SX32 R4, R4, R0, 0x1, P1 ;  /* 0x0000000004047211 */ /* 0x000fc400008f0eff */
[----:B0-----:R-:W-:Y:S02]  /*182c0*/  LEA.HI.X.SX32 R8, R5, R0, 0x1, P0 ;  /* 0x0000000005087211 */ /* 0x001fe400000f0eff */
[----:B----4-:R-:W-:-:S05]  /*182d0*/  LEA R9, P6, R26, R2, 0x1 ;  /* 0x000000021a097211 */ /* 0x010fca00078c08ff */
[----:B------:R0:W-:Y:S01]  /*182e0*/  STL [R1+0x8e0], R9 ;  /* 0x0008e00901007387 */ /* 0x0001e20000100800 */
[----:B------:R-:W-:-:S03]  /*182f0*/  LEA.HI.X.SX32 R3, R3, R0, 0x1, P2 ;  /* 0x0000000003037211 */ /* 0x000fc600010f0eff */
[----:B0-----:R-:W4:Y:S04]  /*18300*/  LDL.LU R9, [R1+0x2c] ;  /* 0x00002c0001097983 */ /* 0x001f280000300800 */
[----:B------:R0:W-:Y:S04]  /*18310*/  STL [R1+0x8ac], R8 ;  /* 0x0008ac0801007387 */ /* 0x0001e80000100800 */
[----:B0-----:R-:W4:Y:S01]  /*18320*/  LDL.LU R8, [R1+0x24] ;  /* 0x0000240001087983 */ /* 0x001f220000300800 */
[----:B-----5:R-:W-:-:S05]  /*18330*/  LEA R5, P0, R25, R2, 0x1 ;  /* 0x0000000219057211 */ /* 0x020fca00078008ff */
[----:B------:R0:W-:Y:S04]  /*18340*/  STL [R1+0x8e8], R5 ;  /* 0x0008e80501007387 */ /* 0x0001e80000100800 */
[----:B0-----:R-:W5:Y:S04]  /*18350*/  LDL.LU R5, [R1+0x1c] ;  /* 0x00001c0001057983 */ /* 0x001f680000300800 */
[----:B------:R0:W-:Y:S02]  /*18360*/  STL [R1+0x8b4], R4 ;  /* 0x0008b40401007387 */ /* 0x0001e40000100800 */
[----:B0-----:R-:W-:-:S05]  /*18370*/  LEA R4, P1, R23, R2, 0x1 ;  /* 0x0000000217047211 */ /* 0x001fca00078208ff */
[----:B------:R0:W-:Y:S01]  /*18380*/  STL [R1+0x8f0], R4 ;  /* 0x0008f00401007387 */ /* 0x0001e20000100800 */
[----:B------:R-:W-:-:S03]  /*18390*/  LEA.HI.X.SX32 R11, R11, R0, 0x1, P3 ;  /* 0x000000000b0b7211 */ /* 0x000fc600018f0eff */
[----:B0-----:R-:W4:Y:S04]  /*183a0*/  LDL.LU R4, [R1+0x14] ;  /* 0x0000140001047983 */ /* 0x001f280000300800 */
[----:B------:R0:W-:Y:S02]  /*183b0*/  STL [R1+0x8bc], R3 ;  /* 0x0008bc0301007387 */ /* 0x0001e40000100800 */
[----:B0-----:R-:W-:-:S05]  /*183c0*/  LEA R3, P2, R21, R2, 0x1 ;  /* 0x0000000215037211 */ /* 0x001fca00078408ff */
[----:B------:R0:W-:Y:S01]  /*183d0*/  STL [R1+0x8f8], R3 ;  /* 0x0008f80301007387 */ /* 0x0001e20000100800 */
[----:B------:R-:W-:-:S03]  /*183e0*/  LEA.HI.X.SX32 R28, R28, R0, 0x1, P4 ;  /* 0x000000001c1c7211 */ /* 0x000fc600020f0eff */
[----:B0-----:R-:W4:Y:S04]  /*183f0*/  LDL.LU R3, [R1+0x8] ;  /* 0x0000080001037983 */ /* 0x001f280000300800 */
[----:B------:R3:W-:Y:S01]  /*18400*/  STL [R1+0x8c4], R11 ;  /* 0x0008c40b01007387 */ /* 0x0007e20000100800 */
[-C--:B------:R-:W-:Y:S02]  /*18410*/  LEA.HI.X.SX32 R27, R27, R0.reuse, 0x1, P5 ;  /* 0x000000001b1b7211 */ /* 0x080fe400028f0eff */
[-C--:B------:R-:W-:Y:S02]  /*18420*/  LEA.HI.X.SX32 R26, R26, R0.reuse, 0x1, P6 ;  /* 0x000000001a1a7211 */ /* 0x080fe400030f0eff */
[-C--:B------:R-:W-:Y:S02]  /*18430*/  LEA.HI.X.SX32 R25, R25, R0.reuse, 0x1, P0 ;  /* 0x0000000019197211 */ /* 0x080fe400000f0eff */
[----:B------:R-:W-:-:S02]  /*18440*/  LEA.HI.X.SX32 R23, R23, R0, 0x1, P1 ;  /* 0x0000000017177211 */ /* 0x000fc400008f0eff */
[----:B---3--:R-:W-:-:S05]  /*18450*/  LEA R11, P3, R20, R2, 0x1 ;  /* 0x00000002140b7211 */ /* 0x008fca00078608ff */
[----:B------:R0:W-:Y:S04]  /*18460*/  STL [R1+0x900], R11 ;  /* 0x0009000b01007387 */ /* 0x0001e80000100800 */
[----:B0-----:R-:W3:Y:S04]  /*18470*/  LDL.LU R11, [R1+0xa80] ;  /* 0x000a8000010b7983 */ /* 0x001ee80000300800 */
[----:B------:R0:W-:Y:S02]  /*18480*/  STL [R1+0x8cc], R28 ;  /* 0x0008cc1c01007387 */ /* 0x0001e40000100800 */
[----:B0-----:R-:W-:-:S05]  /*18490*/  LEA R28, P4, R29, R2, 0x1 ;  /* 0x000000021d1c7211 */ /* 0x001fca00078808ff */
        /* <DEDUP_REMOVED lines=11> */
[----:B--2---:R-:W-:-:S05]  /*18550*/  LEA R25, P0, R18, R2, 0x1 ;  /* 0x0000000212197211 */ /* 0x004fca00078008ff */
[----:B------:R0:W-:Y:S01]  /*18560*/  STL [R1+0x920], R25 ;  /* 0x0009201901007387 */ /* 0x0001e20000100800 */
[----:B------:R-:W-:-:S03]  /*18570*/  LEA.HI.X.SX32 R21, R21, R0, 0x1, P2 ;  /* 0x0000000015157211 */ /* 0x000fc600010f0eff */
[----:B0-----:R-:W2:Y:S04]  /*18580*/  LDL.LU R25, [R1+0xa70] ;  /* 0x000a700001197983 */ /* 0x001ea80000300800 */
[----:B------:R0:W-:Y:S02]  /*18590*/  STL [R1+0x8ec], R23 ;  /* 0x0008ec1701007387 */ /* 0x0001e40000100800 */
[----:B0-----:R-:W-:-:S05]  /*185a0*/  LEA R23, P1, R17, R2, 0x1 ;  /* 0x0000000211177211 */ /* 0x001fca00078208ff */
        /* <DEDUP_REMOVED lines=15> */
[----:B------:R0:W-:Y:S04]  /*186a0*/  STL [R1+0x940], R29 ;  /* 0x0009401d01007387 */ /* 0x0001e80000100800 */
[----:B0-----:R-:W2:Y:S04]  /*186b0*/  LDL.LU R29, [R1+0xa60] ;  /* 0x000a6000011d7983 */ /* 0x001ea80000300800 */
[----:B------:R0:W-:Y:S02]  /*186c0*/  STL [R1+0x90c], R7 ;  /* 0x00090c0701007387 */ /* 0x0001e40000100800 */
[----:B0-----:R-:W-:-:S05]  /*186d0*/  LEA R7, P5, R10, R2, 0x1 ;  /* 0x000000020a077211 */ /* 0x001fca00078a08ff */
[----:B------:R0:W-:Y:S04]  /*186e0*/  STL [R1+0x948], R7 ;  /* 0x0009480701007387 */ /* 0x0001e80000100800 */
[----:B0-----:R-:W3:Y:S01]  /*186f0*/  LDL.LU R7, [R1+0xa5c] ;  /* 0x000a5c0001077983 */ /* 0x001ee20000300800 */
[----:B------:R-:W-:-:S05]  /*18700*/  LEA.HI.X.SX32 R19, R19, R0, 0x1, P6 ;  /* 0x0000000013137211 */ /* 0x000fca00030f0eff */
[----:B------:R4:W-:Y:S02]  /*18710*/  STL [R1+0x914], R19 ;  /* 0x0009141301007387 */ /* 0x0009e40000100800 */
[----:B----4-:R-:W-:-:S05]  /*18720*/  LEA R19, P6, R9, R2, 0x1 ;  /* 0x0000000209137211 */ /* 0x010fca00078c08ff */
[----:B------:R0:W-:Y:S01]  /*18730*/  STL [R1+0x950], R19 ;  /* 0x0009501301007387 */ /* 0x0001e20000100800 */
[----:B------:R-:W-:Y:S01]  /*18740*/  IMAD R6, R6, UR8, RZ ;  /* 0x0000000806067c24 */ /* 0x000fe2000f8e02ff */
[----:B0-----:R-:W-:Y:S02]  /*18750*/  LEA.HI.X.SX32 R19, R18, R0, 0x1, P0 ;  /* 0x0000000012137211 */ /* 0x001fe400000f0eff */
[----:B------:R-:W-:-:S03]  /*18760*/  LEA R18, P0, R8, R2, 0x1 ;  /* 0x0000000208127211 */ /* 0x000fc600078008ff */
[----:B------:R0:W-:Y:S04]  /*18770*/  STL [R1+0x91c], R19 ;  /* 0x00091c1301007387 */ /* 0x0001e80000100800 */
[----:B------:R1:W-:Y:S01]  /*18780*/  STL [R1+0x958], R18 ;  /* 0x0009581201007387 */ /* 0x0003e20000100800 */
[----:B0-----:R-:W-:Y:S02]  /*18790*/  LEA.HI.X.SX32 R19, R17, R0, 0x1, P1 ;  /* 0x0000000011137211 */ /* 0x001fe400008f0eff */
[----:B-----5:R-:W-:Y:S02]  /*187a0*/  LEA R17, P1, R5, R2, 0x1 ;  /* 0x0000000205117211 */ /* 0x020fe400078208ff */
[----:B-1----:R-:W-:Y:S01]  /*187b0*/  LEA.HI.X.SX32 R18, R16, R0, 0x1, P2 ;  /* 0x0000000010127211 */ /* 0x002fe200010f0eff */
[----:B------:R-:W-:Y:S01]  /*187c0*/  STL [R1+0x924], R19 ;  /* 0x0009241301007387 */ /* 0x000fe20000100800 */
[----:B------:R-:W-:-:S03]  /*187d0*/  LEA R16, P2, R4, R2, 0x1 ;  /* 0x0000000204107211 */ /* 0x000fc600078408ff */
[----:B------:R0:W-:Y:S04]  /*187e0*/  STL [R1+0x960], R17 ;  /* 0x0009601101007387 */ /* 0x0001e80000100800 */
[----:B------:R-:W-:Y:S04]  /*187f0*/  STL [R1+0x92c], R18 ;  /* 0x00092c1201007387 */ /* 0x000fe80000100800 */
[----:B------:R1:W-:Y:S01]  /*18800*/  STL [R1+0x9c8], R16 ;  /* 0x0009c81001007387 */ /* 0x0003e20000100800 */
[----:B0-----:R-:W-:Y:S02]  /*18810*/  LEA.HI.X.SX32 R17, R15, R0, 0x1, P3 ;  /* 0x000000000f117211 */ /* 0x001fe400018f0eff */
[----:B------:R-:W-:-:S03]  /*18820*/  LEA R15, P3, R6, R2, 0x1 ;  /* 0x00000002060f7211 */ /* 0x000fc600078608ff */
[----:B------:R-:W-:Y:S01]  /*18830*/  STL [R1+0x934], R17 ;  /* 0x0009341101007387 */ /* 0x000fe20000100800 */
[----:B-1----:R-:W-:Y:S02]  /*18840*/  LEA.HI.X.SX32 R16, R13, R0, 0x1, P4 ;  /* 0x000000000d107211 */ /* 0x002fe400020f0eff */
[----:B------:R-:W-:Y:S01]  /*18850*/  LEA R13, P4, R3, R2, 0x1 ;  /* 0x00000002030d7211 */ /* 0x000fe200078808ff */
[----:B------:R0:W-:Y:S04]  /*18860*/  STL [R1+0x968], R15 ;  /* 0x0009680f01007387 */ /* 0x0001e80000100800 */
[----:B------:R-:W-:Y:S04]  /*18870*/  STL [R1+0x93c], R16 ;  /* 0x00093c1001007387 */ /* 0x000fe80000100800 */
[----:B------:R1:W-:Y:S01]  /*18880*/  STL [R1+0x970], R13 ;  /* 0x0009700d01007387 */ /* 0x0003e20000100800 */
[----:B0-----:R-:W-:-:S05]  /*18890*/  LEA.HI.X.SX32 R15, R10, R0, 0x1, P5 ;  /* 0x000000000a0f7211 */ /* 0x001fca00028f0eff */
[----:B------:R-:W-:Y:S01]  /*188a0*/  STL [R1+0x944], R15 ;  /* 0x0009440f01007387 */ /* 0x000fe20000100800 */
[-C--:B-1----:R-:W-:Y:S02]  /*188b0*/  LEA.HI.X.SX32 R13, R9, R0.reuse, 0x1, P6 ;  /* 0x00000000090d7211 */ /* 0x082fe400030f0eff */
[-C--:B------:R-:W-:Y:S02]  /*188c0*/  LEA.HI.X.SX32 R4, R4, R0.reuse, 0x1, P2 ;  /* 0x0000000004047211 */ /* 0x080fe400010f0eff */
[----:B------:R-:W-:Y:S02]  /*188d0*/  LEA.HI.X.SX32 R6, R6, R0, 0x1, P3 ;  /* 0x0000000006067211 */ /* 0x000fe400018f0eff */
[-C--:B--2---:R-:W-:Y:S02]  /*188e0*/  LEA R9, P6, R29, R2.reuse, 0x1 ;  /* 0x000000021d097211 */ /* 0x084fe400078c08ff */
[----:B---3--:R-:W-:-:S05]  /*188f0*/  LEA R10, P5, R7, R2, 0x1 ;  /* 0x00000002070a7211 */ /* 0x008fca00078a08ff */
[----:B------:R0:W-:Y:S04]  /*18900*/  STL [R1+0x978], R10 ;  /* 0x0009780a01007387 */ /* 0x0001e80000100800 */
[----:B------:R-:W-:Y:S04]  /*18910*/  STL [R1+0x94c], R13 ;  /* 0x00094c0d01007387 */ /* 0x000fe80000100800 */
[----:B------:R1:W-:Y:S01]  /*18920*/  STL [R1+0x980], R9 ;  /* 0x0009800901007387 */ /* 0x0003e20000100800 */
[----:B0-----:R-:W-:Y:S02]  /*18930*/  LEA.HI.X.SX32 R10, R8, R0, 0x1, P0 ;  /* 0x00000000080a7211 */ /* 0x001fe400000f0eff */
[----:B------:R-:W-:-:S03]  /*18940*/  LEA R8, P0, R20, R2, 0x1 ;  /* 0x0000000214087211 */ /* 0x000fc600078008ff */
[----:B------:R-:W-:Y:S01]  /*18950*/  STL [R1+0x954], R10 ;  /* 0x0009540a01007387 */ /* 0x000fe20000100800 */
[----:B-1----:R-:W-:Y:S02]  /*18960*/  LEA.HI.X.SX32 R9, R5, R0, 0x1, P1 ;  /* 0x0000000005097211 */ /* 0x002fe400008f0eff */
[-C--:B------:R-:W-:Y:S01]  /*18970*/  LEA R5, P1, R21, R2.reuse, 0x1 ;  /* 0x0000000215057211 */ /* 0x080fe200078208ff */
[----:B------:R0:W-:Y:S04]  /*18980*/  STL [R1+0x988], R8 ;  /* 0x0009880801007387 */ /* 0x0001e80000100800 */
[----:B0-----:R-:W2:Y:S04]  /*18990*/  LDL.LU R8, [R1+0xa44] ;  /* 0x000a440001087983 */ /* 0x001ea80000300800 */
[----:B------:R-:W-:Y:S04]  /*189a0*/  STL [R1+0x95c], R9 ;  /* 0x00095c0901007387 */ /* 0x000fe80000100800 */
[----:B------:R0:W-:Y:S04]  /*189b0*/  STL [R1+0x990], R5 ;  /* 0x0009900501007387 */ /* 0x0001e80000100800 */
[----:B------:R1:W-:Y:S01]  /*189c0*/  STL [R1+0x9c4], R4 ;  /* 0x0009c40401007387 */ /* 0x0003e20000100800 */
[----:B0-----:R-:W-:-:S02]  /*189d0*/  LEA R5, P2, R23, R2, 0x1 ;  /* 0x0000000217057211 */ /* 0x001fc400078408ff */
[----:B-1----:R-:W-:-:S03]  /*189e0*/  LEA R4, P3, R25, R2, 0x1 ;  /* 0x0000000219047211 */ /* 0x002fc600078608ff */
[----:B------:R0:W-:Y:S04]  /*189f0*/  STL [R1+0x998], R5 ;  /* 0x0009980501007387 */ /* 0x0001e80000100800 */
[----:B------:R-:W-:Y:S01]  /*18a00*/  STL [R1+0x964], R6 ;  /* 0x0009640601007387 */ /* 0x000fe20000100800 */
[----:B0-----:R-:W-:-:S03]  /*18a10*/  LEA.HI.X.SX32 R5, R3, R0, 0x1, P4 ;  /* 0x0000000003057211 */ /* 0x001fc600020f0eff */
[----:B------:R0:W-:Y:S01]  /*18a20*/  STL [R1+0x9a0], R4 ;  /* 0x0009a00401007387 */ /* 0x0001e20000100800 */
[----:B------:R-:W-:-:S03]  /*18a30*/  LEA R3, P4, R26, R2, 0x1 ;  /* 0x000000021a037211 */ /* 0x000fc600078808ff */
[----:B------:R-:W-:Y:S01]  /*18a40*/  STL [R1+0x96c], R5 ;  /* 0x00096c0501007387 */ /* 0x000fe20000100800 */
[----:B0-----:R-:W-:-:S03]  /*18a50*/  LEA.HI.X.SX32 R4, R7, R0, 0x1, P5 ;  /* 0x0000000007047211 */ /* 0x001fc600028f0eff */
[----:B------:R-:W3:Y:S04]  /*18a60*/  LDL.LU R7, [R1+0xa58] ;  /* 0x000a580001077983 */ /* 0x000ee80000300800 */
[----:B------:R0:W-:Y:S04]  /*18a70*/  STL [R1+0x9a8], R3 ;  /* 0x0009a80301007387 */ /* 0x0001e80000100800 */
[----:B------:R-:W4:Y:S01]  /*18a80*/  LDL.LU R9, [R1+0xa48] ;  /* 0x000a480001097983 */ /* 0x000f220000300800 */
[----:B0-----:R-:W-:-:S03]  /*18a90*/  LEA R3, P5, R27, R2, 0x1 ;  /* 0x000000021b037211 */ /* 0x001fc600078a08ff */
[----:B------:R0:W-:Y:S01]  /*18aa0*/  STL [R1+0x974], R4 ;  /* 0x0009740401007387 */ /* 0x0001e20000100800 */
[----:B------:R-:W-:-:S03]  /*18ab0*/  IMAD R22, R22, UR8, RZ ;  /* 0x0000000816167c24 */ /* 0x000fc6000f8e02ff */
[----:B------:R1:W-:Y:S01]  /*18ac0*/  STL [R1+0x9ac], R3 ;  /* 0x0009ac0301007387 */ /* 0x0003e20000100800 */
[----:B0-----:R-:W-:Y:S02]  /*18ad0*/  LEA.HI.X.SX32 R4, R29, R0, 0x1, P6 ;  /* 0x000000001d047211 */ /* 0x001fe400030f0eff */
[----:B------:R-:W-:Y:S02]  /*18ae0*/  LEA R5, P6, R28, R2, 0x1 ;  /* 0x000000021c057211 */ /* 0x000fe400078c08ff */
[----:B-1----:R-:W-:Y:S01]  /*18af0*/  LEA.HI.X.SX32 R3, R20, R0, 0x1, P0 ;  /* 0x0000000014037211 */ /* 0x002fe200000f0eff */
[----:B------:R0:W-:Y:S01]  /*18b00*/  STL [R1+0x97c], R4 ;  /* 0x00097c0401007387 */ /* 0x0001e20000100800 */
[----:B------:R-:W-:-:S03]  /*18b10*/  IMAD R24, R24, UR8, RZ ;  /* 0x0000000818187c24 */ /* 0x000fc6000f8e02ff */
[----:B------:R1:W-:Y:S04]  /*18b20*/  STL [R1+0x9b0], R5 ;  /* 0x0009b00501007387 */ /* 0x0003e80000100800 */
[----:B------:R5:W-:Y:S01]  /*18b30*/  STL [R1+0x984], R3 ;  /* 0x0009840301007387 */ /* 0x000be20000100800 */
[----:B0-----:R-:W-:Y:S02]  /*18b40*/  LEA R4, P0, R11, R2, 0x1 ;  /* 0x000000020b047211 */ /* 0x001fe400078008ff */
[----:B-1----:R-:W-:-:S03]  /*18b50*/  LEA.HI.X.SX32 R5, R21, R0, 0x1, P1 ;  /* 0x0000000015057211 */ /* 0x002fc600008f0eff */
[----:B------:R0:W-:Y:S01]  /*18b60*/  STL [R1+0x9b4], R4 ;  /* 0x0009b40401007387 */ /* 0x0001e20000100800 */
[----:B-----5:R-:W-:-:S03]  /*18b70*/  LEA R3, P1, R22, R2, 0x1 ;  /* 0x0000000216037211 */ /* 0x020fc600078208ff */
[----:B------:R1:W-:Y:S01]  /*18b80*/  STL [R1+0x98c], R5 ;  /* 0x00098c0501007387 */ /* 0x0003e20000100800 */
[----:B------:R-:W-:-:S03]  /*18b90*/  IMAD R12, R12, UR8, RZ ;  /* 0x000000080c0c7c24 */ /* 0x000fc6000f8e02ff */
[----:B------:R5:W-:Y:S01]  /*18ba0*/  STL [R1+0x9b8], R3 ;  /* 0x0009b80301007387 */ /* 0x000be20000100800 */
[----:B0-----:R-:W-:Y:S01]  /*18bb0*/  LEA.HI.X.SX32 R4, R23, R0, 0x1, P2 ;  /* 0x0000000017047211 */ /* 0x001fe200010f0eff */
[----:B------:R-:W-:Y:S01]  /*18bc0*/  IMAD R14, R14, UR8, RZ ;  /* 0x000000080e0e7c24 */ /* 0x000fe2000f8e02ff */
[----:B-1----:R-:W-:-:S03]  /*18bd0*/  LEA R5, P2, R24, R2, 0x1 ;  /* 0x0000000218057211 */ /* 0x002fc600078408ff */
[----:B------:R0:W-:Y:S01]  /*18be0*/  STL [R1+0x994], R4 ;  /* 0x0009940401007387 */ /* 0x0001e20000100800 */
[----:B-----5:R-:W-:-:S03]  /*18bf0*/  LEA.HI.X.SX32 R3, R25, R0, 0x1, P3 ;  /* 0x0000000019037211 */ /* 0x020fc600018f0eff */
[----:B------:R1:W-:Y:S04]  /*18c00*/  STL [R1+0x9bc], R5 ;  /* 0x0009bc0501007387 */ /* 0x0003e80000100800 */
[----:B------:R5:W-:Y:S01]  /*18c10*/  STL [R1+0x99c], R3 ;  /* 0x00099c0301007387 */ /* 0x000be20000100800 */
[----:B0-----:R-:W-:Y:S02]  /*18c20*/  LEA R4, P3, R12, R2, 0x1 ;  /* 0x000000020c047211 */ /* 0x001fe400078608ff */
[----:B-1----:R-:W-:-:S03]  /*18c30*/  LEA.HI.X.SX32 R5, R26, R0, 0x1, P4 ;  /* 0x000000001a057211 */ /* 0x002fc600020f0eff */
[----:B------:R0:W-:Y:S01]  /*18c40*/  STL [R1+0x9c0], R4 ;  /* 0x0009c00401007387 */ /* 0x0001e20000100800 */
[----:B-----5:R-:W-:-:S03]  /*18c50*/  LEA R3, P4, R14, R2, 0x1 ;  /* 0x000000020e037211 */ /* 0x020fc600078808ff */
[----:B------:R-:W-:Y:S04]  /*18c60*/  STL [R1+0x9a4], R5 ;  /* 0x0009a40501007387 */ /* 0x000fe80000100800 */
[----:B------:R1:W-:Y:S01]  /*18c70*/  STL [R1+0x25c], R3 ;  /* 0x00025c0301007387 */ /* 0x0003e20000100800 */
[-C--:B0-----:R-:W-:Y:S02]  /*18c80*/  LEA.HI.X.SX32 R4, R27, R0.reuse, 0x1, P5 ;  /* 0x000000001b047211 */ /* 0x081fe400028f0eff */
[----:B-1----:R-:W-:-:S03]  /*18c90*/  LEA.HI.X.SX32 R3, R28, R0, 0x1, P6 ;  /* 0x000000001c037211 */ /* 0x002fc600030f0eff */
[----:B------:R-:W-:Y:S04]  /*18ca0*/  STL [R1+0x244], R4 ;  /* 0x0002440401007387 */ /* 0x000fe80000100800 */
[----:B------:R0:W-:Y:S02]  /*18cb0*/  STL [R1+0x248], R3 ;  /* 0x0002480301007387 */ /* 0x0001e40000100800 */
[----:B0-----:R-:W0:Y:S01]  /*18cc0*/  S2R R3, SR_TID.X ;  /* 0x0000000000037919 */ /* 0x001e220000002100 */
[-C--:B------:R-:W-:Y:S02]  /*18cd0*/  LEA.HI.X.SX32 R5, R11, R0.reuse, 0x1, P0 ;  /* 0x000000000b057211 */ /* 0x080fe400000f0eff */
[----:B------:R-:W-:-:S03]  /*18ce0*/  LEA.HI.X.SX32 R4, R22, R0, 0x1, P1 ;  /* 0x0000000016047211 */ /* 0x000fc600008f0eff */
[----:B------:R1:W-:Y:S01]  /*18cf0*/  STL [R1+0x24c], R5 ;  /* 0x00024c0501007387 */ /* 0x0003e20000100800 */
[----:B------:R-:W-:-:S03]  /*18d00*/  LEA.HI.X.SX32 R6, R12, R0, 0x1, P3 ;  /* 0x000000000c067211 */ /* 0x000fc600018f0eff */
[----:B------:R-:W-:Y:S01]  /*18d10*/  STL [R1+0x250], R4 ;  /* 0x0002500401007387 */ /* 0x000fe20000100800 */
[----:B-1----:R-:W-:-:S05]  /*18d20*/  LEA.HI.X.SX32 R5, R24, R0, 0x1, P2 ;  /* 0x0000000018057211 */ /* 0x002fca00010f0eff */
[----:B------:R-:W-:Y:S04]  /*18d30*/  STL [R1+0x254], R5 ;  /* 0x0002540501007387 */ /* 0x000fe80000100800 */
[----:B------:R1:W-:Y:S01]  /*18d40*/  STL [R1+0x258], R6 ;  /* 0x0002580601007387 */ /* 0x0003e20000100800 */
[----:B0-----:R-:W-:Y:S02]  /*18d50*/  SHF.R.U32.HI R13, RZ, 0x4, R3 ;  /* 0x00000004ff0d7819 */ /* 0x001fe40000011603 */
[----:B------:R-:W-:Y:S02]  /*18d60*/  LEA.HI R10, R3, 0x30, RZ, 0x1c ;  /* 0x00000030030a7811 */ /* 0x000fe400078fe0ff */
[----:B-1----:R-:W-:Y:S02]  /*18d70*/  LEA.HI.X.SX32 R6, R14, R0, 0x1, P4 ;  /* 0x000000000e067211 */ /* 0x002fe400020f0eff */
[----:B------:R-:W-:-:S02]  /*18d80*/  SGXT.U32 R13, R13, 0x4 ;  /* 0x000000040d0d781a */ /* 0x000fc40000000000 */
[----:B------:R-:W-:Y:S01]  /*18d90*/  LEA.HI R5, R3, 0x70, RZ, 0x1c ;  /* 0x0000007003057811 */ /* 0x000fe200078fe0ff */
[----:B------:R0:W-:Y:S04]  /*18da0*/  STL [R1+0x200], R6 ;  /* 0x0002000601007387 */ /* 0x0001e80000100800 */
[----:B------:R-:W-:Y:S02]  /*18db0*/  IMAD R5, R5, UR9, RZ ;  /* 0x0000000905057c24 */ /* 0x000fe4000f8e02ff */
[----:B0-----:R-:W-:Y:S01]  /*18dc0*/  IMAD R6, R10, UR9, RZ ;  /* 0x000000090a067c24 */ /* 0x001fe2000f8e02ff */
[----:B------:R-:W-:-:S05]  /*18dd0*/  LOP3.LUT R10, R13, 0x60, RZ, 0xfc, !PT ;  /* 0x000000600d0a7812 */ /* 0x000fca00078efcff */
[----:B------:R-:W-:Y:S02]  /*18de0*/  IMAD R10, R10, UR9, RZ ;  /* 0x000000090a0a7c24 */ /* 0x000fe4000f8e02ff */
[----:B------:R-:W-:-:S04]  /*18df0*/  IMAD R4, RZ, RZ, -UR9 ;  /* 0x80000009ff047e24 */ /* 0x000fc8000f8e02ff */
[----:B--2---:R-:W-:-:S04]  /*18e00*/  IMAD R3, R4, 0x20, R8 ;  /* 0x0000002004037824 */ /* 0x004fc800078e0208 */
[----:B------:R-:W-:Y:S01]  /*18e10*/  IMAD R4, R4, 0x10, R3 ;  /* 0x0000001004047824 */ /* 0x000fe200078e0203 */
[----:B---3--:R-:W-:-:S04]  /*18e20*/  LEA R2, P5, R7, UR6, 0x1 ;  /* 0x0000000607027c11 */ /* 0x008fc8000f8a08ff */
[----:B------:R-:W-:Y:S01]  /*18e30*/  LEA.HI.X.SX32 R0, R7, UR7, 0x1, P5 ;  /* 0x0000000707007c11 */ /* 0x000fe2000a8f0eff */
[----:B------:R-:W-:Y:S01]  /*18e40*/  IMAD R7, R13, UR9, RZ ;  /* 0x000000090d077c24 */ /* 0x000fe2000f8e02ff */
[-C--:B------:R-:W-:Y:S02]  /*18e50*/  LEA R13, P3, R5, R2.reuse, 0x1 ;  /* 0x00000002050d7211 */ /* 0x080fe400078608ff */
[-C--:B------:R-:W-:Y:S02]  /*18e60*/  LEA R11, P4, R10, R2.reuse, 0x1 ;  /* 0x000000020a0b7211 */ /* 0x080fe400078808ff */
[-C--:B----4-:R-:W-:Y:S01]  /*18e70*/  LEA R12, P2, R9, R2.reuse, 0x1 ;  /* 0x00000002090c7211 */ /* 0x090fe200078408ff */
[----:B------:R0:W-:Y:S04]  /*18e80*/  STL [R1+0x208], R13 ;  /* 0x0002080d01007387 */ /* 0x0001e80000100800 */
[----:B------:R1:W-:Y:S04]  /*18e90*/  STL [R1+0x210], R11 ;  /* 0x0002100b01007387 */ /* 0x0003e80000100800 */
[----:B------:R2:W-:Y:S01]  /*18ea0*/  STL [R1+0x218], R12 ;  /* 0x0002180c01007387 */ /* 0x0005e20000100800 */
[----:B0-----:R-:W-:-:S02]  /*18eb0*/  LEA R13, P1, R8, R2, 0x1 ;  /* 0x00000002080d7211 */ /* 0x001fc400078208ff */
[----:B-1----:R-:W-:-:S03]  /*18ec0*/  LEA R11, P0, R6, R2, 0x1 ;  /* 0x00000002060b7211 */ /* 0x002fc600078008ff */
[----:B------:R-:W-:Y:S01]  /*18ed0*/  STL [R1+0x220], R13 ;  /* 0x0002200d01007387 */ /* 0x000fe20000100800 */
[-C--:B--2---:R-:W-:Y:S02]  /*18ee0*/  LEA.HI.X.SX32 R12, R5, R0.reuse, 0x1, P3 ;  /* 0x00000000050c7211 */ /* 0x084fe400018f0eff */
[----:B------:R-:W-:Y:S01]  /*18ef0*/  LEA.HI.X.SX32 R5, R10, R0, 0x1, P4 ;  /* 0x000000000a057211 */ /* 0x000fe200020f0eff */
[----:B------:R0:W-:Y:S01]  /*18f00*/  STL [R1+0x228], R11 ;  /* 0x0002280b01007387 */ /* 0x0001e20000100800 */
[----:B------:R-:W-:-:S03]  /*18f10*/  LEA R10, P4, R4, R2, 0x1 ;  /* 0x00000002040a7211 */ /* 0x000fc600078808ff */
[----:B------:R-:W-:Y:S01]  /*18f20*/  STL [R1+0x204], R12 ;  /* 0x0002040c01007387 */ /* 0x000fe20000100800 */
[----:B------:R-:W-:-:S03]  /*18f30*/  LEA.HI.X.SX32 R8, R8, R0, 0x1, P1 ;  /* 0x0000000008087211 */ /* 0x000fc600008f0eff */
[----:B------:R1:W-:Y:S01]  /*18f40*/  STL [R1+0x20c], R5 ;  /* 0x00020c0501007387 */ /* 0x0003e20000100800 */
[----:B0-----:R-:W-:-:S05]  /*18f50*/  LEA R11, P3, R3, R2, 0x1 ;  /* 0x00000002030b7211 */ /* 0x001fca00078608ff */
[----:B------:R-:W-:Y:S01]  /*18f60*/  STL [R1+0x230], R11 ;  /* 0x0002300b01007387 */ /* 0x000fe20000100800 */
[----:B-1----:R-:W-:Y:S02]  /*18f70*/  LEA R5, P5, R7, R2, 0x1 ;  /* 0x0000000207057211 */ /* 0x002fe400078a08ff */
[-C--:B------:R-:W-:Y:S01]  /*18f80*/  LEA.HI.X.SX32 R2, R9, R0.reuse, 0x1, P2 ;  /* 0x0000000009027211 */ /* 0x080fe200010f0eff */
[----:B------:R-:W-:Y:S04]  /*18f90*/  STL [R1+0x238], R10 ;  /* 0x0002380a01007387 */ /* 0x000fe80000100800 */
[----:B------:R-:W-:Y:S04]  /*18fa0*/  STL [R1+0x240], R5 ;  /* 0x0002400501007387 */ /* 0x000fe80000100800 */
[----:B------:R-:W-:Y:S04]  /*18fb0*/  STL [R1+0x214], R2 ;  /* 0x0002140201007387 */ /* 0x000fe80000100800 */
[----:B------:R0:W-:Y:S02]  /*18fc0*/  STL [R1+0x21c], R8 ;  /* 0x00021c0801007387 */ /* 0x0001e40000100800 */
[----:B0-----:R-:W0:Y:S01]  /*18fd0*/  S2R R8, SR_TID.X ;  /* 0x0000000000087919 */ /* 0x001e220000002100 */
[----:B------:R-:W-:-:S02]  /*18fe0*/  LEA.HI.X.SX32 R5, R6, R0, 0x1, P0 ;  /* 0x0000000006057211 */ /* 0x000fc400000f0eff */
[-C--:B------:R-:W-:Y:S02]  /*18ff0*/  LEA.HI.X.SX32 R2, R3, R0.reuse, 0x1, P3 ;  /* 0x0000000003027211 */ /* 0x080fe400018f0eff */
[-C--:B------:R-:W-:Y:S01]  /*19000*/  LEA.HI.X.SX32 R3, R4, R0.reuse, 0x1, P4 ;  /* 0x0000000004037211 */ /* 0x080fe200020f0eff */
[----:B------:R-:W-:Y:S04]  /*19010*/  STL [R1+0x224], R5 ;  /* 0x0002240501007387 */ /* 0x000fe80000100800 */
[----:B------:R1:W-:Y:S04]  /*19020*/  STL [R1+0x22c], R2 ;  /* 0x00022c0201007387 */ /* 0x0003e80000100800 */
[----:B------:R-:W-:Y:S01]  /*19030*/  STL [R1+0x234], R3 ;  /* 0x0002340301007387 */ /* 0x000fe20000100800 */
[----:B-1----:R-:W-:-:S05]  /*19040*/  LEA.HI.X.SX32 R2, R7, R0, 0x1, P5 ;  /* 0x0000000007027211 */ /* 0x002fca00028f0eff */
[----:B------:R0:W-:Y:S02]  /*19050*/  STL [R1+0x23c], R2 ;  /* 0x00023c0201007387 */ /* 0x0001e40000100800 */
[----:B0-----:R-:W-:-:S05]  /*19060*/  IMAD.SHL.U32 R2, R8, 0x10, RZ ;  /* 0x0000001008027824 */ /* 0x001fca00078e00ff */
[----:B------:R-:W-:Y:S01]  /*19070*/  STL [R1+0xa48], R2 ;  /* 0x000a480201007387 */ /* 0x000fe20000100800 */
[----:B------:R-:W-:-:S03]  /*19080*/  IMAD.SHL.U32 R0, R8, 0x20, RZ ;  /* 0x0000002008007824 */ /* 0x000fc600078e00ff */
[----:B------:R-:W2:Y:S02]  /*19090*/  LDL R8, [R1+0x100] ;  /* 0x0001000001087983 */ /* 0x000ea40000100800 */
[----:B------:R-:W-:-:S05]  /*190a0*/  LOP3.LUT R0, R0, 0x60, RZ, 0xc0, !PT ;  /* 0x0000006000007812 */ /* 0x000fca00078ec0ff */
[----:B------:R2:W-:Y:S04]  /*190b0*/  STL [R1+0xa4c], R0 ;  /* 0x000a4c0001007387 */ /* 0x0005e80000100800 */
[----:B------:R0:W-:Y:S04]  /*190c0*/  STL [R1+0x1f0], RZ ;  /* 0x0001f0ff01007387 */ /* 0x0001e80000100800 */
        /* <DEDUP_REMOVED lines=30> */
[----:B------:R0:W-:Y:S01]  /*192b0*/  STL [R1+0x18c], RZ ;  /* 0x00018cff01007387 */ /* 0x0001e20000100800 */
[----:B------:R-:W-:Y:S01]  /*192c0*/  UMOV UR4, URZ ;  /* 0x000000ff00047c82 */ /* 0x000fe20008000000 */
[----:B--2---:R-:W-:-:S05]  /*192d0*/  LOP3.LUT R0, R8, 0x40, RZ, 0x3c, !PT ;  /* 0x0000004008007812 */ /* 0x004fca00078e3cff */
[----:B------:R0:W-:Y:S02]  /*192e0*/  STL [R1+0xa44], R0 ;  /* 0x000a440001007387 */ /* 0x0001e40000100800 */
.L_x_2:
[----:B-1----:R-:W2:Y:S04]  /*192f0*/  LDL R9, [R1+0x23c] ;  /* 0x00023c0001097983 */ /* 0x002ea80000100800 */
[----:B-----5:R-:W2:Y:S04]  /*19300*/  LDL R8, [R1+0x240] ;  /* 0x0002400001087983 */ /* 0x020ea80000100800 */
[----:B------:R-:W3:Y:S04]  /*19310*/  LDL R5, [R1+0x224] ;  /* 0x0002240001057983 */ /* 0x000ee80000100800 */
[----:B------:R-:W3:Y:S04]  /*19320*/  LDL R4, [R1+0x228] ;  /* 0x0002280001047983 */ /* 0x000ee80000100800 */
[----:B------:R1:W-:Y:S02]  /*19330*/  STL [R1+0x12a0], R26 ;  /* 0x0012a01a01007387 */ /* 0x0003e40000100800 */
[----:B-1----:R-:W1:Y:S02]  /*19340*/  S2R R26, SR_TID.X ;  /* 0x00000000001a7919 */ /* 0x002e640000002100 */
[----:B------:R-:W-:Y:S04]  /*19350*/  STL [R1+0x1260], R15 ;  /* 0x0012600f01007387 */ /* 0x000fe80000100800 */
[----:B------:R-:W-:Y:S04]  /*19360*/  STL [R1+0x1264], R15 ;  /* 0x0012640f01007387 */ /* 0x000fe80000100800 */
[----:B------:R-:W-:Y:S04]  /*19370*/  STL [R1+0x126c], R15 ;  /* 0x00126c0f01007387 */ /* 0x000fe80000100800 */
[----:B------:R-:W-:Y:S04]  /*19380*/  STL [R1+0x1274], R15 ;  /* 0x0012740f01007387 */ /* 0x000fe80000100800 */
[----:B------:R-:W-:Y:S04]  /*19390*/  STL [R1+0x127c], R15 ;  /* 0x00127c0f01007387 */ /* 0x000fe80000100800 */
[----:B------:R-:W-:Y:S04]  /*193a0*/  STL [R1+0x1284], R15 ;  /* 0x0012840f01007387 */ /* 0x000fe80000100800 */
[----:B------:R-:W-:Y:S04]  /*193b0*/  STL [R1+0x128c], R15 ;  /* 0x00128c0f01007387 */ /* 0x000fe80000100800 */
[----:B------:R-:W-:Y:S01]  /*193c0*/  STL [R1+0x1294], R15 ;  /* 0x0012940f01007387 */ /* 0x000fe20000100800 */
[----:B01----:R-:W-:-:S03]  /*193d0*/  SHF.R.U32.HI R0, RZ, 0x4, R26 ;  /* 0x00000004ff007819 */ /* 0x003fc6000001161a */
[----:B------:R-:W-:Y:S01]  /*193e0*/  STL [R1+0x129c], R15 ;  /* 0x00129c0f01007387 */ /* 0x000fe20000100800 */
[----:B------:R-:W-:-:S03]  /*193f0*/  UIMAD UR8, UR4, -0x80, UR14 ;  /* 0xffffff80040878a4 */ /* 0x000fc6000f8e020e */
[----:B------:R-:W-:Y:S01]  /*19400*/  STL [R1+0x1248], R14 ;  /* 0x0012480e01007387 */ /* 0x000fe20000100800 */
[----:B------:R-:W-:-:S03]  /*19410*/  SGXT.U32 R0, R0, 0x4 ;  /* 0x000000040000781a */ /* 0x000fc60000000000 */
[----:B------:R-:W-:Y:S04]  /*19420*/  STL [R1+0x124c], R14 ;  /* 0x00124c0e01007387 */ /* 0x000fe80000100800 */
[----:B------:R-:W-:Y:S04]  /*19430*/  STL [R1+0x1250], R14 ;  /* 0x0012500e01007387 */ /* 0x000fe80000100800 */
[----:B------:R-:W-:Y:S04]  /*19440*/  STL [R1+0x1254], R14 ;  /* 0x0012540e01007387 */ /* 0x000fe80000100800 */
[----:B------:R-:W-:Y:S01]  /*19450*/  STL [R1+0x125c], R14 ;  /* 0x00125c0e01007387 */ /* 0x000fe20000100800 */
[----:B------:R-:W-:-:S03]  /*19460*/  ISETP.GE.AND P2, PT, R0, UR8, PT ;  /* 0x0000000800007c0c */ /* 0x000fc6000bf46270 */
[----:B------:R-:W-:Y:S04]  /*19470*/  STL [R1+0x1268], R14 ;  /* 0x0012680e01007387 */ /* 0x000fe80000100800 */
[----:B------:R-:W-:Y:S01]  /*19480*/  STL [R1+0x1270], R14 ;  /* 0x0012700e01007387 */ /* 0x000fe20000100800 */
[----:B------:R-:W-:-:S03]  /*19490*/  LOP3.LUT R6, R0, 0x40, RZ, 0xfc, !PT ;  /* 0x0000004000067812 */ /* 0x000fc600078efcff */
[----:B------:R-:W-:Y:S04]  /*194a0*/  STL [R1+0x1278], R14 ;  /* 0x0012780e01007387 */ /* 0x000fe80000100800 */
[----:B------:R-:W-:Y:S04]  /*194b0*/  STL [R1+0x1280], R14 ;  /* 0x0012800e01007387 */ /* 0x000fe80000100800 */
[----:B------:R-:W-:Y:S04]  /*194c0*/  STL [R1+0x1288], R14 ;  /* 0x0012880e01007387 */ /* 0x000fe80000100800 */
[----:B------:R-:W-:Y:S01]  /*194d0*/  STL [R1+0x1290], R14 ;  /* 0x0012900e01007387 */ /* 0x000fe20000100800 */
[----:B------:R-:W-:-:S03]  /*194e0*/  ISETP.GE.AND P4, PT, R6, UR8, PT ;  /* 0x0000000806007c0c */ /* 0x000fc6000bf86270 */
[----:B------:R-:W-:Y:S01]  /*194f0*/  STL [R1+0x1298], R14 ;  /* 0x0012980e01007387 */ /* 0x000fe20000100800 */
[----:B------:R-:W-:-:S03]  /*19500*/  PRMT R6, RZ, 0x7610, R6 ;  /* 0x00007610ff067816 */ /* 0x000fc60000000006 */
[----:B------:R-:W-:Y:S04]  /*19510*/  STL [R1+0x1238], R29 ;  /* 0x0012381d01007387 */ /* 0x000fe80000100800 */
        /* <DEDUP_REMOVED lines=9> */
[----:B------:R-:W-:-:S02]  /*195b0*/  LEA.HI R2, R26, 0x30, RZ, 0x1c ;  /* 0x000000301a027811 */ /* 0x000fc400078fe0ff */
[----:B------:R-:W-:Y:S01]  /*195c0*/  LEA.HI R3, R26, 0x70, RZ, 0x1c ;  /* 0x000000701a037811 */ /* 0x000fe200078fe0ff */
[----:B------:R-:W4:Y:S04]  /*195d0*/  LDL R11, [R1+0x208] ;  /* 0x00020800010b7983 */ /* 0x000f280000100800 */
[----:B--2---:R-:W2:Y:S04]  /*195e0*/  @!P2 LDG.E.U16 R6, desc[UR12][R8.64] ;  /* 0x0000000c0806a981 */ /* 0x004ea8000c1e1500 */
[----:B------:R-:W2:Y:S04]  /*195f0*/  LDL R8, [R1+0x234] ;  /* 0x0002340001087983 */ /* 0x000ea80000100800 */
[----:B------:R-:W2:Y:S01]  /*19600*/  LDL R9, [R1+0x238] ;  /* 0x0002380001097983 */ /* 0x000ea20000100800 */
[----:B------:R-:W-:-:S02]  /*19610*/  ISETP.GE.AND P3, PT, R2, UR8, PT ;  /* 0x0000000802007c0c */ /* 0x000fc4000bf66270 */
[----:B------:R-:W-:-:S04]  /*19620*/  LOP3.LUT R2, R0, 0x10, RZ, 0xfc, !PT ;  /* 0x0000001000027812 */ /* 0x000fc800078efcff */
[----:B------:R-:W-:Y:S02]  /*19630*/  ISETP.GE.AND P1, PT, R2, UR8, PT ;  /* 0x0000000802007c0c */ /* 0x000fe4000bf26270 */
[----:B------:R-:W-:Y:S02]  /*19640*/  ISETP.GE.AND P0, PT, R3, UR8, PT ;  /* 0x0000000803007c0c */ /* 0x000fe4000bf06270 */
[----:B------:R-:W-:-:S06]  /*19650*/  PRMT R3, RZ, 0x7610, R3 ;  /* 0x00007610ff037816 */ /* 0x000fcc0000000003 */
[----:B---3--:R0:W3:Y:S02]  /*19660*/  @!P3 LDG.E.U16 R3, desc[UR12][R4.64] ;  /* 0x0000000c0403b981 */ /* 0x0080e4000c1e1500 */
[----:B0-----:R-:W-:-:S04]  /*19670*/  LOP3.LUT R4, R0, 0x50, RZ, 0xfc, !PT ;  /* 0x0000005000047812 */ /* 0x001fc800078efcff */
[----:B------:R-:W-:Y:S02]  /*19680*/  ISETP.GE.AND P5, PT, R4, UR8, PT ;  /* 0x0000000804007c0c */ /* 0x000fe4000bfa6270 */
[----:B------:R-:W-:Y:S02]  /*19690*/  PRMT R4, RZ, 0x7610, R4 ;  /* 0x00007610ff047816 */ /* 0x000fe40000000004 */
[----:B--2---:R-:W-:-:S04]  /*196a0*/  @!P1 LOP3.LUT R9, R9, R8, RZ, 0x3c, !PT ;  /* 0x0000000809099212 */ /* 0x004fc800078e3cff */
[----:B------:R-:W-:-:S04]  /*196b0*/  @!P1 LOP3.LUT R8, R9, R8, RZ, 0x3c, !PT ;  /* 0x0000000809089212 */ /* 0x000fc800078e3cff */
[----:B------:R-:W-:-:S05]  /*196c0*/  @!P1 LOP3.LUT R9, R9, R8, RZ, 0x3c, !PT ;  /* 0x0000000809099212 */ /* 0x000fca00078e3cff */
[----:B------:R0:W2:Y:S04]  /*196d0*/  @!P1 LDG.E.U16 R4, desc[UR12][R8.64] ;  /* 0x0000000c08049981 */ /* 0x0000a8000c1e1500 */
[----:B------:R-:W0:Y:S04]  /*196e0*/  LDL R8, [R1+0x22c] ;  /* 0x00022c0001087983 */ /* 0x000e280000100800 */
[----:B------:R-:W0:Y:S01]  /*196f0*/  LDL R9, [R1+0x230] ;  /* 0x0002300001097983 */ /* 0x000e220000100800 */
[----:B------:R-:W-:-:S04]  /*19700*/  LOP3.LUT R2, R0, 0x20, RZ, 0xfc, !PT ;  /* 0x0000002000027812 */ /* 0x000fc800078efcff */
[----:B------:R-:W-:Y:S02]  /*19710*/  ISETP.GE.AND P3, PT, R2, UR8, PT ;  /* 0x0000000802007c0c */ /* 0x000fe4000bf66270 */
[----:B------:R-:W-:-:S11]  /*19720*/  PRMT R5, RZ, 0x7610, R5 ;  /* 0x00007610ff057816 */ /* 0x000fd60000000005 */
[----:B0-----:R-:W-:-:S04]  /*19730*/  @!P3 LOP3.LUT R9, R9, R8, RZ, 0x3c, !PT ;  /* 0x000000080909b212 */ /* 0x001fc800078e3cff */
[----:B------:R-:W-:-:S04]  /*19740*/  @!P3 LOP3.LUT R8, R9, R8, RZ, 0x3c, !PT ;  /* 0x000000080908b212 */ /* 0x000fc800078e3cff */
[----:B------:R-:W-:-:S05]  /*19750*/  @!P3 LOP3.LUT R9, R9, R8, RZ, 0x3c, !PT ;  /* 0x000000080909b212 */ /* 0x000fca00078e3cff */
[----:B------:R0:W2:Y:S04]  /*19760*/  @!P3 LDG.E.U16 R5, desc[UR12][R8.64] ;  /* 0x0000000c0805b981 */ /* 0x0000a8000c1e1500 */
[----:B------:R-:W0:Y:S04]  /*19770*/  LDL R8, [R1+0x21c] ;  /* 0x00021c0001087983 */ /* 0x000e280000100800 */
[----:B------:R-:W0:Y:S01]  /*19780*/  LDL R9, [R1+0x220] ;  /* 0x0002200001097983 */ /* 0x000e220000100800 */
[----:B------:R-:W-:Y:S02]  /*19790*/  PRMT R7, RZ, 0x7610, R7 ;  /* 0x00007610ff077816 */ /* 0x000fe40000000007 */
[----:B0-----:R-:W-:-:S04]  /*197a0*/  @!P4 LOP3.LUT R9, R9, R8, RZ, 0x3c, !PT ;  /* 0x000000080909c212 */ /* 0x001fc800078e3cff */
[----:B------:R-:W-:-:S04]  /*197b0*/  @!P4 LOP3.LUT R8, R9, R8, RZ, 0x3c, !PT ;  /* 0x000000080908c212 */ /* 0x000fc800078e3cff */
[----:B------:R-:W-:-:S05]  /*197c0*/  @!P4 LOP3.LUT R9, R9, R8, RZ, 0x3c, !PT ;  /* 0x000000080909c212 */ /* 0x000fca00078e3cff */
[----:B------:R0:W2:Y:S04]  /*197d0*/  @!P4 LDG.E.U16 R7, desc[UR12][R8.64] ;  /* 0x0000000c0807c981 */ /* 0x0000a8000c1e1500 */
[----:B------:R-:W0:Y:S04]  /*197e0*/  LDL R8, [R1+0x214] ;  /* 0x0002140001087983 */ /* 0x000e280000100800 */
[----:B------:R-:W0:Y:S01]  /*197f0*/  LDL R9, [R1+0x218] ;  /* 0x0002180001097983 */ /* 0x000e220000100800 */
[----:B------:R-:W-:Y:S02]  /*19800*/  PRMT R10, RZ, 0x7610, R10 ;  /* 0x00007610ff0a7816 */ /* 0x000fe4000000000a */
[----:B------:R-:W-:-:S02]  /*19810*/  LOP3.LUT R0, R0, 0x60, RZ, 0xfc, !PT ;  /* 0x0000006000007812 */ /* 0x000fc400078efcff */
[----:B0-----:R-:W-:-:S04]  /*19820*/  @!P5 LOP3.LUT R9, R9, R8, RZ, 0x3c, !PT ;  /* 0x000000080909d212 */ /* 0x001fc800078e3cff */
[----:B------:R-:W-:-:S04]  /*19830*/  @!P5 LOP3.LUT R8, R9, R8, RZ, 0x3c, !PT ;  /* 0x000000080908d212 */ /* 0x000fc800078e3cff */
[----:B------:R-:W-:-:S05]  /*19840*/  @!P5 LOP3.LUT R9, R9, R8, RZ, 0x3c, !PT ;  /* 0x000000080909d212 */ /* 0x000fca00078e3cff */
[----:B------:R0:W2:Y:S04]  /*19850*/  @!P5 LDG.E.U16 R10, desc[UR12][R8.64] ;  /* 0x0000000c080ad981 */ /* 0x0000a8000c1e1500 */
[----:B------:R-:W0:Y:S04]  /*19860*/  LDL R8, [R1+0x20c] ;  /* 0x00020c0001087983 */ /* 0x000e280000100800 */
[----:B------:R-:W0:Y:S01]  /*19870*/  LDL R9, [R1+0x210] ;  /* 0x0002100001097983 */ /* 0x000e220000100800 */
[----:B------:R-:W-:Y:S02]  /*19880*/  ISETP.GE.AND P2, PT, R0, UR8, PT ;  /* 0x0000000800007c0c */ /* 0x000fe4000bf46270 */
[----:B------:R-:W-:-:S11]  /*19890*/  PRMT R0, RZ, 0x7610, R0 ;  /* 0x00007610ff007816 */ /* 0x000fd60000000000 */
[----:B0-----:R-:W-:-:S04]  /*198a0*/  @!P2 LOP3.LUT R9, R9, R8, RZ, 0x3c, !PT ;  /* 0x000000080909a212 */ /* 0x001fc800078e3cff */
[----:B------:R-:W-:-:S04]  /*198b0*/  @!P2 LOP3.LUT R8, R9, R8, RZ, 0x3c, !PT ;  /* 0x000000080908a212 */ /* 0x000fc800078e3cff */
[----:B------:R-:W-:-:S05]  /*198c0*/  @!P2 LOP3.LUT R9, R9, R8, RZ, 0x3c, !PT ;  /* 0x000000080909a212 */ /* 0x000fca00078e3cff */
[----:B------:R4:W2:Y:S04]  /*198d0*/  @!P2 LDG.E.U16 R0, desc[UR12][R8.64] ;  /* 0x0000000c0800a981 */ /* 0x0008a8000c1e1500 */
[----:B------:R-:W2:Y:S01]  /*198e0*/  LDL R9, [R1+0x204] ;  /* 0x0002040001097983 */ /* 0x000ea20000100800 */
[----:B------:R-:W-:Y:S01]  /*198f0*/  PRMT R2, RZ, 0x7610, R2 ;  /* 0x00007610ff027816 */ /* 0x000fe20000000002 */
[----:B----4-:R-:W-:Y:S01]  /*19900*/  @!P0 IMAD.MOV.U32 R8, RZ, RZ, R11 ;  /* 0x000000ffff088224 */ /* 0x010fe200078e000b */
[----:B------:R-:W0:Y:S01]  /*19910*/  S2UR UR7, SR_CgaCtaId ;  /* 0x00000000000779c3 */ /* 0x000e220000008800 */
[----:B------:R-:W-:Y:S01]  /*19920*/  SHF.R.S32.HI R11, RZ, 0x6, R26 ;  /* 0x00000006ff0b7819 */ /* 0x000fe2000001141a */
[----:B------:R-:W-:-:S03]  /*19930*/  UMOV UR6, 0x400 ;  /* 0x0000040000067882 */ /* 0x000fc60000000000 */
[----:B------:R-:W-:-:S04]  /*19940*/  SGXT R11, R11, 0x1 ;  /* 0x000000010b0b781a */ /* 0x000fc80000000200 */
[----:B------:R-:W-:Y:S01]  /*19950*/  LOP3.LUT R11, R11, 0x90, RZ, 0xc0, !PT ;  /* 0x000000900b0b7812 */ /* 0x000fe200078ec0ff */
[----:B--2---:R1:W2:Y:S01]  /*19960*/  @!P0 LDG.E.U16 R2, desc[UR12][R8.64] ;  /* 0x0000000c08028981 */ /* 0x0042a2000c1e1500 */
[----:B0-----:R-:W-:Y:S01]  /*19970*/  ULEA UR6, UR7, UR6, 0x18 ;  /* 0x0000000607067291 */ /* 0x001fe2000f8ec0ff */
[C---:B-1----:R-:W-:Y:S01]  /*19980*/  IMAD.SHL.U32 R8, R26.reuse, 0x2, RZ ;  /* 0x000000021a087824 */ /* 0x042fe200078e00ff */
[----:B------:R-:W-:-:S04]  /*19990*/  LOP3.LUT R26, R26, 0x7f, RZ, 0xc0, !PT ;  /* 0x0000007f1a1a7812 */ /* 0x000fc800078ec0ff */
[----:B------:R-:W-:Y:S01]  /*199a0*/  LOP3.LUT R11, R11, 0x17e, R8, 0x78, !PT ;  /* 0x0000017e0b0b7812 */ /* 0x000fe200078e7808 */
[----:B------:R-:W-:Y:S01]  /*199b0*/  BAR.SYNC.DEFER_BLOCKING 0x0 ;  /* 0x0000000000007b1d */ /* 0x000fe20000010000 */
[----:B------:R-:W-:-:S05]  /*199c0*/  ISETP.GE.AND P0, PT, R26, UR8, PT ;  /* 0x000000081a007c0c */ /* 0x000fca000bf06270 */
[----:B------:R-:W4:Y:S04]  /*199d0*/  LDL.LU R26, [R1+0x12a0] ;  /* 0x0012a000011a7983 */ /* 0x000f280000300800 */
[----:B------:R0:W-:Y:S04]  /*199e0*/  STS.U16 [R11+UR6+0x20000], R6 ;  /* 0x020000060b007988 */ /* 0x0001e80008000406 */
[----:B---3--:R1:W-:Y:S04]  /*199f0*/  STS.U16 [R11+UR6+0x20600], R3 ;  /* 0x020600030b007988 */ /* 0x0083e80008000406 */
[----:B------:R3:W-:Y:S04]  /*19a00*/  STS.U16 [R11+UR6+0x20800], R7 ;  /* 0x020800070b007988 */ /* 0x0007e80008000406 */
[----:B0-----:R-:W4:Y:S04]  /*19a10*/  LDL R6, [R1+0x9b8] ;  /* 0x0009b80001067983 */ /* 0x001f280000100800 */
[----:B-1----:R-:W4:Y:S04]  /*19a20*/  LDL R3, [R1+0x9c8] ;  /* 0x0009c80001037983 */ /* 0x002f280000100800 */
[----:B---3--:R-:W3:Y:S04]  /*19a30*/  LDL R7, [R1+0x250] ;  /* 0x0002500001077983 */ /* 0x008ee80000100800 */
[----:B------:R-:W-:Y:S04]  /*19a40*/  STL [R1+0x1218], R0 ;  /* 0x0012180001007387 */ /* 0x000fe80000100800 */
[----:B------:R-:W-:Y:S04]  /*19a50*/  STL [R1+0x121c], R0 ;  /* 0x00121c0001007387 */ /* 0x000fe80000100800 */
[----:B------:R-:W-:Y:S04]  /*19a60*/  STL [R1+0x1220], R0 ;  /* 0x0012200001007387 */ /* 0x000fe80000100800 */
[----:B--2---:R0:W-:Y:S04]  /*19a70*/  STS.U16 [R11+UR6+0x20e00], R2 ;  /* 0x020e00020b007988 */ /* 0x0041e80008000406 */
[----:B0-----:R-:W4:Y:S04]  /*19a80*/  LDL R2, [R1+0x9c4] ;  /* 0x0009c40001027983 */ /* 0x001f280000100800 */
[----:B------:R0:W-:Y:S02]  /*19a90*/  STS.U16 [R11+UR6+0x20200], R4 ;  /* 0x020200040b007988 */ /* 0x0001e40008000406 */
[----:B0-----:R-:W-:-:S02]  /*19aa0*/  PRMT R4, RZ, 0x7610, R4 ;  /* 0x00007610ff047816 */ /* 0x001fc40000000004 */
[----:B----4-:R-:W-:-:S04]  /*19ab0*/  @!P0 LOP3.LUT R3, R3, R2, RZ, 0x3c, !PT ;  /* 0x0000000203038212 */ /* 0x010fc800078e3cff */
[----:B------:R-:W-:-:S04]  /*19ac0*/  @!P0 LOP3.LUT R2, R3, R2, RZ, 0x3c, !PT ;  /* 0x0000000203028212 */ /* 0x000fc800078e3cff */
[----:B------:R-:W-:-:S05]  /*19ad0*/  @!P0 LOP3.LUT R3, R3, R2, RZ, 0x3c, !PT ;  /* 0x0000000203038212 */ /* 0x000fca00078e3cff */
[----:B------:R0:W2:Y:S01]  /*19ae0*/  @!P0 LDG.E.U16 R4, desc[UR12][R2.64] ;  /* 0x0000000c02048981 */ /* 0x0000a2000c1e1500 */
[----:B------:R-:W-:Y:S01]  /*19af0*/  PRMT R17, RZ, 0x7610, R17 ;  /* 0x00007610ff117816 */ /* 0x000fe20000000011 */
[----:B0-----:R-:W-:Y:S02]  /*19b00*/  @!P0 IMAD.MOV.U32 R2, RZ, RZ, R6 ;  /* 0x000000ffff028224 */ /* 0x001fe400078e0006 */
[----:B---3--:R-:W-:-:S05]  /*19b10*/  @!P0 IMAD.MOV.U32 R3, RZ, RZ, R7 ;  /* 0x000000ffff038224 */ /* 0x008fca00078e0007 */
[----:B------:R-:W3:Y:S04]  /*19b20*/  @!P0 LDG.E.U16 R17, desc[UR12][R2.64] ;  /* 0x0000000c02118981 */ /* 0x000ee8000c1e1500 */
[----:B--2---:R-:W-:Y:S04]  /*19b30*/  STL [R1+0x11f8], R4 ;  /* 0x0011f80401007387 */ /* 0x004fe80000100800 */
[----:B------:R-:W-:Y:S04]  /*19b40*/  STL [R1+0x11fc], R4 ;  /* 0x0011fc0401007387 */ /* 0x000fe80000100800 */
[----:B------:R-:W-:Y:S04]  /*19b50*/  STL [R1+0x1200], R4 ;  /* 0x0012000401007387 */ /* 0x000fe80000100800 */
[----:B------:R-:W-:Y:S04]  /*19b60*/  STL [R1+0x1204], R4 ;  /* 0x0012040401007387 */ /* 0x000fe80000100800 */
[----:B------:R-:W-:Y:S04]  /*19b70*/  STL [R1+0x1208], R4 ;  /* 0x0012080401007387 */ /* 0x000fe80000100800 */
[----:B------:R-:W-:Y:S04]  /*19b80*/  STL [R1+0x120c], R4 ;  /* 0x00120c0401007387 */ /* 0x000fe80000100800 */
[----:B------:R-:W-:Y:S04]  /*19b90*/  STL [R1+0x1210], R4 ;  /* 0x0012100401007387 */ /* 0x000fe80000100800 */
[----:B------:R-:W-:Y:S04]  /*19ba0*/  STL [R1+0x1214], R4 ;  /* 0x0012140401007387 */ /* 0x000fe80000100800 */
[----:B------:R-:W2:Y:S04]  /*19bb0*/  LDL R2, [R1+0x9a4] ;  /* 0x0009a40001027983 */ /* 0x000ea80000100800 */
[----:B------:R-:W2:Y:S01]  /*19bc0*/  LDL R3, [R1+0x9a8] ;  /* 0x0009a80001037983 */ /* 0x000ea20000100800 */
[----:B------:R-:W-:-:S03]  /*19bd0*/  PRMT R18, RZ, 0x7610, R18 ;  /* 0x00007610ff127816 */ /* 0x000fc60000000012 */
[----:B------:R-:W4:Y:S04]  /*19be0*/  LDL R7, [R1+0x924] ;  /* 0x0009240001077983 */ /* 0x000f280000100800 */
[----:B------:R-:W4:Y:S04]  /*19bf0*/  LDL R6, [R1+0x928] ;  /* 0x0009280001067983 */ /* 0x000f280000100800 */
[----:B---3--:R-:W-:Y:S01]  /*19c00*/  STL [R1+0x11f4], R17 ;  /* 0x0011f41101007387 */ /* 0x008fe20000100800 */
[----:B--2---:R-:W-:-:S04]  /*19c10*/  @!P0 LOP3.LUT R3, R3, R2, RZ, 0x3c, !PT ;  /* 0x0000000203038212 */ /* 0x004fc800078e3cff */
[----:B------:R-:W-:-:S04]  /*19c20*/  @!P0 LOP3.LUT R2, R3, R2, RZ, 0x3c, !PT ;  /* 0x0000000203028212 */ /* 0x000fc800078e3cff */
[----:B------:R-:W-:-:S05]  /*19c30*/  @!P0 LOP3.LUT R3, R3, R2, RZ, 0x3c, !PT ;  /* 0x0000000203038212 */ /* 0x000fca00078e3cff */
[----:B------:R-:W2:Y:S04]  /*19c40*/  @!P0 LDG.E.U16 R18, desc[UR12][R2.64] ;  /* 0x0000000c02128981 */ /* 0x000ea8000c1e1500 */
[----:B------:R-:W3:Y:S04]  /*19c50*/  LDL R2, [R1+0x984] ;  /* 0x0009840001027983 */ /* 0x000ee80000100800 */
[----:B------:R-:W3:Y:S01]  /*19c60*/  LDL R3, [R1+0x988] ;  /* 0x0009880001037983 */ /* 0x000ee20000100800 */
[----:B------:R-:W-:-:S03]  /*19c70*/  PRMT R19, RZ, 0x7610, R19 ;  /* 0x00007610ff137816 */ /* 0x000fc60000000013 */
[----:B--2---:R-:W-:Y:S01]  /*19c80*/  STL [R1+0x11f0], R18 ;  /* 0x0011f01201007387 */ /* 0x004fe20000100800 */
[----:B---3--:R-:W-:-:S04]  /*19c90*/  @!P0 LOP3.LUT R3, R3, R2, RZ, 0x3c, !PT ;  /* 0x0000000203038212 */ /* 0x008fc800078e3cff */
        /* <DEDUP_REMOVED lines=17> */
[----:B------:R-:W3:Y:S01]  /*19db0*/  @!P0 LDG.E.U16 R21, desc[UR12][R2.64] ;  /* 0x0000000c02158981 */ /* 0x000ee2000c1e1500 */
[----:B------:R-:W-:-:S03]  /*19dc0*/  PRMT R22, RZ, 0x7610, R22 ;  /* 0x00007610ff167816 */ /* 0x000fc60000000016 */
[----:B--2---:R-:W-:Y:S04]  /*19dd0*/  STL [R1+0x11e8], R20 ;  /* 0x0011e81401007387 */ /* 0x004fe80000100800 */
[----:B----4-:R0:W2:Y:S04]  /*19de0*/  @!P0 LDG.E.U16 R22, desc[UR12][R6.64] ;  /* 0x0000000c06168981 */ /* 0x0100a8000c1e1500 */
[----:B---3--:R-:W-:Y:S04]  /*19df0*/  STL [R1+0x11e4], R21 ;  /* 0x0011e41501007387 */ /* 0x008fe80000100800 */
[----:B------:R-:W0:Y:S04]  /*19e00*/  LDL R6, [R1+0x904] ;  /* 0x0009040001067983 */ /* 0x000e280000100800 */
[----:B------:R-:W0:Y:S01]  /*19e10*/  LDL R7, [R1+0x908] ;  /* 0x0009080001077983 */ /* 0x000e220000100800 */
[----:B------:R-:W-:-:S02]  /*19e20*/  PRMT R3, RZ, 0x7610, R3 ;  /* 0x00007610ff037816 */ /* 0x000fc40000000003 */
[----:B0-----:R-:W-:-:S04]  /*19e30*/  @!P0 LOP3.LUT R7, R7, R6, RZ, 0x3c, !PT ;  /* 0x0000000607078212 */ /* 0x001fc800078e3cff */
[----:B------:R-:W-:-:S04]  /*19e40*/  @!P0 LOP3.LUT R6, R7, R6, RZ, 0x3c, !PT ;  /* 0x0000000607068212 */ /* 0x000fc800078e3cff */
[----:B------:R-:W-:-:S05]  /*19e50*/  @!P0 LOP3.LUT R7, R7, R6, RZ, 0x3c, !PT ;  /* 0x0000000607078212 */ /* 0x000fca00078e3cff */
[----:B------:R0:W3:Y:S04]  /*19e60*/  @!P0 LDG.E.U16 R3, desc[UR12][R6.64] ;  /* 0x0000000c06038981 */ /* 0x0000e8000c1e1500 */
[----:B------:R-:W0:Y:S04]  /*19e70*/  LDL R6, [R1+0x8e4] ;  /* 0x0008e40001067983 */ /* 0x000e280000100800 */
[----:B------:R-:W0:Y:S01]  /*19e80*/  LDL R7, [R1+0x8e8] ;  /* 0x0008e80001077983 */ /* 0x000e220000100800 */
[----:B------:R-:W-:Y:S02]  /*19e90*/  PRMT R23, RZ, 0x7610, R23 ;  /* 0x00007610ff177816 */ /* 0x000fe40000000017 */
[----:B0-----:R-:W-:-:S04]  /*19ea0*/  @!P0 LOP3.LUT R7, R7, R6, RZ, 0x3c, !PT ;  /* 0x0000000607078212 */ /* 0x001fc800078e3cff */
[----:B------:R-:W-:-:S04]  /*19eb0*/  @!P0 LOP3.LUT R6, R7, R6, RZ, 0x3c, !PT ;  /* 0x0000000607068212 */ /* 0x000fc800078e3cff */
[----:B------:R-:W-:-:S05]  /*19ec0*/  @!P0 LOP3.LUT R7, R7, R6, RZ, 0x3c, !PT ;  /* 0x0000000607078212 */ /* 0x000fca00078e3cff */
[----:B------:R0:W4:Y:S04]  /*19ed0*/  @!P0 LDG.E.U16 R23, desc[UR12][R6.64] ;  /* 0x0000000c06178981 */ /* 0x000128000c1e1500 */
        /* <DEDUP_REMOVED lines=27> */
[----:B------:R-:W2:Y:S04]  /*1a090*/  @!P0 LDG.E.U16 R15, desc[UR12][R6.64] ;  /* 0x0000000c060f8981 */ /* 0x000ea8000c1e1500 */
[----:B--2---:R0:W-:Y:S04]  /*1a0a0*/  STL [R1+0x88], R15 ;  /* 0x0000880f01007387 */ /* 0x0041e80000100800 */
[----:B0-----:R-:W2:Y:S04]  /*1a0b0*/  LDL.LU R15, [R1+0x129c] ;  /* 0x00129c00010f7983 */ /* 0x001ea80000300800 */
[----:B------:R-:W2:Y:S04]  /*1a0c0*/  LDL R6, [R1+0x844] ;  /* 0x0008440001067983 */ /* 0x000ea80000100800 */
[----:B------:R-:W2:Y:S01]  /*1a0d0*/  LDL R7, [R1+0x848] ;  /* 0x0008480001077983 */ /* 0x000ea20000100800 */
[----:B------:R-:W-:-:S02]  /*1a0e0*/  PRMT R14, RZ, 0x7610, R14 ;  /* 0x00007610ff0e7816 */ /* 0x000fc4000000000e */
[----:B--2---:R-:W-:-:S04]  /*1a0f0*/  @!P0 LOP3.LUT R7, R7, R6, RZ, 0x3c, !PT ;  /* 0x0000000607078212 */ /* 0x004fc800078e3cff */
        /* <DEDUP_REMOVED lines=135> */
[----:B------:R-:W3:Y:S04]  /*1a970*/  @!P0 LDG.E.U16 R15, desc[UR12][R6.64] ;  /* 0x0000000c060f8981 */ /* 0x000ee8000c1e1500 */
[----:B--2---:R0:W-:Y:S04]  /*1a980*/  STL [R1+0x4c], R9 ;  /* 0x00004c0901007387 */ /* 0x0041e80000100800 */
[----:B0-----:R-:W2:Y:S04]  /*1a990*/  LDL R9, [R1+0x5c8] ;  /* 0x0005c80001097983 */ /* 0x001ea80000100800 */
[----:B---3--:R0:W-:Y:S04]  /*1a9a0*/  STL [R1+0x48], R15 ;  /* 0x0000480f01007387 */ /* 0x0081e80000100800 */
[----:B0-----:R-:W3:Y:S04]  /*1a9b0*/  LDL.LU R15, [R1+0x1260] ;  /* 0x00126000010f7983 */ /* 0x001ee80000300800 */
        /* <DEDUP_REMOVED lines=11> */
[----:B---3--:R-:W-:-:S02]  /*1aa70*/  PRMT R15, RZ, 0x7610, R15 ;  /* 0x00007610ff0f7816 */ /* 0x008fc4000000000f */
        /* <DEDUP_REMOVED lines=24> */
[----:B------:R-:W3:Y:S01]  /*1ac00*/  LDL R7, [R1+0x5c4] ;  /* 0x0005c40001077983 */ /* 0x000ee20000100800 */
[----:B------:R-:W-:-:S03]  /*1ac10*/  @!P0 IMAD.MOV.U32 R6, RZ, RZ, R9 ;  /* 0x000000ffff068224 */ /* 0x000fc600078e0009 */
[----:B------:R-:W4:Y:S01]  /*1ac20*/  LDL R9, [R1+0x528] ;  /* 0x0005280001097983 */ /* 0x000f220000100800 */
[----:B--2---:R-:W-:-:S06]  /*1ac30*/  PRMT R14, RZ, 0x7610, R14 ;  /* 0x00007610ff0e7816 */ /* 0x004fcc000000000e */
[----:B---3--:R-:W2:Y:S04]  /*1ac40*/  @!P0 LDG.E.U16 R14, desc[UR12][R6.64] ;  /* 0x0000000c060e8981 */ /* 0x008ea8000c1e1500 */
[----:B--2---:R0:W-:Y:S04]  /*1ac50*/  STL [R1+0x34], R14 ;  /* 0x0000340e01007387 */ /* 0x0041e80000100800 */
[----:B0-----:R-:W2:Y:S04]  /*1ac60*/  LDL.LU R14, [R1+0x1250] ;  /* 0x00125000010e7983 */ /* 0x001ea80000300800 */
[----:B------:R-:W3:Y:S04]  /*1ac70*/  LDL R6, [R1+0x5a4] ;  /* 0x0005a40001067983 */ /* 0x000ee80000100800 */
[----:B------:R-:W3:Y:S01]  /*1ac80*/  LDL R7, [R1+0x5a8] ;  /* 0x0005a80001077983 */ /* 0x000ee20000100800 */
[----:B--2---:R-:W-:-:S02]  /*1ac90*/  PRMT R14, RZ, 0x7610, R14 ;  /* 0x00007610ff0e7816 */ /* 0x004fc4000000000e */
[----:B---3--:R-:W-:-:S04]  /*1aca0*/  @!P0 LOP3.LUT R7, R7, R6, RZ, 0x3c, !PT ;  /* 0x0000000607078212 */ /* 0x008fc800078e3cff */
[----:B------:R-:W-:-:S04]  /*1acb0*/  @!P0 LOP3.LUT R6, R7, R6, RZ, 0x3c, !PT ;  /* 0x0000000607068212 */ /* 0x000fc800078e3cff */
[----:B------:R-:W-:-:S05]  /*1acc0*/  @!P0 LOP3.LUT R7, R7, R6, RZ, 0x3c, !PT ;  /* 0x0000000607078212 */ /* 0x000fca00078e3cff */
[----:B------:R-:W2:Y:S04]  /*1acd0*/  @!P0 LDG.E.U16 R14, desc[UR12][R6.64] ;  /* 0x0000000c060e8981 */ /* 0x000ea8000c1e1500 */
        /* <DEDUP_REMOVED lines=11> */
[----:B------:R-:W3:Y:S01]  /*1ad90*/  LDL R7, [R1+0x564] ;  /* 0x0005640001077983 */ /* 0x000ee20000100800 */
[----:B------:R-:W-:Y:S01]  /*1ada0*/  @!P0 IMAD.MOV.U32 R6, RZ, RZ, R15 ;  /* 0x000000ffff068224 */ /* 0x000fe200078e000f */
[----:B------:R-:W-:-:S02]  /*1adb0*/  PRMT R29, RZ, 0x7610, R29 ;  /* 0x00007610ff1d7816 */ /* 0x000fc4000000001d */
[----:B------:R-:W4:Y:S01]  /*1adc0*/  LDL R15, [R1+0x4a4] ;  /* 0x0004a400010f7983 */ /* 0x000f220000100800 */
[----:B--2---:R-:W-:-:S06]  /*1add0*/  PRMT R14, RZ, 0x7610, R14 ;  /* 0x00007610ff0e7816 */ /* 0x004fcc000000000e */
[----:B---3--:R0:W2:Y:S04]  /*1ade0*/  @!P0 LDG.E.U16 R14, desc[UR12][R6.64] ;  /* 0x0000000c060e8981 */ /* 0x0080a8000c1e1500 */
[----:B------:R-:W0:Y:S04]  /*1adf0*/  LDL R6, [R1+0x544] ;  /* 0x0005440001067983 */ /* 0x000e280000100800 */
[----:B------:R-:W0:Y:S02]  /*1ae00*/  LDL R7, [R1+0x548] ;  /* 0x0005480001077983 */ /* 0x000e240000100800 */
        /* <DEDUP_REMOVED lines=8> */
[----:B------:R-:W2:Y:S01]  /*1ae90*/  LDL R7, [R1+0x524] ;  /* 0x0005240001077983 */ /* 0x000ea20000100800 */
[----:B----4-:R-:W-:-:S03]  /*1aea0*/  @!P0 IMAD.MOV.U32 R6, RZ, RZ, R9 ;  /* 0x000000ffff068224 */ /* 0x010fc600078e0009 */
[----:B------:R-:W4:Y:S01]  /*1aeb0*/  LDL R9, [R1+0x488] ;  /* 0x0004880001097983 */ /* 0x000f220000100800 */
[----:B---3--:R-:W-:-:S06]  /*1aec0*/  PRMT R29, RZ, 0x7610, R29 ;  /* 0x00007610ff1d7816 */ /* 0x008fcc000000001d */
[----:B--2---:R-:W2:Y:S04]  /*1aed0*/  @!P0 LDG.E.U16 R29, desc[UR12][R6.64] ;  /* 0x0000000c061d8981 */ /* 0x004ea8000c1e1500 */
        /* <DEDUP_REMOVED lines=22> */
[----:B------:R-:W-:-:S02]  /*1b040*/  PRMT R28, RZ, 0x7610, R28 ;  /* 0x00007610ff1c7816 */ /* 0x000fc4000000001c */
[----:B------:R-:W-:Y:S02]  /*1b050*/  PRMT R27, RZ, 0x7610, R27 ;  /* 0x00007610ff1b7816 */ /* 0x000fe4000000001b */
[----:B---3--:R-:W-:-:S04]  /*1b060*/  @!P0 LOP3.LUT R7, R7, R6, RZ, 0x3c, !PT ;  /* 0x0000000607078212 */ /* 0x008fc800078e3cff */
[----:B------:R-:W-:-:S04]  /*1b070*/  @!P0 LOP3.LUT R6, R7, R6, RZ, 0x3c, !PT ;  /* 0x0000000607068212 */ /* 0x000fc800078e3cff */
[----:B------:R-:W-:-:S05]  /*1b080*/  @!P0 LOP3.LUT R7, R7, R6, RZ, 0x3c, !PT ;  /* 0x0000000607078212 */ /* 0x000fca00078e3cff */
[----:B------:R0:W3:Y:S02]  /*1b090*/  @!P0 LDG.E.U16 R28, desc[UR12][R6.64] ;  /* 0x0000000c061c8981 */ /* 0x0000e4000c1e1500 */
[----:B0-----:R-:W-:Y:S02]  /*1b0a0*/  @!P0 IMAD.MOV.U32 R6, RZ, RZ, R14 ;  /* 0x000000ffff068224 */ /* 0x001fe400078e000e */
[----:B------:R-:W-:-:S05]  /*1b0b0*/  @!P0 IMAD.MOV.U32 R7, RZ, RZ, R15 ;  /* 0x000000ffff078224 */ /* 0x000fca00078e000f */
[----:B------:R-:W2:Y:S04]  /*1b0c0*/  @!P0 LDG.E.U16 R27, desc[UR12][R6.64] ;  /* 0x0000000c061b8981 */ /* 0x000ea8000c1e1500 */
[----:B---3--:R0:W-:Y:S04]  /*1b0d0*/  STL [R1+0x14], R28 ;  /* 0x0000141c01007387 */ /* 0x0081e80000100800 */
[----:B0-----:R-:W3:Y:S04]  /*1b0e0*/  LDL.LU R28, [R1+0x1234] ;  /* 0x00123400011c7983 */ /* 0x001ee80000300800 */
[----:B------:R-:W3:Y:S04]  /*1b0f0*/  LDL R15, [R1+0x404] ;  /* 0x00040400010f7983 */ /* 0x000ee80000100800 */
[----:B------:R-:W3:Y:S04]  /*1b100*/  LDL R14, [R1+0x408] ;  /* 0x00040800010e7983 */ /* 0x000ee80000100800 */
[----:B--2---:R0:W-:Y:S04]  /*1b110*/  STL [R1+0x10], R27 ;  /* 0x0000101b01007387 */ /* 0x0041e80000100800 */
[----:B0-----:R-:W2:Y:S04]  /*1b120*/  LDL.LU R27, [R1+0x1230] ;  /* 0x00123000011b7983 */ /* 0x001ea80000300800 */
[----:B------:R-:W2:Y:S01]  /*1b130*/  LDL R7, [R1+0x484] ;  /* 0x0004840001077983 */ /* 0x000ea20000100800 */
[----:B------:R-:W-:Y:S01]  /*1b140*/  PRMT R8, RZ, 0x7610, R8 ;  /* 0x00007610ff087816 */ /* 0x000fe20000000008 */
[----:B----4-:R-:W-:Y:S01]  /*1b150*/  @!P0 IMAD.MOV.U32 R6, RZ, RZ, R9 ;  /* 0x000000ffff068224 */ /* 0x010fe200078e0009 */
[----:B------:R-:W-:Y:S01]  /*1b160*/  PRMT R16, RZ, 0x7610, R16 ;  /* 0x00007610ff107816 */ /* 0x000fe20000000010 */
[----:B------:R-:W4:Y:S04]  /*1b170*/  LDL R9, [R1+0x3e4] ;  /* 0x0003e40001097983 */ /* 0x000f280000100800 */
[----:B--2---:R0:W2:Y:S04]  /*1b180*/  @!P0 LDG.E.U16 R8, desc[UR12][R6.64] ;  /* 0x0000000c06088981 */ /* 0x0040a8000c1e1500 */
        /* <DEDUP_REMOVED lines=22> */
[----:B------:R-:W-:Y:S02]  /*1b2f0*/  PRMT R29, RZ, 0x7610, R29 ;  /* 0x00007610ff1d7816 */ /* 0x000fe4000000001d */
[----:B--2---:R-:W-:-:S04]  /*1b300*/  @!P0 LOP3.LUT R7, R7, R6, RZ, 0x3c, !PT ;  /* 0x0000000607078212 */ /* 0x004fc800078e3cff */
[----:B------:R-:W-:-:S04]  /*1b310*/  @!P0 LOP3.LUT R6, R7, R6, RZ, 0x3c, !PT ;  /* 0x0000000607068212 */ /* 0x000fc800078e3cff */
[----:B------:R-:W-:-:S05]  /*1b320*/  @!P0 LOP3.LUT R7, R7, R6, RZ, 0x3c, !PT ;  /* 0x0000000607078212 */ /* 0x000fca00078e3cff */
[----:B------:R0:W2:Y:S02]  /*1b330*/  @!P0 LDG.E.U16 R12, desc[UR12][R6.64] ;  /* 0x0000000c060c8981 */ /* 0x0000a4000c1e1500 */
[----:B0-----:R-:W-:Y:S02]  /*1b340*/  @!P0 IMAD.MOV.U32 R6, RZ, RZ, R14 ;  /* 0x000000ffff068224 */ /* 0x001fe400078e000e */
[----:B------:R-:W-:-:S05]  /*1b350*/  @!P0 IMAD.MOV.U32 R7, RZ, RZ, R15 ;  /* 0x000000ffff078224 */ /* 0x000fca00078e000f */
[----:B------:R0:W3:Y:S01]  /*1b360*/  @!P0 LDG.E.U16 R29, desc[UR12][R6.64] ;  /* 0x0000000c061d8981 */ /* 0x0000e2000c1e1500 */
[----:B------:R-:W-:Y:S01]  /*1b370*/  PRMT R28, RZ, 0x7610, R28 ;  /* 0x00007610ff1c7816 */ /* 0x000fe2000000001c */
[----:B0-----:R-:W-:Y:S02]  /*1b380*/  @!P0 IMAD.MOV.U32 R6, RZ, RZ, R8 ;  /* 0x000000ffff068224 */ /* 0x001fe400078e0008 */
[----:B----4-:R-:W-:-:S05]  /*1b390*/  @!P0 IMAD.MOV.U32 R7, RZ, RZ, R9 ;  /* 0x000000ffff078224 */ /* 0x010fca00078e0009 */
[----:B------:R0:W4:Y:S04]  /*1b3a0*/  @!P0 LDG.E.U16 R28, desc[UR12][R6.64] ;  /* 0x0000000c061c8981 */ /* 0x000128000c1e1500 */
[----:B--2---:R1:W-:Y:S04]  /*1b3b0*/  STL [R1], R12 ;  /* 0x0000000c01007387 */ /* 0x0043e80000100800 */
[----:B-1----:R-:W2:Y:S04]  /*1b3c0*/  LDL.LU R12, [R1+0x1224] ;  /* 0x00122400010c7983 */ /* 0x002ea80000300800 */
[----:B------:R-:W2:Y:S04]  /*1b3d0*/  LDL R15, [R1+0x3a4] ;  /* 0x0003a400010f7983 */ /* 0x000ea80000100800 */
[----:B------:R-:W2:Y:S04]  /*1b3e0*/  LDL R14, [R1+0x3a8] ;  /* 0x0003a800010e7983 */ /* 0x000ea80000100800 */
[----:B---3--:R-:W-:Y:S04]  /*1b3f0*/  STL [R1+0x116c], R29 ;  /* 0x00116c1d01007387 */ /* 0x008fe80000100800 */
[----:B------:R-:W0:Y:S04]  /*1b400*/  LDL R6, [R1+0x3c4] ;  /* 0x0003c40001067983 */ /* 0x000e280000100800 */
[----:B------:R-:W0:Y:S01]  /*1b410*/  LDL R7, [R1+0x3c8] ;  /* 0x0003c80001077983 */ /* 0x000e220000100800 */
[----:B------:R-:W-:-:S03]  /*1b420*/  PRMT R27, RZ, 0x7610, R27 ;  /* 0x00007610ff1b7816 */ /* 0x000fc6000000001b */
[----:B------:R1:W-:Y:S04]  /*1b430*/  STS.U16 [R11+UR6+0x20400], R5 ;  /* 0x020400050b007988 */ /* 0x0003e80008000406 */
[----:B------:R-:W3:Y:S04]  /*1b440*/  LDL R9, [R1+0x384] ;  /* 0x0003840001097983 */ /* 0x000ee80000100800 */
[----:B------:R-:W3:Y:S01]  /*1b450*/  LDL R8, [R1+0x388] ;  /* 0x0003880001087983 */ /* 0x000ee20000100800 */
[----:B-1----:R-:W-:Y:S02]  /*1b460*/  PRMT R5, RZ, 0x7610, R5 ;  /* 0x00007610ff057816 */ /* 0x002fe40000000005 */
[----:B0-----:R-:W-:-:S04]  /*1b470*/  @!P0 LOP3.LUT R7, R7, R6, RZ, 0x3c, !PT ;  /* 0x0000000607078212 */ /* 0x001fc800078e3cff */
[----:B------:R-:W-:-:S04]  /*1b480*/  @!P0 LOP3.LUT R6, R7, R6, RZ, 0x3c, !PT ;  /* 0x0000000607068212 */ /* 0x000fc800078e3cff */
[----:B------:R-:W-:-:S05]  /*1b490*/  @!P0 LOP3.LUT R7, R7, R6, RZ, 0x3c, !PT ;  /* 0x0000000607078212 */ /* 0x000fca00078e3cff */
[----:B------:R2:W3:Y:S02]  /*1b4a0*/  @!P0 LDG.E.U16 R27, desc[UR12][R6.64] ;  /* 0x0000000c061b8981 */ /* 0x0004e4000c1e1500 */
[----:B--2---:R-:W-:Y:S02]  /*1b4b0*/  @!P0 IMAD.MOV.U32 R6, RZ, RZ, R14 ;  /* 0x000000ffff068224 */ /* 0x004fe400078e000e */
[----:B------:R-:W-:-:S05]  /*1b4c0*/  @!P0 IMAD.MOV.U32 R7, RZ, RZ, R15 ;  /* 0x000000ffff078224 */ /* 0x000fca00078e000f */
[----:B------:R0:W2:Y:S04]  /*1b4d0*/  @!P0 LDG.E.U16 R5, desc[UR12][R6.64] ;  /* 0x0000000c06058981 */ /* 0x0000a8000c1e1500 */
[----:B----4-:R-:W-:Y:S04]  /*1b4e0*/  STL [R1+0x1168], R28 ;  /* 0x0011681c01007387 */ /* 0x010fe80000100800 */
[----:B------:R-:W-:Y:S04]  /*1b4f0*/  STL [R1+0x1170], R28 ;  /* 0x0011701c01007387 */ /* 0x000fe80000100800 */
[----:B------:R-:W-:Y:S01]  /*1b500*/  STL [R1+0x1174], R28 ;  /* 0x0011741c01007387 */ /* 0x000fe20000100800 */
[----:B0-----:R-:W-:-:S06]  /*1b510*/  PRMT R6, RZ, 0x7610, R6 ;  /* 0x00007610ff067816 */ /* 0x001fcc0000000006 */
[----:B---3--:R0:W3:Y:S04]  /*1b520*/  @!P0 LDG.E.U16 R6, desc[UR12][R8.64] ;  /* 0x0000000c08068981 */ /* 0x0080e8000c1e1500 */
[----:B------:R-:W-:Y:S04]  /*1b530*/  STL [R1+0x1178], R27 ;  /* 0x0011781b01007387 */ /* 0x000fe80000100800 */
[----:B------:R-:W-:Y:S04]  /*1b540*/  STL [R1+0x117c], R27 ;  /* 0x00117c1b01007387 */ /* 0x000fe80000100800 */
[----:B------:R-:W-:Y:S04]  /*1b550*/  STL [R1+0x11b8], R27 ;  /* 0x0011b81b01007387 */ /* 0x000fe80000100800 */
[----:B--2---:R-:W-:Y:S04]  /*1b560*/  STL [R1+0x1164], R5 ;  /* 0x0011640501007387 */ /* 0x004fe80000100800 */
[----:B------:R-:W-:Y:S04]  /*1b570*/  STL [R1+0x1180], R5 ;  /* 0x0011800501007387 */ /* 0x000fe80000100800 */
[----:B------:R-:W-:Y:S04]  /*1b580*/  STL [R1+0x1198], R5 ;  /* 0x0011980501007387 */ /* 0x000fe80000100800 */
[----:B------:R-:W-:Y:S04]  /*1b590*/  STL [R1+0x119c], R5 ;  /* 0x00119c0501007387 */ /* 0x000fe80000100800 */
[----:B------:R-:W-:Y:S04]  /*1b5a0*/  STL [R1+0x11a0], R5 ;  /* 0x0011a00501007387 */ /* 0x000fe80000100800 */
[----:B------:R-:W-:Y:S04]  /*1b5b0*/  STL [R1+0x11a4], R5 ;  /* 0x0011a40501007387 */ /* 0x000fe80000100800 */
[----:B------:R-:W-:Y:S04]  /*1b5c0*/  STL [R1+0x11c4], R5 ;  /* 0x0011c40501007387 */ /* 0x000fe80000100800 */
[----:B------:R-:W0:Y:S04]  /*1b5d0*/  LDL R8, [R1+0x364] ;  /* 0x0003640001087983 */ /* 0x000e280000100800 */
[----:B------:R-:W0:Y:S01]  /*1b5e0*/  LDL R9, [R1+0x368] ;  /* 0x0003680001097983 */ /* 0x000e220000100800 */
[----:B------:R-:W-:-:S03]  /*1b5f0*/  PRMT R16, RZ, 0x7610, R16 ;  /* 0x00007610ff107816 */ /* 0x000fc60000000010 */
[----:B------:R-:W2:Y:S04]  /*1b600*/  LDL R15, [R1+0x344] ;  /* 0x00034400010f7983 */ /* 0x000ea80000100800 */
[----:B------:R-:W4:Y:S01]  /*1b610*/  LDL R14, [R1+0x348] ;  /* 0x00034800010e7983 */ /* 0x000f220000100800 */
[----:B0-----:R-:W-:-:S04]  /*1b620*/  @!P0 LOP3.LUT R9, R9, R8, RZ, 0x3c, !PT ;  /* 0x0000000809098212 */ /* 0x001fc800078e3cff */
[----:B------:R-:W-:-:S04]  /*1b630*/  @!P0 LOP3.LUT R8, R9, R8, RZ, 0x3c, !PT ;  /* 0x0000000809088212 */ /* 0x000fc800078e3cff */
[----:B------:R-:W-:-:S05]  /*1b640*/  @!P0 LOP3.LUT R9, R9, R8, RZ, 0x3c, !PT ;  /* 0x0000000809098212 */ /* 0x000fca00078e3cff */
[----:B------:R4:W2:Y:S04]  /*1b650*/  @!P0 LDG.E.U16 R16, desc[UR12][R8.64] ;  /* 0x0000000c08108981 */ /* 0x0008a8000c1e1500 */
[----:B---3--:R-:W-:Y:S04]  /*1b660*/  STL [R1+0x1160], R6 ;  /* 0x0011600601007387 */ /* 0x008fe80000100800 */
[----:B------:R-:W-:Y:S04]  /*1b670*/  STL [R1+0x1184], R6 ;  /* 0x0011840601007387 */ /* 0x000fe80000100800 */
[----:B------:R-:W-:Y:S04]  /*1b680*/  STL [R1+0x11c0], R6 ;  /* 0x0011c00601007387 */ /* 0x000fe80000100800 */
[----:B------:R-:W-:Y:S04]  /*1b690*/  STL [R1+0x11c8], R6 ;  /* 0x0011c80601007387 */ /* 0x000fe80000100800 */
[----:B------:R-:W-:Y:S01]  /*1b6a0*/  STL [R1+0x11cc], R6 ;  /* 0x0011cc0601007387 */ /* 0x000fe20000100800 */
[----:B------:R-:W-:-:S03]  /*1b6b0*/  PRMT R13, RZ, 0x7610, R13 ;  /* 0x00007610ff0d7816 */ /* 0x000fc6000000000d */
[----:B------:R-:W-:Y:S01]  /*1b6c0*/  STL [R1+0x11d0], R6 ;  /* 0x0011d00601007387 */ /* 0x000fe20000100800 */
[----:B----4-:R-:W-:-:S03]  /*1b6d0*/  @!P0 IMAD.MOV.U32 R8, RZ, RZ, R14 ;  /* 0x000000ffff088224 */ /* 0x010fc600078e000e */
[----:B------:R-:W-:Y:S01]  /*1b6e0*/  STL [R1+0x11d4], R6 ;  /* 0x0011d40601007387 */ /* 0x000fe20000100800 */
[----:B--2---:R-:W-:-:S05]  /*1b6f0*/  @!P0 IMAD.MOV.U32 R9, RZ, RZ, R15 ;  /* 0x000000ffff098224 */ /* 0x004fca00078e000f */
[----:B------:R-:W2:Y:S04]  /*1b700*/  @!P0 LDG.E.U16 R13, desc[UR12][R8.64] ;  /* 0x0000000c080d8981 */ /* 0x000ea8000c1e1500 */
        /* <DEDUP_REMOVED lines=8> */
[----:B------:R-:W3:Y:S04]  /*1b790*/  LDL R8, [R1+0x324] ;  /* 0x0003240001087983 */ /* 0x000ee80000100800 */
[----:B------:R-:W3:Y:S01]  /*1b7a0*/  LDL R9, [R1+0x328] ;  /* 0x0003280001097983 */ /* 0x000ee20000100800 */
[----:B------:R-:W-:-:S03]  /*1b7b0*/  PRMT R12, RZ, 0x7610, R12 ;  /* 0x00007610ff0c7816 */ /* 0x000fc6000000000c */
[----:B------:R-:W4:Y:S04]  /*1b7c0*/  LDL R15, [R1+0x2a4] ;  /* 0x0002a400010f7983 */ /* 0x000f280000100800 */
[----:B------:R-:W4:Y:S04]  /*1b7d0*/  LDL R14, [R1+0x2a8] ;  /* 0x0002a800010e7983 */ /* 0x000f280000100800 */
[----:B--2---:R-:W-:Y:S04]  /*1b7e0*/  STL [R1+0x118c], R13 ;  /* 0x00118c0d01007387 */ /* 0x004fe80000100800 */
[----:B------:R-:W-:Y:S04]  /*1b7f0*/  STL [R1+0x1190], R13 ;  /* 0x0011900d01007387 */ /* 0x000fe80000100800 */
[----:B------:R-:W-:Y:S01]  /*1b800*/  STL [R1+0x1194], R13 ;  /* 0x0011940d01007387 */ /* 0x000fe20000100800 */
[----:B---3--:R-:W-:-:S04]  /*1b810*/  @!P0 LOP3.LUT R9, R9, R8, RZ, 0x3c, !PT ;  /* 0x0000000809098212 */ /* 0x008fc800078e3cff */
[----:B------:R-:W-:-:S04]  /*1b820*/  @!P0 LOP3.LUT R8, R9, R8, RZ, 0x3c, !PT ;  /* 0x0000000809088212 */ /* 0x000fc800078e3cff */
[----:B------:R-:W-:-:S05]  /*1b830*/  @!P0 LOP3.LUT R9, R9, R8, RZ, 0x3c, !PT ;  /* 0x0000000809098212 */ /* 0x000fca00078e3cff */
[----:B------:R-:W2:Y:S04]  /*1b840*/  @!P0 LDG.E.U16 R12, desc[UR12][R8.64] ;  /* 0x0000000c080c8981 */ /* 0x000ea8000c1e1500 */
[----:B------:R-:W3:Y:S04]  /*1b850*/  LDL R8, [R1+0x304] ;  /* 0x0003040001087983 */ /* 0x000ee80000100800 */
[----:B------:R-:W3:Y:S04]  /*1b860*/  LDL R9, [R1+0x308] ;  /* 0x0003080001097983 */ /* 0x000ee80000100800 */
[----:B------:R-:W-:Y:S04]  /*1b870*/  STS.U16 [R11+UR6+0x20a00], R10 ;  /* 0x020a000a0b007988 */ /* 0x000fe80008000406 */
[----:B------:R0:W-:Y:S02]  /*1b880*/  STS.U16 [R11+UR6+0x20c00], R0 ;  /* 0x020c00000b007988 */ /* 0x0001e40008000406 */
[----:B0-----:R-:W-:-:S02]  /*1b890*/  PRMT R11, RZ, 0x7610, R11 ;  /* 0x00007610ff0b7816 */ /* 0x001fc4000000000b */
        /* <DEDUP_REMOVED lines=19> */
[----:B------:R0:W3:Y:S02]  /*1b9d0*/  @!P0 LDG.E.U16 R10, desc[UR12][R8.64] ;  /* 0x0000000c080a8981 */ /* 0x0000e4000c1e1500 */
[----:B0-----:R-:W-:-:S06]  /*1b9e0*/  PRMT R9, RZ, 0x7610, R9 ;  /* 0x00007610ff097816 */ /* 0x001fcc0000000009 */
[----:B----4-:R-:W4:Y:S04]  /*1b9f0*/  @!P0 LDG.E.U16 R9, desc[UR12][R14.64] ;  /* 0x0000000c0e098981 */ /* 0x010f28000c1e1500 */
[----:B------:R-:W2:Y:S04]  /*1ba00*/  LDL R14, [R1+0x284] ;  /* 0x00028400010e7983 */ /* 0x000ea80000100800 */
[----:B------:R-:W2:Y:S01]  /*1ba10*/  LDL R15, [R1+0x288] ;  /* 0x00028800010f7983 */ /* 0x000ea20000100800 */
[----:B------:R-:W-:-:S03]  /*1ba20*/  PRMT R8, RZ, 0x7610, R8 ;  /* 0x00007610ff087816 */ /* 0x000fc60000000008 */
[----:B----4-:R-:W-:Y:S01]  /*1ba30*/  STL [R1+0x1158], R9 ;  /* 0x0011580901007387 */ /* 0x010fe20000100800 */
[----:B--2---:R-:W-:-:S04]  /*1ba40*/  @!P0 LOP3.LUT R15, R15, R14, RZ, 0x3c, !PT ;  /* 0x0000000e0f0f8212 */ /* 0x004fc800078e3cff */
[----:B------:R-:W-:-:S04]  /*1ba50*/  @!P0 LOP3.LUT R14, R15, R14, RZ, 0x3c, !PT ;  /* 0x0000000e0f0e8212 */ /* 0x000fc800078e3cff */
[----:B------:R-:W-:-:S05]  /*1ba60*/  @!P0 LOP3.LUT R15, R15, R14, RZ, 0x3c, !PT ;  /* 0x0000000e0f0f8212 */ /* 0x000fca00078e3cff */
[----:B------:R-:W2:Y:S04]  /*1ba70*/  @!P0 LDG.E.U16 R8, desc[UR12][R14.64] ;  /* 0x0000000c0e088981 */ /* 0x000ea8000c1e1500 */
[----:B------:R-:W4:Y:S04]  /*1ba80*/  LDL R14, [R1+0x270] ;  /* 0x00027000010e7983 */ /* 0x000f280000100800 */
[----:B------:R-:W4:Y:S01]  /*1ba90*/  LDL R15, [R1+0x9e0] ;  /* 0x0009e000010f7983 */ /* 0x000f220000100800 */
[----:B------:R-:W-:-:S03]  /*1baa0*/  PRMT R7, RZ, 0x7610, R7 ;  /* 0x00007610ff077816 */ /* 0x000fc60000000007 */
[----:B--2---:R-:W-:Y:S01]  /*1bab0*/  STL [R1+0x1154], R8 ;  /* 0x0011540801007387 */ /* 0x004fe20000100800 */
[----:B----4-:R-:W-:-:S04]  /*1bac0*/  @!P0 LOP3.LUT R15, R15, R14, RZ, 0x3c, !PT ;  /* 0x0000000e0f0f8212 */ /* 0x010fc800078e3cff */
        /* <DEDUP_REMOVED lines=9> */
[----:B------:R-:W4:Y:S04]  /*1bb60*/  @!P0 LDG.E.U16 R0, desc[UR12][R14.64] ;  /* 0x0000000c0e008981 */ /* 0x000f28000c1e1500 */
[----:B----4-:R0:W-:Y:S04]  /*1bb70*/  STL [R1+0xb0], R0 ;  /* 0x0000b00001007387 */ /* 0x0101e80000100800 */
[----:B0-----:R-:W4:Y:S04]  /*1bb80*/  LDL.LU R0, [R1+0x1220] ;  /* 0x0012200001007983 */ /* 0x001f280000300800 */
[----:B------:R-:W2:Y:S04]  /*1bb90*/  LDL R14, [R1+0x9e4] ;  /* 0x0009e400010e7983 */ /* 0x000ea80000100800 */
[----:B------:R-:W2:Y:S01]  /*1bba0*/  LDL R15, [R1+0xa20] ;  /* 0x000a2000010f7983 */ /* 0x000ea20000100800 */
[----:B----4-:R-:W-:-:S02]  /*1bbb0*/  PRMT R0, RZ, 0x7610, R0 ;  /* 0x00007610ff007816 */ /* 0x010fc40000000000 */
[----:B--2---:R-:W-:-:S04]  /*1bbc0*/  @!P0 LOP3.LUT R15, R15, R14, RZ, 0x3c, !PT ;  /* 0x0000000e0f0f8212 */ /* 0x004fc800078e3cff */
[----:B------:R-:W-:-:S04]  /*1bbd0*/  @!P0 LOP3.LUT R14, R15, R14, RZ, 0x3c, !PT ;  /* 0x0000000e0f0e8212 */ /* 0x000fc800078e3cff */
[----:B------:R-:W-:-:S05]  /*1bbe0*/  @!P0 LOP3.LUT R15, R15, R14, RZ, 0x3c, !PT ;  /* 0x0000000e0f0f8212 */ /* 0x000fca00078e3cff */
[----:B------:R-:W2:Y:S04]  /*1bbf0*/  @!P0 LDG.E.U16 R0, desc[UR12][R14.64] ;  /* 0x0000000c0e008981 */ /* 0x000ea8000c1e1500 */
[----:B--2---:R0:W-:Y:S04]  /*1bc00*/  STL [R1+0xb4], R0 ;  /* 0x0000b40001007387 */ /* 0x0041e80000100800 */
[----:B0-----:R-:W2:Y:S04]  /*1bc10*/  LDL.LU R0, [R1+0x121c] ;  /* 0x00121c0001007983 */ /* 0x001ea80000300800 */
[----:B------:R-:W4:Y:S04]  /*1bc20*/  LDL R14, [R1+0xa04] ;  /* 0x000a0400010e7983 */ /* 0x000f280000100800 */
[----:B------:R-:W4:Y:S01]  /*1bc30*/  LDL R15, [R1+0xa30] ;  /* 0x000a3000010f7983 */ /* 0x000f220000100800 */
[----:B--2---:R-:W-:-:S02]  /*1bc40*/  PRMT R0, RZ, 0x7610, R0 ;  /* 0x00007610ff007816 */ /* 0x004fc40000000000 */
[----:B----4-:R-:W-:-:S04]  /*1bc50*/  @!P0 LOP3.LUT R15, R15, R14, RZ, 0x3c, !PT ;  /* 0x0000000e0f0f8212 */ /* 0x010fc800078e3cff */
        /* <DEDUP_REMOVED lines=19> */
[----:B--2---:R0:W-:Y:S04]  /*1bd90*/  STL [R1+0xb8], R0 ;  /* 0x0000b80001007387 */ /* 0x0041e80000100800 */
[----:B0-----:R-:W2:Y:S04]  /*1bda0*/  LDL R0, [R1+0x920] ;  /* 0x0009200001007983 */ /* 0x001ea80000100800 */
        /* <DEDUP_REMOVED lines=38> */
[----:B------:R-:W4:Y:S01]  /*1c010*/  LDL R15, [R1+0x91c] ;  /* 0x00091c00010f7983 */ /* 0x000f220000100800 */
[----:B------:R-:W-:Y:S01]  /*1c020*/  @!P0 IMAD.MOV.U32 R14, RZ, RZ, R0 ;  /* 0x000000ffff0e8224 */ /* 0x000fe200078e0000 */
[----:B--2---:R-:W-:-:S06]  /*1c030*/  PRMT R4, RZ, 0x7610, R4 ;  /* 0x00007610ff047816 */ /* 0x004fcc0000000004 */
[----:B----4-:R-:W2:Y:S04]  /*1c040*/  @!P0 LDG.E.U16 R4, desc[UR12][R14.64] ;  /* 0x0000000c0e048981 */ /* 0x010ea8000c1e1500 */
[----:B--2---:R0:W-:Y:S04]  /*1c050*/  STL [R1+0xdc], R4 ;  /* 0x0000dc0401007387 */ /* 0x0041e80000100800 */
[----:B0-----:R-:W2:Y:S04]  /*1c060*/  LDL.LU R4, [R1+0x1200] ;  /* 0x0012000001047983 */ /* 0x001ea80000300800 */
[----:B------:R-:W4:Y:S04]  /*1c070*/  LDL R14, [R1+0x8fc] ;  /* 0x0008fc00010e7983 */ /* 0x000f280000100800 */
[----:B------:R-:W4:Y:S01]  /*1c080*/  LDL R15, [R1+0x900] ;  /* 0x00090000010f7983 */ /* 0x000f220000100800 */
[----:B------:R-:W0:Y:S01]  /*1c090*/  S2R R0, SR_TID.X ;  /* 0x0000000000007919 */ /* 0x000e220000002100 */
[----:B--2---:R-:W-:-:S02]  /*1c0a0*/  PRMT R4, RZ, 0x7610, R4 ;  /* 0x00007610ff047816 */ /* 0x004fc40000000004 */
[----:B----4-:R-:W-:-:S04]  /*1c0b0*/  @!P0 LOP3.LUT R15, R15, R14, RZ, 0x3c, !PT ;  /* 0x0000000e0f0f8212 */ /* 0x010fc800078e3cff */
[----:B------:R-:W-:-:S04]  /*1c0c0*/  @!P0 LOP3.LUT R14, R15, R14, RZ, 0x3c, !PT ;  /* 0x0000000e0f0e8212 */ /* 0x000fc800078e3cff */
[----:B------:R-:W-:-:S05]  /*1c0d0*/  @!P0 LOP3.LUT R15, R15, R14, RZ, 0x3c, !PT ;  /* 0x0000000e0f0f8212 */ /* 0x000fca00078e3cff */
[----:B------:R1:W2:Y:S01]  /*1c0e0*/  @!P0 LDG.E.U16 R4, desc[UR12][R14.64] ;  /* 0x0000000c0e048981 */ /* 0x0002a2000c1e1500 */
[----:B0-----:R-:W-:-:S04]  /*1c0f0*/  LOP3.LUT R0, R0, 0x80, RZ, 0xc0, !PT ;  /* 0x0000008000007812 */ /* 0x001fc800078ec0ff */
[----:B------:R-:W-:Y:S02]  /*1c100*/  ISETP.NE.U32.AND P1, PT, R0, RZ, PT ;  /* 0x000000ff0000720c */ /* 0x000fe40003f25070 */
[----:B------:R-:W0:Y:S02]  /*1c110*/  S2R R0, SR_TID.X ;  /* 0x0000000000007919 */ /* 0x000e240000002100 */
[----:B0-----:R-:W-:-:S05]  /*1c120*/  LOP3.LUT R0, R0, 0x7f, RZ, 0xc0, !PT ;  /* 0x0000007f00007812 */ /* 0x001fca00078ec0ff */
[----:B-1----:R-:W-:Y:S01]  /*1c130*/  IMAD.SHL.U32 R14, R0, 0x2, RZ ;  /* 0x00000002000e7824 */ /* 0x002fe200078e00ff */
[----:B------:R-:W-:-:S04]  /*1c140*/  SEL R0, RZ, 0x110, !P1 ;  /* 0x00000110ff007807 */ /* 0x000fc80004800000 */
[----:B------:R-:W-:Y:S01]  /*1c150*/  LOP3.LUT R0, R0, R14, RZ, 0x3c, !PT ;  /* 0x0000000e00007212 */ /* 0x000fe200078e3cff */
        /* <DEDUP_REMOVED lines=13> */
[----:B------:R-:W-:-:S02]  /*1c230*/  PRMT R17, RZ, 0x7610, R17 ;  /* 0x00007610ff117816 */ /* 0x000fc40000000011 */
[----:B----4-:R-:W-:-:S04]  /*1c240*/  @!P0 LOP3.LUT R15, R15, R14, RZ, 0x3c, !PT ;  /* 0x0000000e0f0f8212 */ /* 0x010fc800078e3cff */
[----:B------:R-:W-:-:S04]  /*1c250*/  @!P0 LOP3.LUT R14, R15, R14, RZ, 0x3c, !PT ;  /* 0x0000000e0f0e8212 */ /* 0x000fc800078e3cff */
[----:B------:R-:W-:-:S05]  /*1c260*/  @!P0 LOP3.LUT R15, R15, R14, RZ, 0x3c, !PT ;  /* 0x0000000e0f0f8212 */ /* 0x000fca00078e3cff */
[----:B------:R-:W4:Y:S04]  /*1c270*/  @!P0 LDG.E.U16 R17, desc[UR12][R14.64] ;  /* 0x0000000c0e118981 */ /* 0x000f28000c1e1500 */
[----:B----4-:R0:W-:Y:S04]  /*1c280*/  STL [R1+0x174], R17 ;  /* 0x0001741101007387 */ /* 0x0101e80000100800 */
[----:B0-----:R-:W4:Y:S04]  /*1c290*/  LDL.LU R17, [R1+0x11f4] ;  /* 0x0011f40001117983 */ /* 0x001f280000300800 */
        /* <DEDUP_REMOVED lines=43> */
[----:B------:R-:W3:Y:S04]  /*1c550*/  LDL R14, [R1+0x7fc] ;  /* 0x0007fc00010e7983 */ /* 0x000ee80000100800 */
[----:B------:R-:W3:Y:S01]  /*1c560*/  LDL R15, [R1+0x800] ;  /* 0x00080000010f7983 */ /* 0x000ee20000100800 */
[----:B------:R-:W-:-:S03]  /*1c570*/  PRMT R13, RZ, 0x7610, R13 ;  /* 0x00007610ff0d7816 */ /* 0x000fc6000000000d */
[----:B--2---:R0:W-:Y:S04]  /*1c580*/  STL [R1+0x160], R5 ;  /* 0x0001600501007387 */ /* 0x0041e80000100800 */
[----:B0-----:R-:W2:Y:S01]  /*1c590*/  LDL.LU R5, [R1+0x88] ;  /* 0x0000880001057983 */ /* 0x001ea20000300800 */
[----:B---3--:R-:W-:-:S04]  /*1c5a0*/  @!P0 LOP3.LUT R15, R15, R14, RZ, 0x3c, !PT ;  /* 0x0000000e0f0f8212 */ /* 0x008fc800078e3cff */
[----:B------:R-:W-:-:S04]  /*1c5b0*/  @!P0 LOP3.LUT R14, R15, R14, RZ, 0x3c, !PT ;  /* 0x0000000e0f0e8212 */ /* 0x000fc800078e3cff */
[----:B------:R-:W-:-:S05]  /*1c5c0*/  @!P0 LOP3.LUT R15, R15, R14, RZ, 0x3c, !PT ;  /* 0x0000000e0f0f8212 */ /* 0x000fca00078e3cff */
[----:B------:R-:W3:Y:S04]  /*1c5d0*/  @!P0 LDG.E.U16 R13, desc[UR12][R14.64] ;  /* 0x0000000c0e0d8981 */ /* 0x000ee8000c1e1500 */
[----:B------:R-:W2:Y:S04]  /*1c5e0*/  LDL R14, [R1+0x7dc] ;  /* 0x0007dc00010e7983 */ /* 0x000ea80000100800 */
[----:B------:R-:W2:Y:S01]  /*1c5f0*/  LDL R15, [R1+0x7e0] ;  /* 0x0007e000010f7983 */ /* 0x000ea20000100800 */
[----:B------:R-:W-:-:S03]  /*1c600*/  PRMT R6, RZ, 0x7610, R6 ;  /* 0x00007610ff067816 */ /* 0x000fc60000000006 */
[----:B---3--:R0:W-:Y:S04]  /*1c610*/  STL [R1+0x15c], R13 ;  /* 0x00015c0d01007387 */ /* 0x0081e80000100800 */
[----:B0-----:R-:W3:Y:S01]  /*1c620*/  LDL.LU R13, [R1+0x84] ;  /* 0x00008400010d7983 */ /* 0x001ee20000300800 */
        /* <DEDUP_REMOVED lines=37> */
[----:B------:R-:W2:Y:S04]  /*1c880*/  @!P0 LDG.E.U16 R16, desc[UR12][R14.64] ;  /* 0x0000000c0e108981 */ /* 0x000ea8000c1e1500 */
[----:B---3--:R0:W-:Y:S04]  /*1c890*/  STL [R1+0x14c], R28 ;  /* 0x00014c1c01007387 */ /* 0x0081e80000100800 */
[----:B0-----:R-:W3:Y:S04]  /*1c8a0*/  LDL.LU R28, [R1+0x74] ;  /* 0x00007400011c7983 */ /* 0x001ee80000300800 */
        /* <DEDUP_REMOVED lines=9> */
[----:B------:R0:W-:Y:S04]  /*1c940*/  STS.U16 [R0+UR6+0x6000], R5 ;  /* 0x0060000500007988 */ /* 0x0001e80008000406 */
        /* <DEDUP_REMOVED lines=12> */
[----:B------:R-:W-:Y:S04]  /*1ca10*/  STS.U16 [R0+UR6+0x7000], R6 ;  /* 0x0070000600007988 */ /* 0x000fe80008000406 */
[----:B--2---:R0:W-:Y:S04]  /*1ca20*/  STL [R1+0x140], R16 ;  /* 0x0001401001007387 */ /* 0x0041e80000100800 */
[----:B0-----:R-:W2:Y:S04]  /*1ca30*/  LDL.LU R16, [R1+0x11d8] ;  /* 0x0011d80001107983 */ /* 0x001ea80000300800 */
[----:B------:R-:W2:Y:S04]  /*1ca40*/  LDL R14, [R1+0x6fc] ;  /* 0x0006fc00010e7983 */ /* 0x000ea80000100800 */
[----:B------:R-:W2:Y:S04]  /*1ca50*/  LDL R15, [R1+0x700] ;  /* 0x00070000010f7983 */ /* 0x000ea80000100800 */
[----:B------:R-:W3:Y:S01]  /*1ca60*/  LDL.LU R6, [R1+0x11d4] ;  /* 0x0011d40001067983 */ /* 0x000ee20000300800 */
[----:B--2---:R-:W-:-:S04]  /*1ca70*/  @!P0 LOP3.LUT R15, R15, R14, RZ, 0x3c, !PT ;  /* 0x0000000e0f0f8212 */ /* 0x004fc800078e3cff */
[C---:B------:R-:W-:Y:S02]  /*1ca80*/  @!P0 LOP3.LUT R14, R15.reuse, R14, RZ, 0x3c, !PT ;  /* 0x0000000e0f0e8212 */ /* 0x040fe400078e3cff */
[----:B---3--:R-:W-:Y:S02]  /*1ca90*/  PRMT R6, RZ, 0x7610, R6 ;  /* 0x00007610ff067816 */ /* 0x008fe40000000006 */
        /* <DEDUP_REMOVED lines=15> */
[----:B------:R-:W2:Y:S04]  /*1cb90*/  LDL R14, [R1+0x6bc] ;  /* 0x0006bc00010e7983 */ /* 0x000ea80000100800 */
[----:B------:R-:W2:Y:S01]  /*1cba0*/  LDL R15, [R1+0x6c0] ;  /* 0x0006c000010f7983 */ /* 0x000ea20000100800 */
[----:B------:R-:W-:-:S03]  /*1cbb0*/  PRMT R16, RZ, 0x7610, R16 ;  /* 0x00007610ff107816 */ /* 0x000fc60000000010 */
[----:B------:R0:W-:Y:S04]  /*1cbc0*/  STS.U16 [R0+UR6+0x8000], R27 ;  /* 0x0080001b00007988 */ /* 0x0001e80008000406 */
[----:B0-----:R-:W3:Y:S01]  /*1cbd0*/  LDL.LU R27, [R1+0x60] ;  /* 0x00006000011b7983 */ /* 0x001ee20000300800 */
        /* <DEDUP_REMOVED lines=11> */
[----:B------:R0:W-:Y:S04]  /*1cc90*/  STS.U16 [R0+UR6+0x8800], R28 ;  /* 0x0088001c00007988 */ /* 0x0001e80008000406 */
[----:B0-----:R-:W4:Y:S04]  /*1cca0*/  LDL R28, [R1+0x640] ;  /* 0x00064000011c7983 */ /* 0x001f280000100800 */
[----:B--2---:R0:W-:Y:S04]  /*1ccb0*/  STL [R1+0x134], R16 ;  /* 0x0001341001007387 */ /* 0x0041e80000100800 */
[----:B0-----:R-:W2:Y:S04]  /*1ccc0*/  LDL.LU R16, [R1+0x5c] ;  /* 0x00005c0001107983 */ /* 0x001ea80000300800 */
[----:B------:R-:W-:Y:S04]  /*1ccd0*/  STS.U16 [R0+UR6+0x9000], R5 ;  /* 0x0090000500007988 */ /* 0x000fe80008000406 */
[----:B---3--:R0:W-:Y:S04]  /*1cce0*/  STL [R1+0x130], R6 ;  /* 0x0001300601007387 */ /* 0x0081e80000100800 */
[----:B0-----:R-:W3:Y:S04]  /*1ccf0*/  LDL.LU R6, [R1+0x11c8] ;  /* 0x0011c80001067983 */ /* 0x001ee80000300800 */
[----:B------:R-:W2:Y:S04]  /*1cd00*/  LDL R14, [R1+0x67c] ;  /* 0x00067c00010e7983 */ /* 0x000ea80000100800 */
[----:B------:R-:W2:Y:S04]  /*1cd10*/  LDL R15, [R1+0x680] ;  /* 0x00068000010f7983 */ /* 0x000ea80000100800 */
[----:B------:R-:W3:Y:S01]  /*1cd20*/  LDL.LU R5, [R1+0x11c4] ;  /* 0x0011c40001057983 */ /* 0x000ee20000300800 */
[----:B--2---:R-:W-:-:S04]  /*1cd30*/  @!P0 LOP3.LUT R15, R15, R14, RZ, 0x3c, !PT ;  /* 0x0000000e0f0f8212 */ /* 0x004fc800078e3cff */
[C---:B------:R-:W-:Y:S02]  /*1cd40*/  @!P0 LOP3.LUT R14, R15.reuse, R14, RZ, 0x3c, !PT ;  /* 0x0000000e0f0e8212 */ /* 0x040fe400078e3cff */
[----:B---3--:R-:W-:Y:S02]  /*1cd50*/  PRMT R5, RZ, 0x7610, R5 ;  /* 0x00007610ff057816 */ /* 0x008fe40000000005 */
        /* <DEDUP_REMOVED lines=10> */
[----:B------:R1:W-:Y:S04]  /*1ce00*/  STS.U16 [R0+UR6+0x9800], R13 ;  /* 0x0098000d00007988 */ /* 0x0003e80008000406 */
[----:B0-----:R-:W2:Y:S04]  /*1ce10*/  LDL.LU R5, [R1+0x58] ;  /* 0x0000580001057983 */ /* 0x001ea80000300800 */
[----:B-1----:R-:W2:Y:S04]  /*1ce20*/  LDL R13, [R1+0x600] ;  /* 0x00060000010d7983 */ /* 0x002ea80000100800 */
[----:B---3--:R0:W-:Y:S04]  /*1ce30*/  STL [R1+0x128], R6 ;  /* 0x0001280601007387 */ /* 0x0081e80000100800 */
[----:B0-----:R-:W3:Y:S04]  /*1ce40*/  LDL.LU R6, [R1+0x11c0] ;  /* 0x0011c00001067983 */ /* 0x001ee80000300800 */
[----:B------:R-:W2:Y:S04]  /*1ce50*/  LDL.LU R14, [R1+0x68] ;  /* 0x00006800010e7983 */ /* 0x000ea80000300800 */
[----:B------:R-:W4:Y:S01]  /*1ce60*/  LDL R15, [R1+0x63c] ;  /* 0x00063c00010f7983 */ /* 0x000f220000100800 */
[----:B---3--:R-:W-:-:S03]  /*1ce70*/  PRMT R6, RZ, 0x7610, R6 ;  /* 0x00007610ff067816 */ /* 0x008fc60000000006 */
[----:B--2---:R4:W-:Y:S02]  /*1ce80*/  STS.U16 [R0+UR6+0xa000], R14 ;  /* 0x00a0000e00007988 */ /* 0x0049e40008000406 */
[----:B----4-:R-:W-:Y:S02]  /*1ce90*/  @!P0 IMAD.MOV.U32 R14, RZ, RZ, R28 ;  /* 0x000000ffff0e8224 */ /* 0x010fe400078e001c */
[----:B------:R-:W2:Y:S04]  /*1cea0*/  LDL.LU R28, [R1+0x54] ;  /* 0x00005400011c7983 */ /* 0x000ea80000300800 */
[----:B------:R0:W3:Y:S04]  /*1ceb0*/  @!P0 LDG.E.U16 R6, desc[UR12][R14.64] ;  /* 0x0000000c0e068981 */ /* 0x0000e8000c1e1500 */
[----:B------:R-:W0:Y:S04]  /*1cec0*/  LDL R14, [R1+0x61c] ;  /* 0x00061c00010e7983 */ /* 0x000e280000100800 */
[----:B------:R-:W0:Y:S01]  /*1ced0*/  LDL R15, [R1+0x620] ;  /* 0x00062000010f7983 */ /* 0x000e220000100800 */
[----:B------:R-:W-:-:S02]  /*1cee0*/  PRMT R12, RZ, 0x7610, R12 ;  /* 0x00007610ff0c7816 */ /* 0x000fc4000000000c */
[----:B0-----:R-:W-:-:S04]  /*1cef0*/  @!P0 LOP3.LUT R15, R15, R14, RZ, 0x3c, !PT ;  /* 0x0000000e0f0f8212 */ /* 0x001fc800078e3cff */
[----:B------:R-:W-:-:S04]  /*1cf00*/  @!P0 LOP3.LUT R14, R15, R14, RZ, 0x3c, !PT ;  /* 0x0000000e0f0e8212 */ /* 0x000fc800078e3cff */
[----:B------:R-:W-:-:S05]  /*1cf10*/  @!P0 LOP3.LUT R15, R15, R14, RZ, 0x3c, !PT ;  /* 0x0000000e0f0f8212 */ /* 0x000fca00078e3cff */
[----:B------:R-:W4:Y:S04]  /*1cf20*/  @!P0 LDG.E.U16 R12, desc[UR12][R14.64] ;  /* 0x0000000c0e0c8981 */ /* 0x000f28000c1e1500 */
[----:B---3--:R0:W-:Y:S04]  /*1cf30*/  STL [R1+0x124], R6 ;  /* 0x0001240601007387 */ /* 0x0081e80000100800 */
[----:B------:R1:W-:Y:S04]  /*1cf40*/  STS.U16 [R0+UR6+0xa800], R29 ;  /* 0x00a8001d00007988 */ /* 0x0003e80008000406 */
[----:B0-----:R-:W3:Y:S04]  /*1cf50*/  LDL R6, [R1+0x5e0] ;  /* 0x0005e00001067983 */ /* 0x001ee80000100800 */
[----:B-1----:R-:W2:Y:S04]  /*1cf60*/  LDL.LU R29, [R1+0x50] ;  /* 0x00005000011d7983 */ /* 0x002ea80000300800 */
[----:B----4-:R0:W-:Y:S04]  /*1cf70*/  STL [R1+0x120], R12 ;  /* 0x0001200c01007387 */ /* 0x0101e80000100800 */
[----:B0-----:R-:W4:Y:S04]  /*1cf80*/  LDL.LU R12, [R1+0x11bc] ;  /* 0x0011bc00010c7983 */ /* 0x001f280000300800 */
[----:B------:R-:W2:Y:S01]  /*1cf90*/  LDL R15, [R1+0x5fc] ;  /* 0x0005fc00010f7983 */ /* 0x000ea20000100800 */
[----:B------:R-:W-:-:S03]  /*1cfa0*/  @!P0 IMAD.MOV.U32 R14, RZ, RZ, R13 ;  /* 0x000000ffff0e8224 */ /* 0x000fc600078e000d */
[----:B------:R0:W-:Y:S02]  /*1cfb0*/  STS.U16 [R0+UR6+0x5800], R26 ;  /* 0x0058001a00007988 */ /* 0x0001e40008000406 */
[----:B0-----:R-:W-:-:S06]  /*1cfc0*/  PRMT R26, RZ, 0x7610, R26 ;  /* 0x00007610ff1a7816 */ /* 0x001fcc000000001a */
[----:B--2---:R3:W2:Y:S04]  /*1cfd0*/  @!P0 LDG.E.U16 R26, desc[UR12][R14.64] ;  /* 0x0000000c0e1a8981 */ /* 0x0046a8000c1e1500 */
[----:B------:R-:W2:Y:S01]  /*1cfe0*/  LDL R15, [R1+0x5dc] ;  /* 0x0005dc00010f7983 */ /* 0x000ea20000100800 */
[----:B---3--:R-:W-:-:S03]  /*1cff0*/  @!P0 IMAD.MOV.U32 R14, RZ, RZ, R6 ;  /* 0x000000ffff0e8224 */ /* 0x008fc600078e0006 */
[----:B------:R0:W-:Y:S02]  /*1d000*/  STS.U16 [R0+UR6+0x4800], R24 ;  /* 0x0048001800007988 */ /* 0x0001e40008000406 */
[----:B0-----:R-:W-:Y:S02]  /*1d010*/  PRMT R24, RZ, 0x7610, R24 ;  /* 0x00007610ff187816 */ /* 0x001fe40000000018 */
[----:B------:R0:W-:Y:S04]  /*1d020*/  STS.U16 [R0+UR6+0xb000], R27 ;  /* 0x00b0001b00007988 */ /* 0x0001e80008000406 */
[----:B------:R1:W-:Y:S04]  /*1d030*/  STS.U16 [R0+UR6+0xb800], R16 ;  /* 0x00b8001000007988 */ /* 0x0003e80008000406 */
[----:B0-----:R-:W3:Y:S04]  /*1d040*/  LDL R27, [R1+0x5c0] ;  /* 0x0005c000011b7983 */ /* 0x001ee80000100800 */
[----:B--2---:R3:W2:Y:S04]  /*1d050*/  @!P0 LDG.E.U16 R24, desc[UR12][R14.64] ;  /* 0x0000000c0e188981 */ /* 0x0046a8000c1e1500 */
[----:B------:R-:W-:Y:S04]  /*1d060*/  STL [R1+0x10e0], R26 ;  /* 0x0010e01a01007387 */ /* 0x000fe80000100800 */
[----:B------:R-:W-:Y:S04]  /*1d070*/  STL [R1+0x10e4], R26 ;  /* 0x0010e41a01007387 */ /* 0x000fe80000100800 */
[----:B------:R-:W4:Y:S04]  /*1d080*/  LDL R15, [R1+0x5bc] ;  /* 0x0005bc00010f7983 */ /* 0x000f280000100800 */
[----:B-1----:R-:W4:Y:S04]  /*1d090*/  LDL R16, [R1+0x59c] ;  /* 0x00059c0001107983 */ /* 0x002f280000100800 */
[----:B------:R-:W4:Y:S04]  /*1d0a0*/  LDL R13, [R1+0x5a0] ;  /* 0x0005a000010d7983 */ /* 0x000f280000100800 */
[----:B------:R-:W-:Y:S01]  /*1d0b0*/  STS.U16 [R0+UR6+0xc000], R5 ;  /* 0x00c0000500007988 */ /* 0x000fe20008000406 */
[----:B---3--:R-:W-:-:S03]  /*1d0c0*/  @!P0 IMAD.MOV.U32 R14, RZ, RZ, R27 ;  /* 0x000000ffff0e8224 */ /* 0x008fc600078e001b */
[----:B------:R0:W-:Y:S04]  /*1d0d0*/  STS.U16 [R0+UR6+0x3000], R22 ;  /* 0x0030001600007988 */ /* 0x0001e80008000406 */
[----:B------:R1:W-:Y:S01]  /*1d0e0*/  STS.U16 [R0+UR6+0x2000], R20 ;  /* 0x0020001400007988 */ /* 0x0003e20008000406 */
[----:B0-----:R-:W-:Y:S02]  /*1d0f0*/  PRMT R22, RZ, 0x7610, R22 ;  /* 0x00007610ff167816 */ /* 0x001fe40000000016 */
[----:B-1----:R-:W-:Y:S01]  /*1d100*/  PRMT R20, RZ, 0x7610, R20 ;  /* 0x00007610ff147816 */ /* 0x002fe20000000014 */
[----:B--2---:R-:W-:Y:S04]  /*1d110*/  STL [R1+0x10e8], R24 ;  /* 0x0010e81801007387 */ /* 0x004fe80000100800 */
[----:B------:R-:W-:Y:S04]  /*1d120*/  STL [R1+0x10ec], R24 ;  /* 0x0010ec1801007387 */ /* 0x000fe80000100800 */
[----:B------:R-:W2:Y:S04]  /*1d130*/  LDL R6, [R1+0x57c] ;  /* 0x00057c0001067983 */ /* 0x000ea80000100800 */
[----:B------:R-:W3:Y:S04]  /*1d140*/  LDL R5, [R1+0x580] ;  /* 0x0005800001057983 */ /* 0x000ee80000100800 */
[----:B----4-:R0:W4:Y:S02]  /*1d150*/  @!P0 LDG.E.U16 R22, desc[UR12][R14.64] ;  /* 0x0000000c0e168981 */ /* 0x010124000c1e1500 */
[----:B0-----:R-:W-:-:S02]  /*1d160*/  @!P0 IMAD.MOV.U32 R14, RZ, RZ, R13 ;  /* 0x000000ffff0e8224 */ /* 0x001fc400078e000d */
[----:B------:R-:W-:-:S05]  /*1d170*/  @!P0 IMAD.MOV.U32 R15, RZ, RZ, R16 ;  /* 0x000000ffff0f8224 */ /* 0x000fca00078e0010 */
[----:B------:R2:W4:Y:S04]  /*1d180*/  @!P0 LDG.E.U16 R20, desc[UR12][R14.64] ;  /* 0x0000000c0e148981 */ /* 0x000528000c1e1500 */
[----:B------:R0:W-:Y:S02]  /*1d190*/  STS.U16 [R0+UR6+0x1000], R18 ;  /* 0x0010001200007988 */ /* 0x0001e40008000406 */
[----:B0-----:R-:W-:Y:S01]  /*1d1a0*/  PRMT R18, RZ, 0x7610, R18 ;  /* 0x00007610ff127816 */ /* 0x001fe20000000012 */
[----:B--2---:R-:W-:Y:S02]  /*1d1b0*/  @!P0 IMAD.MOV.U32 R15, RZ, RZ, R6 ;  /* 0x000000ffff0f8224 */ /* 0x004fe400078e0006 */
[----:B---3--:R-:W-:-:S05]  /*1d1c0*/  @!P0 IMAD.MOV.U32 R14, RZ, RZ, R5 ;  /* 0x000000ffff0e8224 */ /* 0x008fca00078e0005 */
[----:B------:R-:W2:Y:S04]  /*1d1d0*/  @!P0 LDG.E.U16 R18, desc[UR12][R14.64] ;  /* 0x0000000c0e128981 */ /* 0x000ea8000c1e1500 */
[----:B----4-:R-:W-:Y:S04]  /*1d1e0*/  STL [R1+0x10f0], R22 ;  /* 0x0010f01601007387 */ /* 0x010fe80000100800 */
[----:B------:R-:W-:Y:S04]  /*1d1f0*/  STL [R1+0x10f4], R22 ;  /* 0x0010f41601007387 */ /* 0x000fe80000100800 */
[----:B------:R-:W-:Y:S04]  /*1d200*/  STL [R1+0x10f8], R22 ;  /* 0x0010f81601007387 */ /* 0x000fe80000100800 */
[----:B------:R-:W-:Y:S04]  /*1d210*/  STL [R1+0x10fc], R22 ;  /* 0x0010fc1601007387 */ /* 0x000fe80000100800 */
[----:B------:R-:W-:Y:S04]  /*1d220*/  STL [R1+0x1100], R20 ;  /* 0x0011001401007387 */ /* 0x000fe80000100800 */
[----:B------:R-:W-:Y:S04]  /*1d230*/  STL [R1+0x1104], R20 ;  /* 0x0011041401007387 */ /* 0x000fe80000100800 */
[----:B------:R-:W3:Y:S04]  /*1d240*/  LDL.LU R27, [R1+0x4c] ;  /* 0x00004c00011b7983 */ /* 0x000ee80000300800 */
[----:B------:R-:W4:Y:S04]  /*1d250*/  LDL.LU R16, [R1+0x48] ;  /* 0x0000480001107983 */ /* 0x000f280000300800 */
[----:B------:R-:W3:Y:S04]  /*1d260*/  LDL.LU R6, [R1+0x44] ;  /* 0x0000440001067983 */ /* 0x000ee80000300800 */
[----:B------:R-:W3:Y:S04]  /*1d270*/  LDL.LU R13, [R1+0x40] ;  /* 0x00004000010d7983 */ /* 0x000ee80000300800 */
[----:B------:R0:W-:Y:S04]  /*1d280*/  STS.U16 [R0+UR6+0xc800], R28 ;  /* 0x00c8001c00007988 */ /* 0x0001e80008000406 */
[----:B------:R-:W3:Y:S04]  /*1d290*/  LDL.LU R5, [R1+0x3c] ;  /* 0x00003c0001057983 */ /* 0x000ee80000300800 */
[----:B------:R1:W-:Y:S04]  /*1d2a0*/  STS.U16 [R0+UR6+0xd000], R29 ;  /* 0x00d0001d00007988 */ /* 0x0003e80008000406 */
[----:B0-----:R-:W3:Y:S04]  /*1d2b0*/  LDL.LU R28, [R1+0x38] ;  /* 0x00003800011c7983 */ /* 0x001ee80000300800 */
[----:B-1----:R-:W3:Y:S04]  /*1d2c0*/  LDL.LU R29, [R1+0x34] ;  /* 0x00003400011d7983 */ /* 0x002ee80000300800 */
[----:B------:R-:W3:Y:S04]  /*1d2d0*/  LDL R14, [R1+0x55c] ;  /* 0x00055c00010e7983 */ /* 0x000ee80000100800 */
[----:B------:R-:W3:Y:S04]  /*1d2e0*/  LDL R15, [R1+0x560] ;  /* 0x00056000010f7983 */ /* 0x000ee80000100800 */
        /* <DEDUP_REMOVED lines=19> */
[----:B---3--:R0:W-:Y:S04]  /*1d420*/  STS.U16 [R0+UR6+0xd800], R27 ;  /* 0x00d8001b00007988 */ /* 0x0081e80008000406 */
[----:B0-----:R-:W2:Y:S01]  /*1d430*/  LDL.LU R27, [R1+0x11b8] ;  /* 0x0011b800011b7983 */ /* 0x001ea20000300800 */
[----:B------:R-:W-:-:S04]  /*1d440*/  @!P0 LOP3.LUT R15, R15, R14, RZ, 0x3c, !PT ;  /* 0x0000000e0f0f8212 */ /* 0x000fc800078e3cff */
[----:B------:R-:W-:-:S04]  /*1d450*/  @!P0 LOP3.LUT R14, R15, R14, RZ, 0x3c, !PT ;  /* 0x0000000e0f0e8212 */ /* 0x000fc800078e3cff */
[----:B------:R-:W-:Y:S02]  /*1d460*/  @!P0 LOP3.LUT R15, R15, R14, RZ, 0x3c, !PT ;  /* 0x0000000e0f0f8212 */ /* 0x000fe400078e3cff */
[----:B--2---:R-:W-:-:S06]  /*1d470*/  PRMT R27, RZ, 0x7610, R27 ;  /* 0x00007610ff1b7816 */ /* 0x004fcc000000001b */
[----:B------:R-:W2:Y:S04]  /*1d480*/  @!P0 LDG.E.U16 R27, desc[UR12][R14.64] ;  /* 0x0000000c0e1b8981 */ /* 0x000ea8000c1e1500 */
[----:B----4-:R-:W-:Y:S04]  /*1d490*/  STS.U16 [R0+UR6+0xe000], R16 ;  /* 0x00e0001000007988 */ /* 0x010fe80008000406 */
[----:B------:R-:W3:Y:S04]  /*1d4a0*/  LDL R14, [R1+0x53c] ;  /* 0x00053c00010e7983 */ /* 0x000ee80000100800 */
[----:B------:R-:W3:Y:S04]  /*1d4b0*/  LDL R15, [R1+0x540] ;  /* 0x00054000010f7983 */ /* 0x000ee80000100800 */
[----:B--2---:R0:W-:Y:S04]  /*1d4c0*/  STL [R1+0x11c], R27 ;  /* 0x00011c1b01007387 */ /* 0x0041e80000100800 */
[----:B0-----:R-:W2:Y:S04]  /*1d4d0*/  LDL.LU R27, [R1+0x30] ;  /* 0x00003000011b7983 */ /* 0x001ea80000300800 */
[----:B------:R-:W4:Y:S01]  /*1d4e0*/  LDL.LU R16, [R1+0x11b4] ;  /* 0x0011b40001107983 */ /* 0x000f220000300800 */
[----:B---3--:R-:W-:-:S04]  /*1d4f0*/  @!P0 LOP3.LUT R15, R15, R14, RZ, 0x3c, !PT ;  /* 0x0000000e0f0f8212 */ /* 0x008fc800078e3cff */
[----:B------:R-:W-:-:S04]  /*1d500*/  @!P0 LOP3.LUT R14, R15, R14, RZ, 0x3c, !PT ;  /* 0x0000000e0f0e8212 */ /* 0x000fc800078e3cff */
[----:B------:R-:W-:Y:S02]  /*1d510*/  @!P0 LOP3.LUT R15, R15, R14, RZ, 0x3c, !PT ;  /* 0x0000000e0f0f8212 */ /* 0x000fe400078e3cff */
[----:B----4-:R-:W-:-:S06]  /*1d520*/  PRMT R16, RZ, 0x7610, R16 ;  /* 0x00007610ff107816 */ /* 0x010fcc0000000010 */
[----:B------:R-:W3:Y:S04]  /*1d530*/  @!P0 LDG.E.U16 R16, desc[UR12][R14.64] ;  /* 0x0000000c0e108981 */ /* 0x000ee8000c1e1500 */
[----:B---3--:R0:W-:Y:S04]  /*1d540*/  STL [R1+0x118], R16 ;  /* 0x0001181001007387 */ /* 0x0081e80000100800 */
[----:B0-----:R-:W3:Y:S04]  /*1d550*/  LDL.LU R16, [R1+0x11b0] ;  /* 0x0011b00001107983 */ /* 0x001ee80000300800 */
[----:B------:R-:W4:Y:S04]  /*1d560*/  LDL R14, [R1+0x51c] ;  /* 0x00051c00010e7983 */ /* 0x000f280000100800 */
[----:B------:R-:W4:Y:S01]  /*1d570*/  LDL R15, [R1+0x520] ;  /* 0x00052000010f7983 */ /* 0x000f220000100800 */
[----:B---3--:R-:W-:-:S02]  /*1d580*/  PRMT R16, RZ, 0x7610, R16 ;  /* 0x00007610ff107816 */ /* 0x008fc40000000010 */
[----:B----4-:R-:W-:-:S04]  /*1d590*/  @!P0 LOP3.LUT R15, R15, R14, RZ, 0x3c, !PT ;  /* 0x0000000e0f0f8212 */ /* 0x010fc800078e3cff */
[----:B------:R-:W-:-:S04]  /*1d5a0*/  @!P0 LOP3.LUT R14, R15, R14, RZ, 0x3c, !PT ;  /* 0x0000000e0f0e8212 */ /* 0x000fc800078e3cff */
[----:B------:R-:W-:-:S05]  /*1d5b0*/  @!P0 LOP3.LUT R15, R15, R14, RZ, 0x3c, !PT ;  /* 0x0000000e0f0f8212 */ /* 0x000fca00078e3cff */
[----:B------:R-:W3:Y:S04]  /*1d5c0*/  @!P0 LDG.E.U16 R16, desc[UR12][R14.64] ;  /* 0x0000000c0e108981 */ /* 0x000ee8000c1e1500 */
[----:B------:R0:W-:Y:S04]  /*1d5d0*/  STS.U16 [R0+UR6+0xe800], R6 ;  /* 0x00e8000600007988 */ /* 0x0001e80008000406 */
[----:B0-----:R-:W4:Y:S04]  /*1d5e0*/  LDL.LU R6, [R1+0x2c] ;  /* 0x00002c0001067983 */ /* 0x001f280000300800 */
[----:B---3--:R0:W-:Y:S04]  /*1d5f0*/  STL [R1+0x114], R16 ;  /* 0x0001141001007387 */ /* 0x0081e80000100800 */
[----:B0-----:R-:W3:Y:S04]  /*1d600*/  LDL.LU R16, [R1+0x11ac] ;  /* 0x0011ac0001107983 */ /* 0x001ee80000300800 */
[----:B------:R-:W2:Y:S04]  /*1d610*/  LDL R14, [R1+0x4fc] ;  /* 0x0004fc00010e7983 */ /* 0x000ea80000100800 */
[----:B------:R-:W2:Y:S01]  /*1d620*/  LDL R15, [R1+0x500] ;  /* 0x00050000010f7983 */ /* 0x000ea20000100800 */
[----:B---3--:R-:W-:-:S02]  /*1d630*/  PRMT R16, RZ, 0x7610, R16 ;  /* 0x00007610ff107816 */ /* 0x008fc40000000010 */
[----:B--2---:R-:W-:-:S04]  /*1d640*/  @!P0 LOP3.LUT R15, R15, R14, RZ, 0x3c, !PT ;  /* 0x0000000e0f0f8212 */ /* 0x004fc800078e3cff */
        /* <DEDUP_REMOVED lines=58> */
[----:B----4-:R0:W-:Y:S04]  /*1d9f0*/  STS.U16 [R0+UR6+0x11800], R6 ;  /* 0x0118000600007988 */ /* 0x0101e80008000406 */
[----:B0-----:R-:W3:Y:S04]  /*1da00*/  LDL.LU R6, [R1+0x14] ;  /* 0x0000140001067983 */ /* 0x001ee80000300800 */
[----:B------:R-:W4:Y:S04]  /*1da10*/  LDL R14, [R1+0x43c] ;  /* 0x00043c00010e7983 */ /* 0x000f280000100800 */
[----:B------:R-:W4:Y:S04]  /*1da20*/  LDL R15, [R1+0x440] ;  /* 0x00044000010f7983 */ /* 0x000f280000100800 */
[----:B------:R-:W-:Y:S04]  /*1da30*/  STS.U16 [R0+UR6+0x12000], R13 ;  /* 0x0120000d00007988 */ /* 0x000fe80008000406 */
[----:B--2---:R0:W-:Y:S04]  /*1da40*/  STL [R1+0xf8], R5 ;  /* 0x0000f80501007387 */ /* 0x0041e80000100800 */
[----:B0-----:R-:W2:Y:S04]  /*1da50*/  LDL.LU R5, [R1+0x10] ;  /* 0x0000100001057983 */ /* 0x001ea80000300800 */
[----:B------:R-:W2:Y:S01]  /*1da60*/  LDL.LU R13, [R1+0x1194] ;  /* 0x00119400010d7983 */ /* 0x000ea20000300800 */
[----:B----4-:R-:W-:-:S04]  /*1da70*/  @!P0 LOP3.LUT R15, R15, R14, RZ, 0x3c, !PT ;  /* 0x0000000e0f0f8212 */ /* 0x010fc800078e3cff */
[----:B------:R-:W-:-:S04]  /*1da80*/  @!P0 LOP3.LUT R14, R15, R14, RZ, 0x3c, !PT ;  /* 0x0000000e0f0e8212 */ /* 0x000fc800078e3cff */
[----:B------:R-:W-:Y:S02]  /*1da90*/  @!P0 LOP3.LUT R15, R15, R14, RZ, 0x3c, !PT ;  /* 0x0000000e0f0f8212 */ /* 0x000fe400078e3cff */
[----:B--2---:R-:W-:-:S06]  /*1daa0*/  PRMT R13, RZ, 0x7610, R13 ;  /* 0x00007610ff0d7816 */ /* 0x004fcc000000000d */
[----:B------:R-:W2:Y:S04]  /*1dab0*/  @!P0 LDG.E.U16 R13, desc[UR12][R14.64] ;  /* 0x0000000c0e0d8981 */ /* 0x000ea8000c1e1500 */
[----:B--2---:R0:W-:Y:S04]  /*1dac0*/  STL [R1+0xf4], R13 ;  /* 0x0000f40d01007387 */ /* 0x0041e80000100800 */
[----:B0-----:R-:W2:Y:S04]  /*1dad0*/  LDL.LU R13, [R1+0x1190] ;  /* 0x00119000010d7983 */ /* 0x001ea80000300800 */
[----:B------:R-:W4:Y:S04]  /*1dae0*/  LDL.LU R14, [R1+0x24] ;  /* 0x00002400010e7983 */ /* 0x000f280000300800 */
[----:B------:R-:W3:Y:S01]  /*1daf0*/  LDL R15, [R1+0x41c] ;  /* 0x00041c00010f7983 */ /* 0x000ee20000100800 */
[----:B--2---:R-:W-:-:S03]  /*1db00*/  PRMT R13, RZ, 0x7610, R13 ;  /* 0x00007610ff0d7816 */ /* 0x004fc6000000000d */
[----:B----4-:R0:W-:Y:S02]  /*1db10*/  STS.U16 [R0+UR6+0x12800], R14 ;  /* 0x0128000e00007988 */ /* 0x0101e40008000406 */
[----:B0-----:R-:W-:Y:S02]  /*1db20*/  @!P0 IMAD.MOV.U32 R14, RZ, RZ, R27 ;  /* 0x000000ffff0e8224 */ /* 0x001fe400078e001b */
[----:B------:R-:W2:Y:S04]  /*1db30*/  LDL.LU R27, [R1+0x8] ;  /* 0x00000800011b7983 */ /* 0x000ea80000300800 */
[----:B---3--:R-:W3:Y:S04]  /*1db40*/  @!P0 LDG.E.U16 R13, desc[UR12][R14.64] ;  /* 0x0000000c0e0d8981 */ /* 0x008ee8000c1e1500 */
[----:B---3--:R0:W-:Y:S04]  /*1db50*/  STL [R1+0xf0], R13 ;  /* 0x0000f00d01007387 */ /* 0x0081e80000100800 */
[----:B0-----:R-:W3:Y:S04]  /*1db60*/  LDL.LU R13, [R1+0x118c] ;  /* 0x00118c00010d7983 */ /* 0x001ee80000300800 */
[----:B------:R-:W4:Y:S04]  /*1db70*/  LDL R14, [R1+0x3fc] ;  /* 0x0003fc00010e7983 */ /* 0x000f280000100800 */
[----:B------:R-:W4:Y:S01]  /*1db80*/  LDL R15, [R1+0x400] ;  /* 0x00040000010f7983 */ /* 0x000f220000100800 */
[----:B------:R-:W-:-:S03]  /*1db90*/  PRMT R24, RZ, 0x7610, R24 ;  /* 0x00007610ff187816 */ /* 0x000fc60000000018 */
[----:B------:R0:W-:Y:S04]  /*1dba0*/  STS.U16 [R0+UR6+0x13000], R28 ;  /* 0x0130001c00007988 */ /* 0x0001e80008000406 */
[----:B0-----:R-:W2:Y:S01]  /*1dbb0*/  LDL.LU R28, [R1+0x4] ;  /* 0x00000400011c7983 */ /* 0x001ea20000300800 */
[----:B----4-:R-:W-:-:S04]  /*1dbc0*/  @!P0 LOP3.LUT R15, R15, R14, RZ, 0x3c, !PT ;  /* 0x0000000e0f0f8212 */ /* 0x010fc800078e3cff */
[----:B------:R-:W-:-:S04]  /*1dbd0*/  @!P0 LOP3.LUT R14, R15, R14, RZ, 0x3c, !PT ;  /* 0x0000000e0f0e8212 */ /* 0x000fc800078e3cff */
[----:B------:R-:W-:-:S05]  /*1dbe0*/  @!P0 LOP3.LUT R15, R15, R14, RZ, 0x3c, !PT ;  /* 0x0000000e0f0f8212 */ /* 0x000fca00078e3cff */
[----:B------:R-:W4:Y:S04]  /*1dbf0*/  @!P0 LDG.E.U16 R24, desc[UR12][R14.64] ;  /* 0x0000000c0e188981 */ /* 0x000f28000c1e1500 */
[----:B------:R-:W2:Y:S04]  /*1dc00*/  LDL R14, [R1+0x3dc] ;  /* 0x0003dc00010e7983 */ /* 0x000ea80000100800 */
[----:B------:R-:W2:Y:S04]  /*1dc10*/  LDL R15, [R1+0x3e0] ;  /* 0x0003e000010f7983 */ /* 0x000ea80000100800 */
[----:B------:R0:W-:Y:S04]  /*1dc20*/  STS.U16 [R0+UR6+0x800], R17 ;  /* 0x0008001100007988 */ /* 0x0001e80008000406 */
[----:B------:R-:W-:Y:S01]  /*1dc30*/  STS.U16 [R0+UR6+0x13800], R29 ;  /* 0x0138001d00007988 */ /* 0x000fe20008000406 */
[----:B0-----:R-:W-:-:S03]  /*1dc40*/  PRMT R17, RZ, 0x7610, R17 ;  /* 0x00007610ff117816 */ /* 0x001fc60000000011 */
[----:B----4-:R0:W-:Y:S04]  /*1dc50*/  STL [R1+0xec], R24 ;  /* 0x0000ec1801007387 */ /* 0x0101e80000100800 */
[----:B0-----:R-:W4:Y:S01]  /*1dc60*/  LDL R24, [R1+0x360] ;  /* 0x0003600001187983 */ /* 0x001f220000100800 */
[----:B--2---:R-:W-:-:S03]  /*1dc70*/  @!P0 LOP3.LUT R15, R15, R14, RZ, 0x3c, !PT ;  /* 0x0000000e0f0f8212 */ /* 0x004fc600078e3cff */
[----:B------:R-:W2:Y:S01]  /*1dc80*/  LDL.LU R29, [R1] ;  /* 0x00000000011d7983 */ /* 0x000ea20000300800 */
[----:B------:R-:W-:-:S04]  /*1dc90*/  @!P0 LOP3.LUT R14, R15, R14, RZ, 0x3c, !PT ;  /* 0x0000000e0f0e8212 */ /* 0x000fc800078e3cff */
[----:B------:R-:W-:-:S05]  /*1dca0*/  @!P0 LOP3.LUT R15, R15, R14, RZ, 0x3c, !PT ;  /* 0x0000000e0f0f8212 */ /* 0x000fca00078e3cff */
[----:B------:R0:W2:Y:S04]  /*1dcb0*/  @!P0 LDG.E.U16 R17, desc[UR12][R14.64] ;  /* 0x0000000c0e118981 */ /* 0x0000a8000c1e1500 */
[----:B------:R-:W0:Y:S04]  /*1dcc0*/  LDL R14, [R1+0x3bc] ;  /* 0x0003bc00010e7983 */ /* 0x000e280000100800 */
[----:B------:R-:W0:Y:S04]  /*1dcd0*/  LDL R15, [R1+0x3c0] ;  /* 0x0003c000010f7983 */ /* 0x000e280000100800 */
[----:B------:R1:W-:Y:S04]  /*1dce0*/  STS.U16 [R0+UR6+0x1800], R19 ;  /* 0x0018001300007988 */ /* 0x0003e80008000406 */
[----:B------:R3:W-:Y:S01]  /*1dcf0*/  STS.U16 [R0+UR6+0x14000], R16 ;  /* 0x0140001000007988 */ /* 0x0007e20008000406 */
[----:B-1----:R-:W-:-:S03]  /*1dd00*/  PRMT R19, RZ, 0x7610, R19 ;  /* 0x00007610ff137816 */ /* 0x002fc60000000013 */
[----:B---3--:R-:W3:Y:S01]  /*1dd10*/  LDL.LU R16, [R1+0x1188] ;  /* 0x0011880001107983 */ /* 0x008ee20000300800 */
[----:B0-----:R-:W-:-:S04]  /*1dd20*/  @!P0 LOP3.LUT R15, R15, R14, RZ, 0x3c, !PT ;  /* 0x0000000e0f0f8212 */ /* 0x001fc800078e3cff */
        /* <DEDUP_REMOVED lines=23> */
[----:B------:R-:W2:Y:S04]  /*1dea0*/  LDL.LU R14, [R1+0xc] ;  /* 0x00000c00010e7983 */ /* 0x000ea80000300800 */
[----:B------:R-:W3:Y:S04]  /*1deb0*/  LDL R15, [R1+0x35c] ;  /* 0x00035c00010f7983 */ /* 0x000ee80000100800 */
[----:B------:R0:W-:Y:S02]  /*1dec0*/  STS.U16 [R0+UR6+0x5000], R25 ;  /* 0x0050001900007988 */ /* 0x0001e40008000406 */
[----:B0-----:R-:W-:-:S02]  /*1ded0*/  PRMT R25, RZ, 0x7610, R25 ;  /* 0x00007610ff197816 */ /* 0x001fc40000000019 */
[----:B------:R-:W-:Y:S04]  /*1dee0*/  STS.U16 [R0+UR6+0x16000], R27 ;  /* 0x0160001b00007988 */ /* 0x000fe80008000406 */
[----:B--2---:R4:W-:Y:S02]  /*1def0*/  STS.U16 [R0+UR6+0x15800], R14 ;  /* 0x0158000e00007988 */ /* 0x0049e40008000406 */
[----:B----4-:R-:W-:Y:S02]  /*1df00*/  @!P0 IMAD.MOV.U32 R14, RZ, RZ, R24 ;  /* 0x000000ffff0e8224 */ /* 0x010fe400078e0018 */
[----:B------:R-:W2:Y:S04]  /*1df10*/  LDL R24, [R1+0x2e0] ;  /* 0x0002e00001187983 */ /* 0x000ea80000100800 */
[----:B---3--:R0:W3:Y:S04]  /*1df20*/  @!P0 LDG.E.U16 R25, desc[UR12][R14.64] ;  /* 0x0000000c0e198981 */ /* 0x0080e8000c1e1500 */
[----:B------:R-:W0:Y:S04]  /*1df30*/  LDL R14, [R1+0x33c] ;  /* 0x00033c00010e7983 */ /* 0x000e280000100800 */
[----:B------:R-:W0:Y:S04]  /*1df40*/  LDL R15, [R1+0x340] ;  /* 0x00034000010f7983 */ /* 0x000e280000100800 */
[----:B------:R-:W4:Y:S01]  /*1df50*/  LDL.LU R27, [R1+0x117c] ;  /* 0x00117c00011b7983 */ /* 0x000f220000300800 */
[----:B0-----:R-:W-:-:S04]  /*1df60*/  @!P0 LOP3.LUT R15, R15, R14, RZ, 0x3c, !PT ;  /* 0x0000000e0f0f8212 */ /* 0x001fc800078e3cff */
[C---:B------:R-:W-:Y:S02]  /*1df70*/  @!P0 LOP3.LUT R14, R15.reuse, R14, RZ, 0x3c, !PT ;  /* 0x0000000e0f0e8212 */ /* 0x040fe400078e3cff */
[----:B----4-:R-:W-:Y:S02]  /*1df80*/  PRMT R27, RZ, 0x7610, R27 ;  /* 0x00007610ff1b7816 */ /* 0x010fe4000000001b */
[----:B------:R-:W-:-:S05]  /*1df90*/  @!P0 LOP3.LUT R15, R15, R14, RZ, 0x3c, !PT ;  /* 0x0000000e0f0f8212 */ /* 0x000fca00078e3cff */
[----:B------:R-:W4:Y:S04]  /*1dfa0*/  @!P0 LDG.E.U16 R27, desc[UR12][R14.64] ;  /* 0x0000000c0e1b8981 */ /* 0x000f28000c1e1500 */
[----:B------:R-:W-:Y:S04]  /*1dfb0*/  STS.U16 [R0+UR6+0x16800], R28 ;  /* 0x0168001c00007988 */ /* 0x000fe80008000406 */
[----:B----4-:R0:W-:Y:S04]  /*1dfc0*/  STL [R1+0xe8], R27 ;  /* 0x0000e81b01007387 */ /* 0x0101e80000100800 */
[----:B0-----:R-:W4:Y:S04]  /*1dfd0*/  LDL.LU R27, [R1+0x1178] ;  /* 0x00117800011b7983 */ /* 0x001f280000300800 */
        /* <DEDUP_REMOVED lines=11> */
[----:B------:R-:W3:Y:S04]  /*1e090*/  LDL R15, [R1+0x300] ;  /* 0x00030000010f7983 */ /* 0x000ee80000100800 */
[----:B------:R0:W-:Y:S04]  /*1e0a0*/  STS.U16 [R0+UR6], R4 ;  /* 0x0000000400007988 */ /* 0x0001e80008000406 */
[----:B------:R1:W-:Y:S01]  /*1e0b0*/  STS.U16 [R0+UR6+0x17000], R29 ;  /* 0x0170001d00007988 */ /* 0x0003e20008000406 */
[----:B0-----:R-:W-:-:S03]  /*1e0c0*/  PRMT R4, RZ, 0x7610, R4 ;  /* 0x00007610ff047816 */ /* 0x001fc60000000004 */
[----:B-1----:R-:W2:Y:S01]  /*1e0d0*/  LDL.LU R29, [R1+0x116c] ;  /* 0x00116c00011d7983 */ /* 0x002ea20000300800 */
[----:B---3--:R-:W-:-:S04]  /*1e0e0*/  @!P0 LOP3.LUT R15, R15, R14, RZ, 0x3c, !PT ;  /* 0x0000000e0f0f8212 */ /* 0x008fc800078e3cff */
[----:B------:R-:W-:-:S04]  /*1e0f0*/  @!P0 LOP3.LUT R14, R15, R14, RZ, 0x3c, !PT ;  /* 0x0000000e0f0e8212 */ /* 0x000fc800078e3cff */
[----:B------:R-:W-:-:S05]  /*1e100*/  @!P0 LOP3.LUT R15, R15, R14, RZ, 0x3c, !PT ;  /* 0x0000000e0f0f8212 */ /* 0x000fca00078e3cff */
[----:B------:R0:W3:Y:S04]  /*1e110*/  @!P0 LDG.E.U16 R4, desc[UR12][R14.64] ;  /* 0x0000000c0e048981 */ /* 0x0000e8000c1e1500 */
[----:B------:R-:W3:Y:S01]  /*1e120*/  LDL R15, [R1+0x2dc] ;  /* 0x0002dc00010f7983 */ /* 0x000ee20000100800 */
[----:B--2---:R-:W-:Y:S01]  /*1e130*/  PRMT R28, RZ, 0x7610, R28 ;  /* 0x00007610ff1c7816 */ /* 0x004fe2000000001c */
[----:B0-----:R-:W-:-:S05]  /*1e140*/  @!P0 IMAD.MOV.U32 R14, RZ, RZ, R24 ;  /* 0x000000ffff0e8224 */ /* 0x001fca00078e0018 */
[----:B---3--:R-:W2:Y:S04]  /*1e150*/  @!P0 LDG.E.U16 R28, desc[UR12][R14.64] ;  /* 0x0000000c0e1c8981 */ /* 0x008ea8000c1e1500 */
[----:B------:R0:W-:Y:S04]  /*1e160*/  STL [R1+0xe0], R4 ;  /* 0x0000e00401007387 */ /* 0x0001e80000100800 */
[----:B------:R-:W3:Y:S04]  /*1e170*/  LDL R24, [R1+0x9e8] ;  /* 0x0009e80001187983 */ /* 0x000ee80000100800 */
[----:B0-----:R-:W3:Y:S04]  /*1e180*/  LDL R4, [R1+0x280] ;  /* 0x0002800001047983 */ /* 0x001ee80000100800 */
        /* <DEDUP_REMOVED lines=19> */
[----:B0-----:R-:W3:Y:S01]  /*1e2c0*/  LDL.LU R5, [R1+0x1164] ;  /* 0x0011640001057983 */ /* 0x001ee20000300800 */
[----:B------:R-:W-:-:S03]  /*1e2d0*/  PRMT R6, RZ, 0x7610, R6 ;  /* 0x00007610ff067816 */ /* 0x000fc60000000006 */
[----:B---3--:R0:W-:Y:S04]  /*1e2e0*/  STS.U16 [R0+UR6+0x19000], R5 ;  /* 0x0190000500007988 */ /* 0x0081e80008000406 */
[----:B0-----:R-:W3:Y:S04]  /*1e2f0*/  LDL R5, [R1+0x27c] ;  /* 0x00027c0001057983 */ /* 0x001ee80000100800 */
[----:B---3--:R-:W3:Y:S01]  /*1e300*/  @!P0 LDG.E.U16 R6, desc[UR12][R4.64] ;  /* 0x0000000c04068981 */ /* 0x008ee2000c1e1500 */
[----:B------:R-:W-:-:S03]  /*1e310*/  PRMT R22, RZ, 0x7610, R22 ;  /* 0x00007610ff167816 */ /* 0x000fc60000000016 */
[----:B---3--:R0:W-:Y:S04]  /*1e320*/  STL [R1+0xa8], R6 ;  /* 0x0000a80601007387 */ /* 0x0081e80000100800 */
[----:B0-----:R-:W3:Y:S04]  /*1e330*/  LDL.LU R6, [R1+0x1160] ;  /* 0x0011600001067983 */ /* 0x001ee80000300800 */
[----:B------:R-:W2:Y:S01]  /*1e340*/  LDL R5, [R1+0x26c] ;  /* 0x00026c0001057983 */ /* 0x000ea20000100800 */
[----:B------:R-:W-:-:S03]  /*1e350*/  @!P0 IMAD.MOV.U32 R4, RZ, RZ, R24 ;  /* 0x000000ffff048224 */ /* 0x000fc600078e0018 */
[----:B------:R0:W-:Y:S04]  /*1e360*/  STS.U16 [R0+UR6+0x3800], R3 ;  /* 0x0038000300007988 */ /* 0x0001e80008000406 */
[----:B------:R-:W3:Y:S04]  /*1e370*/  LDL R24, [R1+0x258] ;  /* 0x0002580001187983 */ /* 0x000ee80000100800 */
[----:B--2---:R1:W2:Y:S04]  /*1e380*/  @!P0 LDG.E.U16 R22, desc[UR12][R4.64] ;  /* 0x0000000c04168981 */ /* 0x0042a8000c1e1500 */
[----:B------:R-:W3:Y:S01]  /*1e390*/  LDL R5, [R1+0x9cc] ;  /* 0x0009cc0001057983 */ /* 0x000ee20000100800 */
[----:B0-----:R-:W-:Y:S01]  /*1e3a0*/  PRMT R3, RZ, 0x7610, R3 ;  /* 0x00007610ff037816 */ /* 0x001fe20000000003 */
[----:B-1----:R-:W-:-:S02]  /*1e3b0*/  @!P0 IMAD.MOV.U32 R4, RZ, RZ, R20 ;  /* 0x000000ffff048224 */ /* 0x002fc400078e0014 */
[----:B--2---:R0:W-:Y:S01]  /*1e3c0*/  STL [R1+0xa4], R22 ;  /* 0x0000a41601007387 */ /* 0x0041e20000100800 */
[----:B------:R-:W-:-:S03]  /*1e3d0*/  PRMT R26, RZ, 0x7610, R26 ;  /* 0x00007610ff1a7816 */ /* 0x000fc6000000001a */
[----:B------:R-:W2:Y:S04]  /*1e3e0*/  LDL R20, [R1+0x248] ;  /* 0x0002480001147983 */ /* 0x000ea80000100800 */
[----:B---3--:R-:W3:Y:S04]  /*1e3f0*/  @!P0 LDG.E.U16 R3, desc[UR12][R4.64] ;  /* 0x0000000c04038981 */ /* 0x008ee8000c1e1500 */
[----:B0-----:R-:W2:Y:S04]  /*1e400*/  LDL R22, [R1+0x9c0] ;  /* 0x0009c00001167983 */ /* 0x001ea80000100800 */
[----:B------:R-:W2:Y:S04]  /*1e410*/  LDL R4, [R1+0x9ec] ;  /* 0x0009ec0001047983 */ /* 0x000ea80000100800 */
[----:B------:R-:W2:Y:S04]  /*1e420*/  LDL R5, [R1+0xa3c] ;  /* 0x000a3c0001057983 */ /* 0x000ea80000100800 */
[----:B---3--:R0:W-:Y:S01]  /*1e430*/  STL [R1+0xa0], R3 ;  /* 0x0000a00301007387 */ /* 0x0081e20000100800 */
[----:B------:R-:W-:-:S03]  /*1e440*/  PRMT R11, RZ, 0x7610, R11 ;  /* 0x00007610ff0b7816 */ /* 0x000fc6000000000b */
[----:B0-----:R-:W3:Y:S01]  /*1e450*/  LDL R3, [R1+0x9b0] ;  /* 0x0009b00001037983 */ /* 0x001ee20000100800 */
[----:B--2---:R-:W-:-:S04]  /*1e460*/  @!P0 LOP3.LUT R5, R5, R4, RZ, 0x3c, !PT ;  /* 0x0000000405058212 */ /* 0x004fc800078e3cff */
[----:B------:R-:W-:-:S04]  /*1e470*/  @!P0 LOP3.LUT R4, R5, R4, RZ, 0x3c, !PT ;  /* 0x0000000405048212 */ /* 0x000fc800078e3cff */
[----:B------:R-:W-:-:S05]  /*1e480*/  @!P0 LOP3.LUT R5, R5, R4, RZ, 0x3c, !PT ;  /* 0x0000000405058212 */ /* 0x000fca00078e3cff */
[----:B------:R0:W2:Y:S04]  /*1e490*/  @!P0 LDG.E.U16 R26, desc[UR12][R4.64] ;  /* 0x0000000c041a8981 */ /* 0x0000a8000c1e1500 */
[----:B------:R-:W0:Y:S04]  /*1e4a0*/  LDL R4, [R1+0xa0c] ;  /* 0x000a0c0001047983 */ /* 0x000e280000100800 */
[----:B------:R-:W0:Y:S02]  /*1e4b0*/  LDL R5, [R1+0xa2c] ;  /* 0x000a2c0001057983 */ /* 0x000e240000100800 */
[----:B0-----:R-:W-:-:S04]  /*1e4c0*/  @!P0 LOP3.LUT R5, R5, R4, RZ, 0x3c, !PT ;  /* 0x0000000405058212 */ /* 0x001fc800078e3cff */
[----:B------:R-:W-:-:S04]  /*1e4d0*/  @!P0 LOP3.LUT R4, R5, R4, RZ, 0x3c, !PT ;  /* 0x0000000405048212 */ /* 0x000fc800078e3cff */
[----:B------:R-:W-:-:S05]  /*1e4e0*/  @!P0 LOP3.LUT R5, R5, R4, RZ, 0x3c, !PT ;  /* 0x0000000405058212 */ /* 0x000fca00078e3cff */
[----:B------:R0:W4:Y:S04]  /*1e4f0*/  @!P0 LDG.E.U16 R11, desc[UR12][R4.64] ;  /* 0x0000000c040b8981 */ /* 0x000128000c1e1500 */
[----:B------:R1:W-:Y:S01]  /*1e500*/  STS.U16 [R0+UR6+0x1b000], R12 ;  /* 0x01b0000c00007988 */ /* 0x0003e20008000406 */
[----:B0-----:R-:W-:Y:S02]  /*1e510*/  @!P0 IMAD.MOV.U32 R4, RZ, RZ, R22 ;  /* 0x000000ffff048224 */ /* 0x001fe400078e0016 */
[----:B------:R-:W-:Y:S01]  /*1e520*/  @!P0 IMAD.MOV.U32 R5, RZ, RZ, R24 ;  /* 0x000000ffff058224 */ /* 0x000fe200078e0018 */
[----:B-1----:R-:W-:Y:S01]  /*1e530*/  PRMT R12, RZ, 0x7610, R12 ;  /* 0x00007610ff0c7816 */ /* 0x002fe2000000000c */
[----:B------:R3:W-:Y:S04]  /*1e540*/  STS.U16 [R0+UR6+0x1c000], R2 ;  /* 0x01c0000200007988 */ /* 0x0007e80008000406 */
[----:B--2---:R0:W-:Y:S04]  /*1e550*/  STL [R1+0x9c], R26 ;  /* 0x00009c1a01007387 */ /* 0x0041e80000100800 */
[----:B------:R1:W2:Y:S01]  /*1e560*/  @!P0 LDG.E.U16 R12, desc[UR12][R4.64] ;  /* 0x0000000c040c8981 */ /* 0x0002a2000c1e1500 */
[----:B---3--:R-:W-:-:S02]  /*1e570*/  @!P0 IMAD.MOV.U32 R2, RZ, RZ, R3 ;  /* 0x000000ffff028224 */ /* 0x008fc400078e0003 */
[----:B------:R-:W-:Y:S01]  /*1e580*/  @!P0 IMAD.MOV.U32 R3, RZ, RZ, R20 ;  /* 0x000000ffff038224 */ /* 0x000fe200078e0014 */
[----:B0-----:R-:W3:Y:S01]  /*1e590*/  LDL R26, [R1+0x998] ;  /* 0x00099800011a7983 */ /* 0x001ee20000100800 */
[----:B-1----:R-:W-:-:S06]  /*1e5a0*/  PRMT R4, RZ, 0x7610, R4 ;  /* 0x00007610ff047816 */ /* 0x002fcc0000000004 */
[----:B------:R0:W3:Y:S04]  /*1e5b0*/  @!P0 LDG.E.U16 R4, desc[UR12][R2.64] ;  /* 0x0000000c02048981 */ /* 0x0000e8000c1e1500 */
[----:B----4-:R1:W-:Y:S04]  /*1e5c0*/  STL [R1+0x98], R11 ;  /* 0x0000980b01007387 */ /* 0x0103e80000100800 */
[----:B-1----:R-:W4:Y:S04]  /*1e5d0*/  LDL.LU R11, [R1+0x115c] ;  /* 0x00115c00010b7983 */ /* 0x002f280000300800 */
[----:B------:R-:W0:Y:S04]  /*1e5e0*/  LDL R5, [R1+0x994] ;  /* 0x0009940001057983 */ /* 0x000e280000100800 */
[----:B------:R-:W3:Y:S04]  /*1e5f0*/  LDL R24, [R1+0x974] ;  /* 0x0009740001187983 */ /* 0x000ee80000100800 */
[----:B------:R-:W4:Y:S04]  /*1e600*/  LDL R22, [R1+0x978] ;  /* 0x0009780001167983 */ /* 0x000f280000100800 */
[----:B------:R-:W4:Y:S04]  /*1e610*/  LDL R20, [R1+0x954] ;  /* 0x0009540001147983 */ /* 0x000f280000100800 */
[----:B--2---:R1:W-:Y:S04]  /*1e620*/  STL [R1+0x94], R12 ;  /* 0x0000940c01007387 */ /* 0x0043e80000100800 */
[----:B-1----:R-:W2:Y:S01]  /*1e630*/  LDL R12, [R1+0x958] ;  /* 0x00095800010c7983 */ /* 0x002ea20000100800 */
[----:B0-----:R-:W-:-:S03]  /*1e640*/  @!P0 IMAD.MOV.U32 R3, RZ, RZ, R5 ;  /* 0x000000ffff038224 */ /* 0x001fc600078e0005 */
[----:B------:R-:W2:Y:S04]  /*1e650*/  LDL R5, [R1+0x934] ;  /* 0x0009340001057983 */ /* 0x000ea80000100800 */
[----:B---3--:R0:W-:Y:S04]  /*1e660*/  STL [R1+0x90], R4 ;  /* 0x0000900401007387 */ /* 0x0081e80000100800 */
[----:B0-----:R-:W3:Y:S01]  /*1e670*/  LDL R4, [R1+0x938] ;  /* 0x0009380001047983 */ /* 0x001ee20000100800 */
[----:B------:R-:W-:Y:S01]  /*1e680*/  PRMT R9, RZ, 0x7610, R9 ;  /* 0x00007610ff097816 */ /* 0x000fe20000000009 */
[----:B------:R-:W-:Y:S01]  /*1e690*/  @!P0 IMAD.MOV.U32 R2, RZ, RZ, R26 ;  /* 0x000000ffff028224 */ /* 0x000fe200078e001a */
[----:B------:R-:W-:Y:S01]  /*1e6a0*/  PRMT R8, RZ, 0x7610, R8 ;  /* 0x00007610ff087816 */ /* 0x000fe20000000008 */
[----:B----4-:R0:W-:Y:S04]  /*1e6b0*/  STS.U16 [R0+UR6+0x1b800], R11 ;  /* 0x01b8000b00007988 */ /* 0x0101e80008000406 */
[----:B------:R1:W4:Y:S01]  /*1e6c0*/  @!P0 LDG.E.U16 R9, desc[UR12][R2.64] ;  /* 0x0000000c02098981 */ /* 0x000322000c1e1500 */
[----:B------:R-:W-:-:S03]  /*1e6d0*/  PRMT R18, RZ, 0x7610, R18 ;  /* 0x00007610ff127816 */ /* 0x000fc60000000012 */
[----:B------:R-:W4:Y:S01]  /*1e6e0*/  LDL.LU R26, [R1+0xb8] ;  /* 0x0000b800011a7983 */ /* 0x000f220000300800 */
[----:B-1----:R-:W-:Y:S02]  /*1e6f0*/  @!P0 IMAD.MOV.U32 R2, RZ, RZ, R22 ;  /* 0x000000ffff028224 */ /* 0x002fe400078e0016 */
[----:B------:R-:W-:Y:S01]  /*1e700*/  @!P0 IMAD.MOV.U32 R3, RZ, RZ, R24 ;  /* 0x000000ffff038224 */ /* 0x000fe200078e0018 */
[----:B0-----:R-:W-:-:S04]  /*1e710*/  PRMT R11, RZ, 0x7610, R11 ;  /* 0x00007610ff0b7816 */ /* 0x001fc8000000000b */
[----:B------:R2:W4:Y:S02]  /*1e720*/  @!P0 LDG.E.U16 R8, desc[UR12][R2.64] ;  /* 0x0000000c02088981 */ /* 0x000524000c1e1500 */
[----:B--2---:R-:W-:Y:S02]  /*1e730*/  @!P0 IMAD.MOV.U32 R2, RZ, RZ, R12 ;  /* 0x000000ffff028224 */ /* 0x004fe400078e000c */
[----:B------:R-:W-:-:S05]  /*1e740*/  @!P0 IMAD.MOV.U32 R3, RZ, RZ, R20 ;  /* 0x000000ffff038224 */ /* 0x000fca00078e0014 */
[----:B------:R0:W2:Y:S02]  /*1e750*/  @!P0 LDG.E.U16 R11, desc[UR12][R2.64] ;  /* 0x0000000c020b8981 */ /* 0x0000a4000c1e1500 */
[----:B0-----:R-:W-:Y:S02]  /*1e760*/  @!P0 IMAD.MOV.U32 R3, RZ, RZ, R5 ;  /* 0x000000ffff038224 */ /* 0x001fe400078e0005 */
[----:B---3--:R-:W-:-:S05]  /*1e770*/  @!P0 IMAD.MOV.U32 R2, RZ, RZ, R4 ;  /* 0x000000ffff028224 */ /* 0x008fca00078e0004 */
[----:B------:R-:W3:Y:S04]  /*1e780*/  @!P0 LDG.E.U16 R18, desc[UR12][R2.64] ;  /* 0x0000000c02128981 */ /* 0x000ee8000c1e1500 */
[----:B----4-:R0:W-:Y:S04]  /*1e790*/  STL [R1+0x8c], R9 ;  /* 0x00008c0901007387 */ /* 0x0101e80000100800 */
[----:B0-----:R-:W4:Y:S04]  /*1e7a0*/  LDL.LU R9, [R1+0x1158] ;  /* 0x0011580001097983 */ /* 0x001f280000300800 */
[----:B------:R-:W4:Y:S04]  /*1e7b0*/  LDL R24, [R1+0x918] ;  /* 0x0009180001187983 */ /* 0x000f280000100800 */
[----:B------:R-:W4:Y:S04]  /*1e7c0*/  LDL.LU R22, [R1+0xc4] ;  /* 0x0000c40001167983 */ /* 0x000f280000300800 */
[----:B------:R0:W-:Y:S04]  /*1e7d0*/  STL [R1+0x88], R8 ;  /* 0x0000880801007387 */ /* 0x0001e80000100800 */
[----:B0-----:R-:W4:Y:S04]  /*1e7e0*/  LDL.LU R8, [R1+0x1154] ;  /* 0x0011540001087983 */ /* 0x001f280000300800 */
[----:B------:R-:W4:Y:S04]  /*1e7f0*/  LDL R20, [R1+0x8f8] ;  /* 0x0008f80001147983 */ /* 0x000f280000100800 */
[----:B------:R-:W4:Y:S04]  /*1e800*/  LDL.LU R12, [R1+0xc8] ;  /* 0x0000c800010c7983 */ /* 0x000f280000300800 */
[----:B------:R-:W4:Y:S04]  /*1e810*/  LDL R5, [R1+0x8d4] ;  /* 0x0008d40001057983 */ /* 0x000f280000100800 */
[----:B------:R-:W4:Y:S04]  /*1e820*/  LDL R4, [R1+0x8d8] ;  /* 0x0008d80001047983 */ /* 0x000f280000100800 */
[----:B--2---:R0:W-:Y:S04]  /*1e830*/  STL [R1+0x84], R11 ;  /* 0x0000840b01007387 */ /* 0x0041e80000100800 */
[----:B0-----:R-:W2:Y:S04]  /*1e840*/  LDL.LU R11, [R1+0xcc] ;  /* 0x0000cc00010b7983 */ /* 0x001ea80000300800 */
        /* <DEDUP_REMOVED lines=8> */
[----:B------:R-:W3:Y:S04]  /*1e8d0*/  @!P0 LDG.E.U16 R18, desc[UR12][R2.64] ;  /* 0x0000000c02128981 */ /* 0x000ee8000c1e1500 */
[----:B---3--:R0:W-:Y:S04]  /*1e8e0*/  STL [R1+0x7c], R18 ;  /* 0x00007c1201007387 */ /* 0x0081e80000100800 */
[----:B0-----:R-:W3:Y:S04]  /*1e8f0*/  LDL.LU R18, [R1+0x114c] ;  /* 0x00114c0001127983 */ /* 0x001ee80000300800 */
[----:B------:R-:W4:Y:S04]  /*1e900*/  LDL.LU R2, [R1+0xb4] ;  /* 0x0000b40001027983 */ /* 0x000f280000300800 */
[----:B------:R-:W2:Y:S01]  /*1e910*/  LDL R3, [R1+0x8f4] ;  /* 0x0008f40001037983 */ /* 0x000ea20000100800 */
[----:B---3--:R-:W-:-:S03]  /*1e920*/  PRMT R18, RZ, 0x7610, R18 ;  /* 0x00007610ff127816 */ /* 0x008fc60000000012 */
[----:B----4-:R0:W-:Y:S02]  /*1e930*/  STS.U16 [R0+UR6+0x1f000], R2 ;  /* 0x01f0000200007988 */ /* 0x0101e40008000406 */
[----:B0-----:R-:W-:Y:S02]  /*1e940*/  @!P0 IMAD.MOV.U32 R2, RZ, RZ, R20 ;  /* 0x000000ffff028224 */ /* 0x001fe400078e0014 */
[----:B------:R-:W3:Y:S04]  /*1e950*/  LDL.LU R20, [R1+0xd8] ;  /* 0x0000d80001147983 */ /* 0x000ee80000300800 */
[----:B--2---:R-:W2:Y:S04]  /*1e960*/  @!P0 LDG.E.U16 R18, desc[UR12][R2.64] ;  /* 0x0000000c02128981 */ /* 0x004ea8000c1e1500 */
[----:B--2---:R0:W-:Y:S04]  /*1e970*/  STL [R1+0x78], R18 ;  /* 0x0000781201007387 */ /* 0x0041e80000100800 */
[----:B0-----:R-:W2:Y:S04]  /*1e980*/  LDL.LU R18, [R1+0x1148] ;  /* 0x0011480001127983 */ /* 0x001ea80000300800 */
[----:B------:R-:W4:Y:S01]  /*1e990*/  LDL.LU R2, [R1+0xbc] ;  /* 0x0000bc0001027983 */ /* 0x000f220000300800 */
[----:B--2---:R-:W-:-:S06]  /*1e9a0*/  PRMT R18, RZ, 0x7610, R18 ;  /* 0x00007610ff127816 */ /* 0x004fcc0000000012 */
[----:B------:R-:W2:Y:S04]  /*1e9b0*/  @!P0 LDG.E.U16 R18, desc[UR12][R4.64] ;  /* 0x0000000c04128981 */ /* 0x000ea8000c1e1500 */
[----:B----4-:R0:W-:Y:S04]  /*1e9c0*/  STS.U16 [R0+UR6+0x1f800], R2 ;  /* 0x01f8000200007988 */ /* 0x0101e80008000406 */
[----:B------:R-:W-:Y:S01]  /*1e9d0*/  STS.U16 [R0+UR6+0x17800], R29 ;  /* 0x0178001d00007988 */ /* 0x000fe20008000406 */
[----:B0-----:R-:W-:-:S03]  /*1e9e0*/  LOP3.LUT R2, R0, 0x20, RZ, 0x3c, !PT ;  /* 0x0000002000027812 */ /* 0x001fc600078e3cff */
[----:B------:R-:W-:Y:S04]  /*1e9f0*/  STS.U16 [R0+UR6+0x18000], R28 ;  /* 0x0180001c00007988 */ /* 0x000fe80008000406 */
        /* <DEDUP_REMOVED lines=8> */
[----:B------:R0:W-:Y:S04]  /*1ea80*/  STS.U16 [R2+UR6+0x200], R26 ;  /* 0x0002001a02007988 */ /* 0x0001e80008000406 */
[----:B0-----:R-:W4:Y:S04]  /*1ea90*/  LDL.LU R26, [R1+0xdc] ;  /* 0x0000dc00011a7983 */ /* 0x001f280000300800 */
        /* <DEDUP_REMOVED lines=64> */
[----:B----4-:R0:W-:Y:S04]  /*1eea0*/  STS.U16 [R2+UR6+0x3200], R26 ;  /* 0x0032001a02007988 */ /* 0x0101e80008000406 */
[----:B0-----:R-:W3:Y:S04]  /*1eeb0*/  LDL.LU R26, [R1+0x168] ;  /* 0x00016800011a7983 */ /* 0x001ee80000300800 */
        /* <DEDUP_REMOVED lines=108> */
[----:B------:R0:W-:Y:S04]  /*1f580*/  STS.U16 [R2+UR6+0x8200], R24 ;  /* 0x0082001802007988 */ /* 0x0001e80008000406 */
[----:B0-----:R-:W3:Y:S04]  /*1f590*/  LDL.LU R24, [R1+0x140] ;  /* 0x0001400001187983 */ /* 0x001ee80000300800 */
[----:B------:R-:W3:Y:S04]  /*1f5a0*/  LDL R4, [R1+0x6b4] ;  /* 0x0006b40001047983 */ /* 0x000ee80000100800 */
[----:B------:R-:W3:Y:S04]  /*1f5b0*/  LDL R5, [R1+0x6b8] ;  /* 0x0006b80001057983 */ /* 0x000ee80000100800 */
[----:B------:R-:W-:Y:S04]  /*1f5c0*/  STS.U16 [R2+UR6+0x8a00], R20 ;  /* 0x008a001402007988 */ /* 0x000fe80008000406 */
[----:B--2---:R0:W-:Y:S04]  /*1f5d0*/  STL [R1+0x34], R15 ;  /* 0x0000340f01007387 */ /* 0x0041e80000100800 */
[----:B0-----:R-:W2:Y:S04]  /*1f5e0*/  LDL.LU R15, [R1+0x13c] ;  /* 0x00013c00010f7983 */ /* 0x001ea80000300800 */
[----:B------:R-:W2:Y:S01]  /*1f5f0*/  LDL.LU R20, [R1+0x1104] ;  /* 0x0011040001147983 */ /* 0x000ea20000300800 */
[----:B---3--:R-:W-:-:S04]  /*1f600*/  @!P0 LOP3.LUT R5, R5, R4, RZ, 0x3c, !PT ;  /* 0x0000000405058212 */ /* 0x008fc800078e3cff */
[----:B------:R-:W-:-:S04]  /*1f610*/  @!P0 LOP3.LUT R4, R5, R4, RZ, 0x3c, !PT ;  /* 0x0000000405048212 */ /* 0x000fc800078e3cff */
[----:B------:R-:W-:Y:S02]  /*1f620*/  @!P0 LOP3.LUT R5, R5, R4, RZ, 0x3c, !PT ;  /* 0x0000000405058212 */ /* 0x000fe400078e3cff */
[----:B--2---:R-:W-:-:S06]  /*1f630*/  PRMT R20, RZ, 0x7610, R20 ;  /* 0x00007610ff147816 */ /* 0x004fcc0000000014 */
[----:B------:R-:W2:Y:S04]  /*1f640*/  @!P0 LDG.E.U16 R20, desc[UR12][R4.64] ;  /* 0x0000000c04148981 */ /* 0x000ea8000c1e1500 */
[----:B--2---:R0:W-:Y:S04]  /*1f650*/  STL [R1+0x30], R20 ;  /* 0x0000301401007387 */ /* 0x0041e80000100800 */
[----:B0-----:R-:W2:Y:S04]  /*1f660*/  LDL.LU R20, [R1+0x1100] ;  /* 0x0011000001147983 */ /* 0x001ea80000300800 */
[----:B------:R-:W3:Y:S04]  /*1f670*/  LDL R4, [R1+0x694] ;  /* 0x0006940001047983 */ /* 0x000ee80000100800 */
[----:B------:R-:W3:Y:S01]  /*1f680*/  LDL R5, [R1+0x698] ;  /* 0x0006980001057983 */ /* 0x000ee20000100800 */
[----:B------:R-:W-:-:S02]  /*1f690*/  PRMT R9, RZ, 0x7610, R9 ;  /* 0x00007610ff097816 */ /* 0x000fc40000000009 */
[----:B---3--:R-:W-:-:S04]  /*1f6a0*/  @!P0 LOP3.LUT R5, R5, R4, RZ, 0x3c, !PT ;  /* 0x0000000405058212 */ /* 0x008fc800078e3cff */
[----:B------:R-:W-:-:S04]  /*1f6b0*/  @!P0 LOP3.LUT R4, R5, R4, RZ, 0x3c, !PT ;  /* 0x0000000405048212 */ /* 0x000fc800078e3cff */
[----:B------:R-:W-:-:S05]  /*1f6c0*/  @!P0 LOP3.LUT R5, R5, R4, RZ, 0x3c, !PT ;  /* 0x0000000405058212 */ /* 0x000fca00078e3cff */
[----:B------:R-:W3:Y:S04]  /*1f6d0*/  @!P0 LDG.E.U16 R9, desc[UR12][R4.64] ;  /* 0x0000000c04098981 */ /* 0x000ee8000c1e1500 */
[----:B------:R0:W-:Y:S04]  /*1f6e0*/  STS.U16 [R2+UR6+0x9200], R26 ;  /* 0x0092001a02007988 */ /* 0x0001e80008000406 */
[----:B0-----:R-:W2:Y:S04]  /*1f6f0*/  LDL.LU R26, [R1+0x138] ;  /* 0x00013800011a7983 */ /* 0x001ea80000300800 */
[----:B------:R-:W2:Y:S04]  /*1f700*/  LDL R4, [R1+0x674] ;  /* 0x0006740001047983 */ /* 0x000ea80000100800 */
[----:B------:R-:W2:Y:S04]  /*1f710*/  LDL R5, [R1+0x678] ;  /* 0x0006780001057983 */ /* 0x000ea80000100800 */
[----:B------:R-:W-:Y:S04]  /*1f720*/  STS.U16 [R2+UR6+0x9a00], R22 ;  /* 0x009a001602007988 */ /* 0x000fe80008000406 */
[----:B---3--:R0:W-:Y:S04]  /*1f730*/  STL [R1+0x2c], R9 ;  /* 0x00002c0901007387 */ /* 0x0081e80000100800 */
[----:B0-----:R-:W3:Y:S04]  /*1f740*/  LDL.LU R9, [R1+0x134] ;  /* 0x0001340001097983 */ /* 0x001ee80000300800 */
[----:B------:R-:W3:Y:S01]  /*1f750*/  LDL.LU R22, [R1+0x10fc] ;  /* 0x0010fc0001167983 */ /* 0x000ee20000300800 */
[----:B--2---:R-:W-:-:S04]  /*1f760*/  @!P0 LOP3.LUT R5, R5, R4, RZ, 0x3c, !PT ;  /* 0x0000000405058212 */ /* 0x004fc800078e3cff */
[----:B------:R-:W-:-:S04]  /*1f770*/  @!P0 LOP3.LUT R4, R5, R4, RZ, 0x3c, !PT ;  /* 0x0000000405048212 */ /* 0x000fc800078e3cff */
[----:B------:R-:W-:Y:S02]  /*1f780*/  @!P0 LOP3.LUT R5, R5, R4, RZ, 0x3c, !PT ;  /* 0x0000000405058212 */ /* 0x000fe400078e3cff */
[----:B---3--:R-:W-:-:S06]  /*1f790*/  PRMT R22, RZ, 0x7610, R22 ;  /* 0x00007610ff167816 */ /* 0x008fcc0000000016 */
        /* <DEDUP_REMOVED lines=36> */
[----:B---3--:R-:W-:Y:S02]  /*1f9e0*/  PRMT R24, RZ, 0x7610, R24 ;  /* 0x00007610ff187816 */ /* 0x008fe40000000018 */
[----:B0-----:R-:W-:-:S04]  /*1f9f0*/  @!P0 LOP3.LUT R5, R5, R4, RZ, 0x3c, !PT ;  /* 0x0000000405058212 */ /* 0x001fc800078e3cff */
[----:B------:R-:W-:-:S04]  /*1fa00*/  @!P0 LOP3.LUT R4, R5, R4, RZ, 0x3c, !PT ;  /* 0x0000000405048212 */ /* 0x000fc800078e3cff */
[----:B------:R-:W-:-:S05]  /*1fa10*/  @!P0 LOP3.LUT R5, R5, R4, RZ, 0x3c, !PT ;  /* 0x0000000405058212 */ /* 0x000fca00078e3cff */
[----:B------:R-:W3:Y:S04]  /*1fa20*/  @!P0 LDG.E.U16 R24, desc[UR12][R4.64] ;  /* 0x0000000c04188981 */ /* 0x000ee8000c1e1500 */
[----:B--2---:R0:W-:Y:S04]  /*1fa30*/  STL [R1+0x1c], R14 ;  /* 0x00001c0e01007387 */ /* 0x0041e80000100800 */
[----:B------:R1:W-:Y:S04]  /*1fa40*/  STS.U16 [R2+UR6+0xba00], R15 ;  /* 0x00ba000f02007988 */ /* 0x0003e80008000406 */
[----:B0-----:R-:W2:Y:S04]  /*1fa50*/  LDL.LU R14, [R1+0x124] ;  /* 0x00012400010e7983 */ /* 0x001ea80000300800 */
[----:B-1----:R-:W2:Y:S04]  /*1fa60*/  LDL.LU R15, [R1+0x120] ;  /* 0x00012000010f7983 */ /* 0x002ea80000300800 */
[----:B---3--:R0:W-:Y:S04]  /*1fa70*/  STL [R1+0x18], R24 ;  /* 0x0000181801007387 */ /* 0x0081e80000100800 */
[----:B0-----:R-:W3:Y:S04]  /*1fa80*/  LDL.LU R24, [R1+0x10e8] ;  /* 0x0010e80001187983 */ /* 0x001ee80000300800 */
        /* <DEDUP_REMOVED lines=12> */
[----:B------:R0:W-:Y:S04]  /*1fb50*/  STS.U16 [R2+UR6+0xca00], R9 ;  /* 0x00ca000902007988 */ /* 0x0001e80008000406 */
[----:B0-----:R-:W4:Y:S04]  /*1fb60*/  LDL R9, [R1+0x554] ;  /* 0x0005540001097983 */ /* 0x001f280000100800 */
[----:B--2---:R0:W-:Y:S01]  /*1fb70*/  STL [R1+0x14], R8 ;  /* 0x0000140801007387 */ /* 0x0041e20000100800 */
[----:B------:R-:W-:-:S03]  /*1fb80*/  PRMT R10, RZ, 0x7610, R10 ;  /* 0x00007610ff0a7816 */ /* 0x000fc6000000000a */
[----:B------:R1:W-:Y:S04]  /*1fb90*/  STS.U16 [R2+UR6+0xd200], R12 ;  /* 0x00d2000c02007988 */ /* 0x0003e80008000406 */
[----:B0-----:R-:W2:Y:S01]  /*1fba0*/  LDL R8, [R1+0x558] ;  /* 0x0005580001087983 */ /* 0x001ea20000100800 */
[----:B---3--:R-:W-:-:S03]  /*1fbb0*/  @!P0 LOP3.LUT R5, R5, R4, RZ, 0x3c, !PT ;  /* 0x0000000405058212 */ /* 0x008fc600078e3cff */
[----:B-1----:R-:W3:Y:S01]  /*1fbc0*/  LDL R12, [R1+0x534] ;  /* 0x00053400010c7983 */ /* 0x002ee20000100800 */
[----:B------:R-:W-:-:S04]  /*1fbd0*/  @!P0 LOP3.LUT R4, R5, R4, RZ, 0x3c, !PT ;  /* 0x0000000405048212 */ /* 0x000fc800078e3cff */
[----:B------:R-:W-:-:S05]  /*1fbe0*/  @!P0 LOP3.LUT R5, R5, R4, RZ, 0x3c, !PT ;  /* 0x0000000405058212 */ /* 0x000fca00078e3cff */
[----:B------:R-:W2:Y:S04]  /*1fbf0*/  @!P0 LDG.E.U16 R7, desc[UR12][R4.64] ;  /* 0x0000000c04078981 */ /* 0x000ea8000c1e1500 */
[----:B------:R-:W3:Y:S04]  /*1fc00*/  LDL R4, [R1+0x594] ;  /* 0x0005940001047983 */ /* 0x000ee80000100800 */
[----:B------:R-:W3:Y:S04]  /*1fc10*/  LDL R5, [R1+0x598] ;  /* 0x0005980001057983 */ /* 0x000ee80000100800 */
[----:B--2---:R0:W-:Y:S01]  /*1fc20*/  STL [R1+0x10], R7 ;  /* 0x0000100701007387 */ /* 0x0041e20000100800 */
[----:B------:R-:W-:-:S03]  /*1fc30*/  PRMT R26, RZ, 0x7610, R26 ;  /* 0x00007610ff1a7816 */ /* 0x000fc6000000001a */
[----:B----4-:R1:W-:Y:S04]  /*1fc40*/  STS.U16 [R2+UR6+0xda00], R11 ;  /* 0x00da000b02007988 */ /* 0x0103e80008000406 */
[----:B0-----:R-:W2:Y:S01]  /*1fc50*/  LDL R7, [R1+0x538] ;  /* 0x0005380001077983 */ /* 0x001ea20000100800 */
[----:B---3--:R-:W-:-:S03]  /*1fc60*/  @!P0 LOP3.LUT R5, R5, R4, RZ, 0x3c, !PT ;  /* 0x0000000405058212 */ /* 0x008fc600078e3cff */
[----:B-1----:R-:W3:Y:S01]  /*1fc70*/  LDL R11, [R1+0x514] ;  /* 0x00051400010b7983 */ /* 0x002ee20000100800 */
[----:B------:R-:W-:-:S04]  /*1fc80*/  @!P0 LOP3.LUT R4, R5, R4, RZ, 0x3c, !PT ;  /* 0x0000000405048212 */ /* 0x000fc800078e3cff */
[----:B------:R-:W-:-:S05]  /*1fc90*/  @!P0 LOP3.LUT R5, R5, R4, RZ, 0x3c, !PT ;  /* 0x0000000405058212 */ /* 0x000fca00078e3cff */
[----:B------:R0:W4:Y:S04]  /*1fca0*/  @!P0 LDG.E.U16 R10, desc[UR12][R4.64] ;  /* 0x0000000c040a8981 */ /* 0x000128000c1e1500 */
[----:B------:R-:W0:Y:S04]  /*1fcb0*/  LDL R4, [R1+0x574] ;  /* 0x0005740001047983 */ /* 0x000e280000100800 */
[----:B------:R-:W0:Y:S02]  /*1fcc0*/  LDL R5, [R1+0x578] ;  /* 0x0005780001057983 */ /* 0x000e240000100800 */
[----:B0-----:R-:W-:-:S04]  /*1fcd0*/  @!P0 LOP3.LUT R5, R5, R4, RZ, 0x3c, !PT ;  /* 0x0000000405058212 */ /* 0x001fc800078e3cff */
[----:B------:R-:W-:-:S04]  /*1fce0*/  @!P0 LOP3.LUT R4, R5, R4, RZ, 0x3c, !PT ;  /* 0x0000000405048212 */ /* 0x000fc800078e3cff */
[----:B------:R-:W-:-:S05]  /*1fcf0*/  @!P0 LOP3.LUT R5, R5, R4, RZ, 0x3c, !PT ;  /* 0x0000000405058212 */ /* 0x000fca00078e3cff */
[----:B------:R-:W2:Y:S04]  /*1fd00*/  @!P0 LDG.E.U16 R26, desc[UR12][R4.64] ;  /* 0x0000000c041a8981 */ /* 0x000ea8000c1e1500 */
[----:B----4-:R0:W-:Y:S04]  /*1fd10*/  STL [R1+0xc], R10 ;  /* 0x00000c0a01007387 */ /* 0x0101e80000100800 */
[----:B0-----:R-:W4:Y:S04]  /*1fd20*/  LDL R10, [R1+0x518] ;  /* 0x00051800010a7983 */ /* 0x001f280000100800 */
[----:B--2---:R0:W-:Y:S04]  /*1fd30*/  STL [R1+0x8], R26 ;  /* 0x0000081a01007387 */ /* 0x0041e80000100800 */
[----:B0-----:R-:W2:Y:S04]  /*1fd40*/  LDL.LU R26, [R1+0x10e0] ;  /* 0x0010e000011a7983 */ /* 0x001ea80000300800 */
[----:B------:R-:W2:Y:S01]  /*1fd50*/  LDL.LU R5, [R1+0x128] ;  /* 0x0001280001057983 */ /* 0x000ea20000300800 */
[----:B------:R-:W-:Y:S01]  /*1fd60*/  PRMT R13, RZ, 0x7610, R13 ;  /* 0x00007610ff0d7816 */ /* 0x000fe2000000000d */
[----:B------:R-:W-:Y:S01]  /*1fd70*/  @!P0 IMAD.MOV.U32 R4, RZ, RZ, R8 ;  /* 0x000000ffff048224 */ /* 0x000fe200078e0008 */
[----:B------:R-:W-:Y:S01]  /*1fd80*/  PRMT R6, RZ, 0x7610, R6 ;  /* 0x00007610ff067816 */ /* 0x000fe20000000006 */
[----:B------:R-:W3:Y:S04]  /*1fd90*/  LDL R8, [R1+0x4f8] ;  /* 0x0004f80001087983 */ /* 0x000ee80000100800 */
[----:B--2---:R0:W-:Y:S02]  /*1fda0*/  STS.U16 [R2+UR6+0xe200], R5 ;  /* 0x00e2000502007988 */ /* 0x0041e40008000406 */
[----:B0-----:R-:W-:-:S02]  /*1fdb0*/  @!P0 IMAD.MOV.U32 R5, RZ, RZ, R9 ;  /* 0x000000ffff058224 */ /* 0x001fc400078e0009 */
[----:B------:R-:W2:Y:S04]  /*1fdc0*/  LDL R9, [R1+0x4f4] ;  /* 0x0004f40001097983 */ /* 0x000ea80000100800 */
[----:B------:R0:W2:Y:S02]  /*1fdd0*/  @!P0 LDG.E.U16 R13, desc[UR12][R4.64] ;  /* 0x0000000c040d8981 */ /* 0x0000a4000c1e1500 */
[----:B0-----:R-:W-:Y:S02]  /*1fde0*/  @!P0 IMAD.MOV.U32 R4, RZ, RZ, R7 ;  /* 0x000000ffff048224 */ /* 0x001fe400078e0007 */
[----:B------:R-:W-:Y:S01]  /*1fdf0*/  @!P0 IMAD.MOV.U32 R5, RZ, RZ, R12 ;  /* 0x000000ffff058224 */ /* 0x000fe200078e000c */
[----:B------:R-:W-:Y:S01]  /*1fe00*/  PRMT R28, RZ, 0x7610, R28 ;  /* 0x00007610ff1c7816 */ /* 0x000fe2000000001c */
[----:B------:R0:W-:Y:S04]  /*1fe10*/  STS.U16 [R2+UR6+0xfa00], R26 ;  /* 0x00fa001a02007988 */ /* 0x0001e80008000406 */
[----:B------:R4:W2:Y:S04]  /*1fe20*/  @!P0 LDG.E.U16 R6, desc[UR12][R4.64] ;  /* 0x0000000c04068981 */ /* 0x0008a8000c1e1500 */
[----:B------:R-:W2:Y:S01]  /*1fe30*/  LDL R7, [R1+0x4d4] ;  /* 0x0004d40001077983 */ /* 0x000ea20000100800 */
[----:B----4-:R-:W-:-:S02]  /*1fe40*/  @!P0 IMAD.MOV.U32 R4, RZ, RZ, R10 ;  /* 0x000000ffff048224 */ /* 0x010fc400078e000a */
[----:B---3--:R-:W-:Y:S01]  /*1fe50*/  @!P0 IMAD.MOV.U32 R5, RZ, RZ, R11 ;  /* 0x000000ffff058224 */ /* 0x008fe200078e000b */
[----:B0-----:R-:W-:-:S04]  /*1fe60*/  PRMT R26, RZ, 0x7610, R26 ;  /* 0x00007610ff1a7816 */ /* 0x001fc8000000001a */
[----:B------:R0:W3:Y:S02]  /*1fe70*/  @!P0 LDG.E.U16 R28, desc[UR12][R4.64] ;  /* 0x0000000c041c8981 */ /* 0x0000e4000c1e1500 */
[----:B0-----:R-:W-:Y:S02]  /*1fe80*/  @!P0 IMAD.MOV.U32 R4, RZ, RZ, R8 ;  /* 0x000000ffff048224 */ /* 0x001fe400078e0008 */
[----:B--2---:R-:W-:-:S05]  /*1fe90*/  @!P0 IMAD.MOV.U32 R5, RZ, RZ, R9 ;  /* 0x000000ffff058224 */ /* 0x004fca00078e0009 */
[----:B------:R0:W2:Y:S04]  /*1fea0*/  @!P0 LDG.E.U16 R26, desc[UR12][R4.64] ;  /* 0x0000000c041a8981 */ /* 0x0000a8000c1e1500 */
[----:B------:R1:W-:Y:S04]  /*1feb0*/  STL [R1], R6 ;  /* 0x0000000601007387 */ /* 0x0003e80000100800 */
[----:B------:R-:W4:Y:S04]  /*1fec0*/  LDL R11, [R1+0x4b4] ;  /* 0x0004b400010b7983 */ /* 0x000f280000100800 */
[----:B------:R-:W4:Y:S04]  /*1fed0*/  LDL R10, [R1+0x4b8] ;  /* 0x0004b800010a7983 */ /* 0x000f280000100800 */
[----:B-1----:R-:W4:Y:S04]  /*1fee0*/  LDL R6, [R1+0x4d8] ;  /* 0x0004d80001067983 */ /* 0x002f280000100800 */
[----:B---3--:R-:W-:Y:S04]  /*1fef0*/  STL [R1+0x1068], R28 ;  /* 0x0010681c01007387 */ /* 0x008fe80000100800 */
[----:B------:R-:W3:Y:S04]  /*1ff00*/  LDL R9, [R1+0x494] ;  /* 0x0004940001097983 */ /* 0x000ee80000100800 */
[----:B------:R-:W3:Y:S01]  /*1ff10*/  LDL R8, [R1+0x498] ;  /* 0x0004980001087983 */ /* 0x000ee20000100800 */
[----:B0-----:R-:W-:-:S03]  /*1ff20*/  @!P0 IMAD.MOV.U32 R5, RZ, RZ, R7 ;  /* 0x000000ffff058224 */ /* 0x001fc600078e0007 */
[----:B------:R0:W-:Y:S04]  /*1ff30*/  STS.U16 [R2+UR6+0xf200], R15 ;  /* 0x00f2000f02007988 */ /* 0x0001e80008000406 */
[----:B0-----:R-:W3:Y:S04]  /*1ff40*/  LDL.LU R15, [R1+0x11c] ;  /* 0x00011c00010f7983 */ /* 0x001ee80000300800 */
[----:B--2---:R-:W-:Y:S04]  /*1ff50*/  STL [R1+0x106c], R26 ;  /* 0x00106c1a01007387 */ /* 0x004fe80000100800 */
[----:B------:R-:W2:Y:S01]  /*1ff60*/  LDL R7, [R1+0x474] ;  /* 0x0004740001077983 */ /* 0x000ea20000100800 */
[----:B----4-:R-:W-:-:S03]  /*1ff70*/  @!P0 IMAD.MOV.U32 R4, RZ, RZ, R6 ;  /* 0x000000ffff048224 */ /* 0x010fc600078e0006 */
[----:B------:R-:W4:Y:S04]  /*1ff80*/  LDL R6, [R1+0x478] ;  /* 0x0004780001067983 */ /* 0x000f280000100800 */
[----:B------:R0:W-:Y:S02]  /*1ff90*/  STS.U16 [R2+UR6+0x10200], R24 ;  /* 0x0102001802007988 */ /* 0x0001e40008000406 */
[----:B0-----:R-:W-:-:S06]  /*1ffa0*/  PRMT R24, RZ, 0x7610, R24 ;  /* 0x00007610ff187816 */ /* 0x001fcc0000000018 */
[----:B------:R0:W4:Y:S04]  /*1ffb0*/  @!P0 LDG.E.U16 R24, desc[UR12][R4.64] ;  /* 0x0000000c04188981 */ /* 0x000128000c1e1500 */
[----:B------:R1:W-:Y:S01]  /*1ffc0*/  STS.U16 [R2+UR6+0x10a00], R22 ;  /* 0x010a001602007988 */ /* 0x0003e20008000406 */
[----:B0-----:R-:W-:Y:S02]  /*1ffd0*/  @!P0 IMAD.MOV.U32 R4, RZ, RZ, R10 ;  /* 0x000000ffff048224 */ /* 0x001fe400078e000a */
[----:B------:R-:W-:Y:S01]  /*1ffe0*/  @!P0 IMAD.MOV.U32 R5, RZ, RZ, R11 ;  /* 0x000000ffff058224 */ /* 0x000fe200078e000b */
[----:B-1----:R-:W-:Y:S01]  /*1fff0*/  PRMT R22, RZ, 0x7610, R22 ;  /* 0x00007610ff167816 */ /* 0x002fe20000000016 */
[----:B------:R0:W-:Y:S05]  /*20000*/  STS.U16 [R2+UR6+0x11200], R20 ;  /* 0x0112001402007988 */ /* 0x0001ea0008000406 */
[----:B------:R3:W4:Y:S01]  /*20010*/  @!P0 LDG.E.U16 R22, desc[UR12][R4.64] ;  /* 0x0000000c04168981 */ /* 0x000722000c1e1500 */
[----:B0-----:R-:W-:-:S03]  /*20020*/  PRMT R20, RZ, 0x7610, R20 ;  /* 0x00007610ff147816 */ /* 0x001fc60000000014 */
[----:B------:R0:W-:Y:S01]  /*20030*/  STS.U16 [R2+UR6+0x11a00], R18 ;  /* 0x011a001202007988 */ /* 0x0001e20008000406 */
[----:B---3--:R-:W-:Y:S02]  /*20040*/  @!P0 IMAD.MOV.U32 R4, RZ, RZ, R8 ;  /* 0x000000ffff048224 */ /* 0x008fe400078e0008 */
[----:B------:R-:W-:Y:S01]  /*20050*/  @!P0 IMAD.MOV.U32 R5, RZ, RZ, R9 ;  /* 0x000000ffff058224 */ /* 0x000fe200078e0009 */
[----:B0-----:R-:W-:-:S04]  /*20060*/  PRMT R18, RZ, 0x7610, R18 ;  /* 0x00007610ff127816 */ /* 0x001fc80000000012 */
[----:B------:R2:W3:Y:S02]  /*20070*/  @!P0 LDG.E.U16 R20, desc[UR12][R4.64] ;  /* 0x0000000c04148981 */ /* 0x0004e4000c1e1500 */
[----:B--2---:R-:W-:Y:S02]  /*20080*/  @!P0 IMAD.MOV.U32 R5, RZ, RZ, R7 ;  /* 0x000000ffff058224 */ /* 0x004fe400078e0007 */
[----:B----4-:R-:W-:-:S05]  /*20090*/  @!P0 IMAD.MOV.U32 R4, RZ, RZ, R6 ;  /* 0x000000ffff048224 */ /* 0x010fca00078e0006 */
[----:B------:R-:W2:Y:S04]  /*200a0*/  @!P0 LDG.E.U16 R18, desc[UR12][R4.64] ;  /* 0x0000000c04128981 */ /* 0x000ea8000c1e1500 */
[----:B------:R0:W-:Y:S04]  /*200b0*/  STS.U16 [R2+UR6+0xea00], R14 ;  /* 0x00ea000e02007988 */ /* 0x0001e80008000406 */
[----:B0-----:R-:W4:Y:S04]  /*200c0*/  LDL.LU R14, [R1+0x118] ;  /* 0x00011800010e7983 */ /* 0x001f280000300800 */
[----:B------:R-:W-:Y:S04]  /*200d0*/  STL [R1+0x1070], R24 ;  /* 0x0010701801007387 */ /* 0x000fe80000100800 */
[----:B------:R0:W-:Y:S04]  /*200e0*/  STL [R1+0x4], R13 ;  /* 0x0000040d01007387 */ /* 0x0001e80000100800 */
[----:B------:R-:W4:Y:S04]  /*200f0*/  LDL R10, [R1+0x458] ;  /* 0x00045800010a7983 */ /* 0x000f280000100800 */
[----:B0-----:R-:W4:Y:S04]  /*20100*/  LDL R13, [R1+0x454] ;  /* 0x00045400010d7983 */ /* 0x001f280000100800 */
[----:B------:R-:W4:Y:S04]  /*20110*/  LDL.LU R12, [R1+0x114] ;  /* 0x00011400010c7983 */ /* 0x000f280000300800 */
[----:B------:R-:W-:Y:S04]  /*20120*/  STL [R1+0x1074], R22 ;  /* 0x0010741601007387 */ /* 0x000fe80000100800 */
[----:B------:R-:W4:Y:S04]  /*20130*/  LDL R9, [R1+0x434] ;  /* 0x0004340001097983 */ /* 0x000f280000100800 */
[----:B------:R-:W4:Y:S04]  /*20140*/  LDL R8, [R1+0x438] ;  /* 0x0004380001087983 */ /* 0x000f280000100800 */
[----:B------:R-:W4:Y:S04]  /*20150*/  LDL.LU R28, [R1+0x110] ;  /* 0x00011000011c7983 */ /* 0x000f280000300800 */
[----:B---3--:R-:W-:Y:S04]  /*20160*/  STL [R1+0x1078], R20 ;  /* 0x0010781401007387 */ /* 0x008fe80000100800 */
[----:B------:R-:W3:Y:S04]  /*20170*/  LDL R6, [R1+0x418] ;  /* 0x0004180001067983 */ /* 0x000ee80000100800 */
[----:B------:R-:W3:Y:S04]  /*20180*/  LDL.LU R11, [R1+0x10c] ;  /* 0x00010c00010b7983 */ /* 0x000ee80000300800 */
[----:B--2---:R-:W-:Y:S04]  /*20190*/  STL [R1+0x107c], R18 ;  /* 0x00107c1201007387 */ /* 0x004fe80000100800 */
[----:B------:R-:W3:Y:S01]  /*201a0*/  LDL R7, [R1+0x414] ;  /* 0x0004140001077983 */ /* 0x000ee20000100800 */
[----:B------:R-:W-:-:S02]  /*201b0*/  PRMT R16, RZ, 0x7610, R16 ;  /* 0x00007610ff107816 */ /* 0x000fc40000000010 */
[----:B------:R-:W-:Y:S01]  /*201c0*/  PRMT R3, RZ, 0x7610, R3 ;  /* 0x00007610ff037816 */ /* 0x000fe20000000003 */
[----:B----4-:R-:W-:Y:S02]  /*201d0*/  @!P0 IMAD.MOV.U32 R4, RZ, RZ, R10 ;  /* 0x000000ffff048224 */ /* 0x010fe400078e000a */
[----:B------:R-:W2:Y:S01]  /*201e0*/  LDL R10, [R1+0x3f8] ;  /* 0x0003f800010a7983 */ /* 0x000ea20000100800 */
[----:B------:R-:W-:-:S03]  /*201f0*/  @!P0 IMAD.MOV.U32 R5, RZ, RZ, R13 ;  /* 0x000000ffff058224 */ /* 0x000fc600078e000d */
[----:B------:R-:W4:Y:S04]  /*20200*/  LDL R13, [R1+0x3f4] ;  /* 0x0003f400010d7983 */ /* 0x000f280000100800 */
[----:B------:R0:W2:Y:S02]  /*20210*/  @!P0 LDG.E.U16 R16, desc[UR12][R4.64] ;  /* 0x0000000c04108981 */ /* 0x0000a4000c1e1500 */
[----:B0-----:R-:W-:Y:S02]  /*20220*/  @!P0 IMAD.MOV.U32 R4, RZ, RZ, R8 ;  /* 0x000000ffff048224 */ /* 0x001fe400078e0008 */
[----:B------:R-:W-:-:S05]  /*20230*/  @!P0 IMAD.MOV.U32 R5, RZ, RZ, R9 ;  /* 0x000000ffff058224 */ /* 0x000fca00078e0009 */
[----:B------:R0:W4:Y:S02]  /*20240*/  @!P0 LDG.E.U16 R3, desc[UR12][R4.64] ;  /* 0x0000000c04038981 */ /* 0x000124000c1e1500 */
[----:B0-----:R-:W-:-:S06]  /*20250*/  PRMT R4, RZ, 0x7610, R4 ;  /* 0x00007610ff047816 */ /* 0x001fcc0000000004 */
[----:B---3--:R0:W3:Y:S04]  /*20260*/  @!P0 LDG.E.U16 R4, desc[UR12][R6.64] ;  /* 0x0000000c06048981 */ /* 0x0080e8000c1e1500 */
[----:B------:R1:W-:Y:S04]  /*20270*/  STS.U16 [R2+UR6+0x12200], R15 ;  /* 0x0122000f02007988 */ /* 0x0003e80008000406 */
[----:B-1----:R-:W3:Y:S04]  /*20280*/  LDL.LU R15, [R1+0x108] ;  /* 0x00010800010f7983 */ /* 0x002ee80000300800 */
[----:B--2---:R-:W-:Y:S04]  /*20290*/  STL [R1+0x1080], R16 ;  /* 0x0010801001007387 */ /* 0x004fe80000100800 */
[----:B------:R-:W2:Y:S04]  /*202a0*/  LDL R9, [R1+0x3d4] ;  /* 0x0003d40001097983 */ /* 0x000ea80000100800 */
[----:B------:R-:W2:Y:S04]  /*202b0*/  LDL R8, [R1+0x3d8] ;  /* 0x0003d80001087983 */ /* 0x000ea80000100800 */
[----:B------:R1:W-:Y:S04]  /*202c0*/  STS.U16 [R2+UR6+0x12a00], R14 ;  /* 0x012a000e02007988 */ /* 0x0003e80008000406 */
[----:B------:R0:W-:Y:S04]  /*202d0*/  STS.U16 [R2+UR6+0x13200], R12 ;  /* 0x0132000c02007988 */ /* 0x0001e80008000406 */
[----:B-1----:R-:W2:Y:S04]  /*202e0*/  LDL.LU R14, [R1+0x104] ;  /* 0x00010400010e7983 */ /* 0x002ea80000300800 */
[----:B----4-:R1:W-:Y:S04]  /*202f0*/  STL [R1+0x1084], R3 ;  /* 0x0010840301007387 */ /* 0x0103e80000100800 */
[----:B0-----:R-:W4:Y:S01]  /*20300*/  LDL.LU R12, [R1+0xfc] ;  /* 0x0000fc00010c7983 */ /* 0x001f220000300800 */
[----:B------:R-:W-:Y:S01]  /*20310*/  PRMT R5, RZ, 0x7610, R5 ;  /* 0x00007610ff057816 */ /* 0x000fe20000000005 */
[----:B------:R-:W-:-:S02]  /*20320*/  @!P0 IMAD.MOV.U32 R6, RZ, RZ, R10 ;  /* 0x000000ffff068224 */ /* 0x000fc400078e000a */
[----:B------:R-:W-:-:S05]  /*20330*/  @!P0 IMAD.MOV.U32 R7, RZ, RZ, R13 ;  /* 0x000000ffff078224 */ /* 0x000fca00078e000d */
[----:B------:R0:W4:Y:S04]  /*20340*/  @!P0 LDG.E.U16 R5, desc[UR12][R6.64] ;  /* 0x0000000c06058981 */ /* 0x000128000c1e1500 */
[----:B---3--:R3:W-:Y:S04]  /*20350*/  STL [R1+0x1088], R4 ;  /* 0x0010880401007387 */ /* 0x0087e80000100800 */
[----:B-1----:R-:W4:Y:S04]  /*20360*/  LDL R3, [R1+0x3b8] ;  /* 0x0003b80001037983 */ /* 0x002f280000100800 */
[----:B---3--:R-:W3:Y:S01]  /*20370*/  LDL R4, [R1+0x3b4] ;  /* 0x0003b40001047983 */ /* 0x008ee20000100800 */
[----:B0-----:R-:W-:-:S02]  /*20380*/  PRMT R6, RZ, 0x7610, R6 ;  /* 0x00007610ff067816 */ /* 0x001fc40000000006 */
[----:B------:R-:W-:Y:S01]  /*20390*/  PRMT R7, RZ, 0x7610, R7 ;  /* 0x00007610ff077816 */ /* 0x000fe20000000007 */
[----:B------:R-:W3:Y:S04]  /*203a0*/  LDL.LU R13, [R1+0xf8] ;  /* 0x0000f800010d7983 */ /* 0x000ee80000300800 */
[----:B--2---:R0:W2:Y:S04]  /*203b0*/  @!P0 LDG.E.U16 R6, desc[UR12][R8.64] ;  /* 0x0000000c08068981 */ /* 0x0040a8000c1e1500 */
[----:B------:R1:W-:Y:S04]  /*203c0*/  STS.U16 [R2+UR6+0x14200], R11 ;  /* 0x0142000b02007988 */ /* 0x0003e80008000406 */
[----:B----4-:R4:W-:Y:S04]  /*203d0*/  STL [R1+0x108c], R5 ;  /* 0x00108c0501007387 */ /* 0x0109e80000100800 */
[----:B-1----:R-:W2:Y:S04]  /*203e0*/  LDL R11, [R1+0x394] ;  /* 0x00039400010b7983 */ /* 0x002ea80000100800 */
[----:B------:R-:W2:Y:S04]  /*203f0*/  LDL R10, [R1+0x398] ;  /* 0x00039800010a7983 */ /* 0x000ea80000100800 */
[----:B----4-:R-:W4:Y:S04]  /*20400*/  LDL R5, [R1+0x378] ;  /* 0x0003780001057983 */ /* 0x010f280000100800 */
[----:B------:R-:W4:Y:S01]  /*20410*/  LDL.LU R26, [R1+0xf4] ;  /* 0x0000f400011a7983 */ /* 0x000f220000300800 */
[----:B0-----:R-:W-:-:S02]  /*20420*/  @!P0 IMAD.MOV.U32 R8, RZ, RZ, R3 ;  /* 0x000000ffff088224 */ /* 0x001fc400078e0003 */
[----:B---3--:R-:W-:-:S05]  /*20430*/  @!P0 IMAD.MOV.U32 R9, RZ, RZ, R4 ;  /* 0x000000ffff098224 */ /* 0x008fca00078e0004 */
[----:B------:R0:W3:Y:S04]  /*20440*/  @!P0 LDG.E.U16 R7, desc[UR12][R8.64] ;  /* 0x0000000c08078981 */ /* 0x0000e8000c1e1500 */
[----:B------:R-:W-:Y:S04]  /*20450*/  STS.U16 [R2+UR6+0x14a00], R15 ;  /* 0x014a000f02007988 */ /* 0x000fe80008000406 */
[----:B--2---:R1:W-:Y:S04]  /*20460*/  STL [R1+0x1090], R6 ;  /* 0x0010900601007387 */ /* 0x0043e80000100800 */
[----:B-1----:R-:W2:Y:S04]  /*20470*/  LDL R6, [R1+0x374] ;  /* 0x0003740001067983 */ /* 0x002ea80000100800 */
[----:B------:R-:W2:Y:S04]  /*20480*/  LDL.LU R15, [R1+0xf0] ;  /* 0x0000f000010f7983 */ /* 0x000ea80000300800 */
[----:B------:R-:W2:Y:S04]  /*20490*/  LDL R4, [R1+0x354] ;  /* 0x0003540001047983 */ /* 0x000ea80000100800 */
[----:B------:R-:W2:Y:S01]  /*204a0*/  LDL R3, [R1+0x358] ;  /* 0x0003580001037983 */ /* 0x000ea20000100800 */
[----:B0-----:R-:W-:-:S03]  /*204b0*/  PRMT R8, RZ, 0x7610, R8 ;  /* 0x00007610ff087816 */ /* 0x001fc60000000008 */
[----:B------:R0:W-:Y:S04]  /*204c0*/  STS.U16 [R2+UR6+0x13a00], R28 ;  /* 0x013a001c02007988 */ /* 0x0001e80008000406 */
[----:B------:R1:W-:Y:S04]  /*204d0*/  STS.U16 [R2+UR6+0x15200], R14 ;  /* 0x0152000e02007988 */ /* 0x0003e80008000406 */
[----:B------:R4:W2:Y:S04]  /*204e0*/  @!P0 LDG.E.U16 R8, desc[UR12][R10.64] ;  /* 0x0000000c0a088981 */ /* 0x0008a8000c1e1500 */
[----:B---3--:R3:W-:Y:S04]  /*204f0*/  STL [R1+0x1094], R7 ;  /* 0x0010940701007387 */ /* 0x0087e80000100800 */
[----:B0-----:R-:W2:Y:S04]  /*20500*/  LDL.LU R28, [R1+0xec] ;  /* 0x0000ec00011c7983 */ /* 0x001ea80000300800 */
[----:B-1----:R-:W2:Y:S04]  /*20510*/  LDL R14, [R1+0x334] ;  /* 0x00033400010e7983 */ /* 0x002ea80000100800 */
[----:B---3--:R-:W3:Y:S01]  /*20520*/  LDL R7, [R1+0x338] ;  /* 0x0003380001077983 */ /* 0x008ee20000100800 */
[----:B------:R-:W-:Y:S01]  /*20530*/  PRMT R9, RZ, 0x7610, R9 ;  /* 0x00007610ff097816 */ /* 0x000fe20000000009 */
[----:B----4-:R-:W-:-:S02]  /*20540*/  @!P0 IMAD.MOV.U32 R10, RZ, RZ, R5 ;  /* 0x000000ffff0a8224 */ /* 0x010fc400078e0005 */
[----:B------:R-:W-:Y:S04]  /*20550*/  STS.U16 [R2+UR6+0x15a00], R12 ;  /* 0x015a000c02007988 */ /* 0x000fe80008000406 */
[----:B------:R0:W-:Y:S01]  /*20560*/  STS.U16 [R2+UR6+0x16200], R13 ;  /* 0x0162000d02007988 */ /* 0x0001e20008000406 */
[----:B--2---:R-:W-:-:S05]  /*20570*/  @!P0 IMAD.MOV.U32 R11, RZ, RZ, R6 ;  /* 0x000000ffff0b8224 */ /* 0x004fca00078e0006 */
[----:B------:R1:W2:Y:S01]  /*20580*/  @!P0 LDG.E.U16 R9, desc[UR12][R10.64] ;  /* 0x0000000c0a098981 */ /* 0x0002a2000c1e1500 */
[----:B0-----:R-:W-:Y:S02]  /*20590*/  @!P0 IMAD.MOV.U32 R13, RZ, RZ, R4 ;  /* 0x000000ffff0d8224 */ /* 0x001fe400078e0004 */
[----:B------:R-:W-:Y:S01]  /*205a0*/  @!P0 IMAD.MOV.U32 R12, RZ, RZ, R3 ;  /* 0x000000ffff0c8224 */ /* 0x000fe200078e0003 */
[----:B-1----:R-:W-:-:S06]  /*205b0*/  PRMT R10, RZ, 0x7610, R10 ;  /* 0x00007610ff0a7816 */ /* 0x002fcc000000000a */
[----:B------:R0:W4:Y:S01]  /*205c0*/  @!P0 LDG.E.U16 R10, desc[UR12][R12.64] ;  /* 0x0000000c0c0a8981 */ /* 0x000122000c1e1500 */
[----:B------:R-:W-:-:S03]  /*205d0*/  PRMT R11, RZ, 0x7610, R11 ;  /* 0x00007610ff0b7816 */ /* 0x000fc6000000000b */
[----:B------:R1:W-:Y:S04]  /*205e0*/  STL [R1+0x1098], R8 ;  /* 0x0010980801007387 */ /* 0x0003e80000100800 */
[----:B------:R-:W4:Y:S04]  /*205f0*/  LDL R6, [R1+0x314] ;  /* 0x0003140001067983 */ /* 0x000f280000100800 */
[----:B------:R-:W4:Y:S01]  /*20600*/  LDL R5, [R1+0x318] ;  /* 0x0003180001057983 */ /* 0x000f220000100800 */
[----:B0-----:R-:W-:Y:S02]  /*20610*/  @!P0 IMAD.MOV.U32 R13, RZ, RZ, R14 ;  /* 0x000000ffff0d8224 */ /* 0x001fe400078e000e */
[----:B---3--:R-:W-:-:S05]  /*20620*/  @!P0 IMAD.MOV.U32 R12, RZ, RZ, R7 ;  /* 0x000000ffff0c8224 */ /* 0x008fca00078e0007 */
[----:B------:R0:W3:Y:S04]  /*20630*/  @!P0 LDG.E.U16 R11, desc[UR12][R12.64] ;  /* 0x0000000c0c0b8981 */ /* 0x0000e8000c1e1500 */
[----:B--2---:R-:W-:Y:S04]  /*20640*/  STL [R1+0x109c], R9 ;  /* 0x00109c0901007387 */ /* 0x004fe80000100800 */
[----:B------:R-:W2:Y:S04]  /*20650*/  LDL R4, [R1+0x2f4] ;  /* 0x0002f40001047983 */ /* 0x000ea80000100800 */
[----:B------:R-:W2:Y:S04]  /*20660*/  LDL R3, [R1+0x2f8] ;  /* 0x0002f80001037983 */ /* 0x000ea80000100800 */
[----:B----4-:R-:W-:Y:S04]  /*20670*/  STL [R1+0x10a0], R10 ;  /* 0x0010a00a01007387 */ /* 0x010fe80000100800 */
[----:B-1----:R-:W4:Y:S04]  /*20680*/  LDL R8, [R1+0x2d4] ;  /* 0x0002d40001087983 */ /* 0x002f280000100800 */
[----:B------:R-:W4:Y:S01]  /*20690*/  LDL R7, [R1+0x2d8] ;  /* 0x0002d80001077983 */ /* 0x000f220000100800 */
[----:B0-----:R-:W-:-:S03]  /*206a0*/  PRMT R12, RZ, 0x7610, R12 ;  /* 0x00007610ff0c7816 */ /* 0x001fc6000000000c */
[----:B------:R0:W-:Y:S01]  /*206b0*/  STS.U16 [R2+UR6+0x17200], R15 ;  /* 0x0172000f02007988 */ /* 0x0001e20008000406 */
[----:B------:R-:W-:Y:S02]  /*206c0*/  @!P0 IMAD.MOV.U32 R14, RZ, RZ, R5 ;  /* 0x000000ffff0e8224 */ /* 0x000fe400078e0005 */
[----:B0-----:R-:W-:-:S05]  /*206d0*/  @!P0 IMAD.MOV.U32 R15, RZ, RZ, R6 ;  /* 0x000000ffff0f8224 */ /* 0x001fca00078e0006 */
[----:B------:R2:W4:Y:S04]  /*206e0*/  @!P0 LDG.E.U16 R12, desc[UR12][R14.64] ;  /* 0x0000000c0e0c8981 */ /* 0x000528000c1e1500 */
[----:B---3--:R-:W-:Y:S04]  /*206f0*/  STL [R1+0x10a4], R11 ;  /* 0x0010a40b01007387 */ /* 0x008fe80000100800 */
[----:B------:R-:W3:Y:S04]  /*20700*/  LDL R6, [R1+0x2b4] ;  /* 0x0002b40001067983 */ /* 0x000ee80000100800 */
[----:B------:R-:W3:Y:S01]  /*20710*/  LDL R5, [R1+0x2b8] ;  /* 0x0002b80001057983 */ /* 0x000ee20000100800 */
[----:B------:R-:W-:-:S03]  /*20720*/  PRMT R13, RZ, 0x7610, R13 ;  /* 0x00007610ff0d7816 */ /* 0x000fc6000000000d */
[----:B------:R0:W-:Y:S02]  /*20730*/  STS.U16 [R2+UR6+0x18200], R17 ;  /* 0x0182001102007988 */ /* 0x0001e40008000406 */
[----:B0-----:R-:W-:Y:S01]  /*20740*/  PRMT R17, RZ, 0x7610, R17 ;  /* 0x00007610ff117816 */ /* 0x001fe20000000011 */
[----:B--2---:R-:W-:Y:S02]  /*20750*/  @!P0 IMAD.MOV.U32 R15, RZ, RZ, R4 ;  /* 0x000000ffff0f8224 */ /* 0x004fe400078e0004 */
[----:B------:R-:W-:-:S05]  /*20760*/  @!P0 IMAD.MOV.U32 R14, RZ, RZ, R3 ;  /* 0x000000ffff0e8224 */ /* 0x000fca00078e0003 */
[----:B------:R4:W2:Y:S02]  /*20770*/  @!P0 LDG.E.U16 R13, desc[UR12][R14.64] ;  /* 0x0000000c0e0d8981 */ /* 0x0008a4000c1e1500 */
[----:B----4-:R-:W-:Y:S02]  /*20780*/  @!P0 IMAD.MOV.U32 R15, RZ, RZ, R8 ;  /* 0x000000ffff0f8224 */ /* 0x010fe400078e0008 */
[----:B------:R-:W-:-:S05]  /*20790*/  @!P0 IMAD.MOV.U32 R14, RZ, RZ, R7 ;  /* 0x000000ffff0e8224 */ /* 0x000fca00078e0007 */
[----:B------:R3:W4:Y:S04]  /*207a0*/  @!P0 LDG.E.U16 R17, desc[UR12][R14.64] ;  /* 0x0000000c0e118981 */ /* 0x000728000c1e1500 */
[----:B------:R0:W-:Y:S02]  /*207b0*/  STS.U16 [R2+UR6+0x18a00], R19 ;  /* 0x018a001302007988 */ /* 0x0001e40008000406 */
[----:B0-----:R-:W-:Y:S02]  /*207c0*/  PRMT R19, RZ, 0x7610, R19 ;  /* 0x00007610ff137816 */ /* 0x001fe40000000013 */
[----:B------:R-:W-:Y:S04]  /*207d0*/  STL [R1+0x10a8], R12 ;  /* 0x0010a80c01007387 */ /* 0x000fe80000100800 */
[----:B------:R-:W4:Y:S04]  /*207e0*/  LDL R4, [R1+0x294] ;  /* 0x0002940001047983 */ /* 0x000f280000100800 */
[----:B------:R-:W4:Y:S01]  /*207f0*/  LDL R3, [R1+0x298] ;  /* 0x0002980001037983 */ /* 0x000f220000100800 */
[----:B---3--:R-:W-:-:S02]  /*20800*/  @!P0 IMAD.MOV.U32 R15, RZ, RZ, R6 ;  /* 0x000000ffff0f8224 */ /* 0x008fc400078e0006 */
[----:B------:R-:W-:-:S05]  /*20810*/  @!P0 IMAD.MOV.U32 R14, RZ, RZ, R5 ;  /* 0x000000ffff0e8224 */ /* 0x000fca00078e0005 */
[----:B------:R0:W3:Y:S04]  /*20820*/  @!P0 LDG.E.U16 R19, desc[UR12][R14.64] ;  /* 0x0000000c0e138981 */ /* 0x0000e8000c1e1500 */
[----:B------:R1:W-:Y:S04]  /*20830*/  STS.U16 [R2+UR6+0x16a00], R26 ;  /* 0x016a001a02007988 */ /* 0x0003e80008000406 */
[----:B------:R0:W-:Y:S04]  /*20840*/  STS.U16 [R2+UR6+0x17a00], R28 ;  /* 0x017a001c02007988 */ /* 0x0001e80008000406 */
[----:B-1----:R-:W3:Y:S04]  /*20850*/  LDL.LU R26, [R1+0xe8] ;  /* 0x0000e800011a7983 */ /* 0x002ee80000300800 */
[----:B0-----:R-:W3:Y:S04]  /*20860*/  LDL.LU R28, [R1+0xe4] ;  /* 0x0000e400011c7983 */ /* 0x001ee80000300800 */
[----:B--2---:R-:W-:Y:S04]  /*20870*/  STL [R1+0x10ac], R13 ;  /* 0x0010ac0d01007387 */ /* 0x004fe80000100800 */
[----:B------:R-:W2:Y:S04]  /*20880*/  LDL R10, [R1+0x278] ;  /* 0x00027800010a7983 */ /* 0x000ea80000100800 */
[----:B------:R-:W2:Y:S04]  /*20890*/  LDL R9, [R1+0x9d0] ;  /* 0x0009d00001097983 */ /* 0x000ea80000100800 */
[----:B------:R-:W2:Y:S04]  /*208a0*/  LDL R7, [R1+0x9f0] ;  /* 0x0009f00001077983 */ /* 0x000ea80000100800 */
[----:B----4-:R-:W-:Y:S04]  /*208b0*/  STL [R1+0x10b0], R17 ;  /* 0x0010b01101007387 */ /* 0x010fe80000100800 */
[----:B------:R-:W4:Y:S04]  /*208c0*/  LDL R8, [R1+0x268] ;  /* 0x0002680001087983 */ /* 0x000f280000100800 */
[----:B------:R-:W4:Y:S04]  /*208d0*/  LDL R6, [R1+0x9d4] ;  /* 0x0009d40001067983 */ /* 0x000f280000100800 */
[----:B------:R-:W4:Y:S01]  /*208e0*/  LDL R5, [R1+0xa10] ;  /* 0x000a100001057983 */ /* 0x000f220000100800 */
[----:B------:R-:W-:-:S02]  /*208f0*/  @!P0 IMAD.MOV.U32 R15, RZ, RZ, R4 ;  /* 0x000000ffff0f8224 */ /* 0x000fc400078e0004 */
[----:B------:R-:W-:Y:S01]  /*20900*/  @!P0 IMAD.MOV.U32 R14, RZ, RZ, R3 ;  /* 0x000000ffff0e8224 */ /* 0x000fe200078e0003 */
[----:B---3--:R-:W-:Y:S04]  /*20910*/  STL [R1+0x10b4], R19 ;  /* 0x0010b41301007387 */ /* 0x008fe80000100800 */
[----:B------:R-:W3:Y:S04]  /*20920*/  LDL R4, [R1+0x9f4] ;  /* 0x0009f40001047983 */ /* 0x000ee80000100800 */
[----:B------:R-:W3:Y:S04]  /*20930*/  LDL R3, [R1+0xa38] ;  /* 0x000a380001037983 */ /* 0x000ee80000100800 */
[----:B------:R0:W-:Y:S04]  /*20940*/  STS.U16 [R2+UR6+0x19200], R21 ;  /* 0x0192001502007988 */ /* 0x0001e80008000406 */
[----:B------:R1:W-:Y:S01]  /*20950*/  STS.U16 [R2+UR6+0x19a00], R23 ;  /* 0x019a001702007988 */ /* 0x0003e20008000406 */
[----:B0-----:R-:W-:-:S02]  /*20960*/  PRMT R21, RZ, 0x7610, R21 ;  /* 0x00007610ff157816 */ /* 0x001fc40000000015 */
[----:B-1----:R-:W-:-:S04]  /*20970*/  PRMT R23, RZ, 0x7610, R23 ;  /* 0x00007610ff177816 */ /* 0x002fc80000000017 */
[----:B------:R2:W3:Y:S04]  /*20980*/  @!P0 LDG.E.U16 R21, desc[UR12][R14.64] ;  /* 0x0000000c0e158981 */ /* 0x0004e8000c1e1500 */
[----:B------:R0:W-:Y:S01]  /*20990*/  STS.U16 [R2+UR6+0x1a200], R25 ;  /* 0x01a2001902007988 */ /* 0x0001e20008000406 */
[----:B--2---:R-:W-:Y:S02]  /*209a0*/  @!P0 IMAD.MOV.U32 R14, RZ, RZ, R9 ;  /* 0x000000ffff0e8224 */ /* 0x004fe400078e0009 */
[----:B------:R-:W-:Y:S01]  /*209b0*/  @!P0 IMAD.MOV.U32 R15, RZ, RZ, R10 ;  /* 0x000000ffff0f8224 */ /* 0x000fe200078e000a */
[----:B0-----:R-:W-:-:S04]  /*209c0*/  PRMT R25, RZ, 0x7610, R25 ;  /* 0x00007610ff197816 */ /* 0x001fc80000000019 */
[----:B------:R0:W2:Y:S01]  /*209d0*/  @!P0 LDG.E.U16 R23, desc[UR12][R14.64] ;  /* 0x0000000c0e178981 */ /* 0x0000a2000c1e1500 */
[----:B------:R-:W-:Y:S01]  /*209e0*/  PRMT R27, RZ, 0x7610, R27 ;  /* 0x00007610ff1b7816 */ /* 0x000fe2000000001b */
[----:B0-----:R-:W-:Y:S02]  /*209f0*/  @!P0 IMAD.MOV.U32 R14, RZ, RZ, R7 ;  /* 0x000000ffff0e8224 */ /* 0x001fe400078e0007 */
[----:B----4-:R-:W-:-:S05]  /*20a00*/  @!P0 IMAD.MOV.U32 R15, RZ, RZ, R8 ;  /* 0x000000ffff0f8224 */ /* 0x010fca00078e0008 */
[----:B------:R0:W4:Y:S02]  /*20a10*/  @!P0 LDG.E.U16 R25, desc[UR12][R14.64] ;  /* 0x0000000c0e198981 */ /* 0x000124000c1e1500 */
[----:B0-----:R-:W-:Y:S02]  /*20a20*/  @!P0 IMAD.MOV.U32 R14, RZ, RZ, R5 ;  /* 0x000000ffff0e8224 */ /* 0x001fe400078e0005 */
[----:B------:R-:W-:-:S05]  /*20a30*/  @!P0 IMAD.MOV.U32 R15, RZ, RZ, R6 ;  /* 0x000000ffff0f8224 */ /* 0x000fca00078e0006 */
[----:B------:R3:W4:Y:S01]  /*20a40*/  @!P0 LDG.E.U16 R27, desc[UR12][R14.64] ;  /* 0x0000000c0e1b8981 */ /* 0x000722000c1e1500 */
[----:B------:R-:W-:Y:S01]  /*20a50*/  PRMT R29, RZ, 0x7610, R29 ;  /* 0x00007610ff1d7816 */ /* 0x000fe2000000001d */
[----:B---3--:R-:W-:Y:S02]  /*20a60*/  @!P0 IMAD.MOV.U32 R15, RZ, RZ, R4 ;  /* 0x000000ffff0f8224 */ /* 0x008fe400078e0004 */
[----:B------:R-:W-:-:S05]  /*20a70*/  @!P0 IMAD.MOV.U32 R14, RZ, RZ, R3 ;  /* 0x000000ffff0e8224 */ /* 0x000fca00078e0003 */
[----:B------:R-:W3:Y:S04]  /*20a80*/  @!P0 LDG.E.U16 R29, desc[UR12][R14.64] ;  /* 0x0000000c0e1d8981 */ /* 0x000ee8000c1e1500 */
[----:B------:R-:W-:Y:S04]  /*20a90*/  STL [R1+0x10b8], R21 ;  /* 0x0010b81501007387 */ /* 0x000fe80000100800 */
[----:B--2---:R-:W-:Y:S04]  /*20aa0*/  STL [R1+0x10bc], R23 ;  /* 0x0010bc1701007387 */ /* 0x004fe80000100800 */
[----:B----4-:R-:W-:Y:S04]  /*20ab0*/  STL [R1+0x10c0], R25 ;  /* 0x0010c01901007387 */ /* 0x010fe80000100800 */
[----:B------:R-:W-:Y:S04]  /*20ac0*/  STL [R1+0x10c4], R27 ;  /* 0x0010c41b01007387 */ /* 0x000fe80000100800 */
[----:B------:R-:W2:Y:S04]  /*20ad0*/  LDL.LU R11, [R1+0xe0] ;  /* 0x0000e000010b7983 */ /* 0x000ea80000300800 */
[----:B------:R-:W4:Y:S04]  /*20ae0*/  LDL.LU R10, [R1+0xd0] ;  /* 0x0000d000010a7983 */ /* 0x000f280000300800 */
[----:B------:R-:W2:Y:S04]  /*20af0*/  LDL.LU R9, [R1+0xc0] ;  /* 0x0000c00001097983 */ /* 0x000ea80000300800 */
        /* <DEDUP_REMOVED lines=10> */
[----:B------:R0:W-:Y:S04]  /*20ba0*/  STS.U16 [R2+UR6+0x1aa00], R26 ;  /* 0x01aa001a02007988 */ /* 0x0001e80008000406 */
[----:B------:R-:W2:Y:S04]  /*20bb0*/  LDL.LU R24, [R1+0x84] ;  /* 0x0000840001187983 */ /* 0x000ea80000300800 */
[----:B------:R1:W-:Y:S04]  /*20bc0*/  STS.U16 [R2+UR6+0x1b200], R28 ;  /* 0x01b2001c02007988 */ /* 0x0003e80008000406 */
[----:B0-----:R-:W2:Y:S04]  /*20bd0*/  LDL.LU R26, [R1+0x80] ;  /* 0x00008000011a7983 */ /* 0x001ea80000300800 */
[----:B-1----:R-:W2:Y:S04]  /*20be0*/  LDL.LU R28, [R1+0x7c] ;  /* 0x00007c00011c7983 */ /* 0x002ea80000300800 */
[----:B---3--:R-:W-:Y:S04]  /*20bf0*/  STL [R1+0x10c8], R29 ;  /* 0x0010c81d01007387 */ /* 0x008fe80000100800 */
[----:B------:R-:W-:Y:S04]  /*20c00*/  STL [R1+0x102c], R15 ;  /* 0x00102c0f01007387 */ /* 0x000fe80000100800 */
[----:B------:R-:W-:Y:S04]  /*20c10*/  STL [R1+0x1034], R15 ;  /* 0x0010340f01007387 */ /* 0x000fe80000100800 */
[----:B------:R-:W-:Y:S04]  /*20c20*/  STL [R1+0x103c], R15 ;  /* 0x00103c0f01007387 */ /* 0x000fe80000100800 */
[----:B------:R-:W-:Y:S04]  /*20c30*/  STL [R1+0x1044], R15 ;  /* 0x0010440f01007387 */ /* 0x000fe80000100800 */
[----:B------:R-:W-:Y:S04]  /*20c40*/  STL [R1+0x104c], R15 ;  /* 0x00104c0f01007387 */ /* 0x000fe80000100800 */
[----:B------:R-:W-:Y:S04]  /*20c50*/  STL [R1+0x1054], R15 ;  /* 0x0010540f01007387 */ /* 0x000fe80000100800 */
[----:B------:R-:W-:Y:S04]  /*20c60*/  STL [R1+0x105c], R15 ;  /* 0x00105c0f01007387 */ /* 0x000fe80000100800 */
[----:B------:R0:W-:Y:S04]  /*20c70*/  STL [R1+0x1064], R15 ;  /* 0x0010640f01007387 */ /* 0x0001e80000100800 */
        /* <DEDUP_REMOVED lines=16> */
[----:B0-----:R-:W-:-:S03]  /*20d80*/  LOP3.LUT R15, R0, 0x40, RZ, 0x3c, !PT ;  /* 0x00000040000f7812 */ /* 0x001fc600078e3cff */
[----:B------:R-:W-:Y:S04]  /*20d90*/  STL [R1+0x1018], R0 ;  /* 0x0010180001007387 */ /* 0x000fe80000100800 */
[----:B------:R-:W-:Y:S04]  /*20da0*/  STL [R1+0x1020], R0 ;  /* 0x0010200001007387 */ /* 0x000fe80000100800 */
[----:B------:R-:W-:Y:S04]  /*20db0*/  STL [R1+0x1060], R0 ;  /* 0x0010600001007387 */ /* 0x000fe80000100800 */
[----:B------:R0:W-:Y:S04]  /*20dc0*/  STL [R1+0x10d0], R0 ;  /* 0x0010d00001007387 */ /* 0x0001e80000100800 */
[----:B0-----:R-:W3:Y:S04]  /*20dd0*/  LDL.LU R0, [R1+0x6c] ;  /* 0x00006c0001007983 */ /* 0x001ee80000300800 */
[----:B---3--:R0:W-:Y:S04]  /*20de0*/  STL [R1+0x10d4], R0 ;  /* 0x0010d40001007387 */ /* 0x0081e80000100800 */
[----:B0-----:R-:W3:Y:S04]  /*20df0*/  LDL.LU R0, [R1+0x70] ;  /* 0x0000700001007983 */ /* 0x001ee80000300800 */
[----:B---3--:R0:W-:Y:S04]  /*20e00*/  STL [R1+0x10d8], R0 ;  /* 0x0010d80001007387 */ /* 0x0081e80000100800 */
[----:B0-----:R-:W3:Y:S04]  /*20e10*/  LDL.LU R0, [R1+0x74] ;  /* 0x0000740001007983 */ /* 0x001ee80000300800 */
[----:B--2---:R-:W-:Y:S04]  /*20e20*/  STS.U16 [R2+UR6+0x1ba00], R11 ;  /* 0x01ba000b02007988 */ /* 0x004fe80008000406 */
[----:B----4-:R-:W-:Y:S04]  /*20e30*/  STS.U16 [R2+UR6+0x1c200], R10 ;  /* 0x01c2000a02007988 */ /* 0x010fe80008000406 */
[----:B------:R-:W-:Y:S04]  /*20e40*/  STS.U16 [R2+UR6+0x1ca00], R9 ;  /* 0x01ca000902007988 */ /* 0x000fe80008000406 */
[----:B---3--:R0:W-:Y:S04]  /*20e50*/  STL [R1+0x10dc], R0 ;  /* 0x0010dc0001007387 */ /* 0x0081e80000100800 */
[----:B0-----:R-:W2:Y:S04]  /*20e60*/  LDL.LU R0, [R1+0x78] ;  /* 0x0000780001007983 */ /* 0x001ea80000300800 */
[----:B------:R-:W3:Y:S04]  /*20e70*/  LDL.LU R14, [R1+0x68] ;  /* 0x00006800010e7983 */ /* 0x000ee80000300800 */
[----:B------:R-:W4:Y:S04]  /*20e80*/  LDL.LU R29, [R1+0x64] ;  /* 0x00006400011d7983 */ /* 0x000f280000300800 */
        /* <DEDUP_REMOVED lines=10> */
[----:B------:R0:W-:Y:S04]  /*20f30*/  STS.U16 [R2+UR6+0x1d200], R8 ;  /* 0x01d2000802007988 */ /* 0x0001e80008000406 */
[----:B------:R-:W3:Y:S04]  /*20f40*/  LDL.LU R9, [R1+0x38] ;  /* 0x0000380001097983 */ /* 0x000ee80000300800 */
[----:B------:R1:W-:Y:S04]  /*20f50*/  STS.U16 [R2+UR6+0x1da00], R7 ;  /* 0x01da000702007988 */ /* 0x0003e80008000406 */
[----:B0-----:R-:W3:Y:S04]  /*20f60*/  LDL.LU R8, [R1+0x34] ;  /* 0x0000340001087983 */ /* 0x001ee80000300800 */
[----:B------:R0:W-:Y:S04]  /*20f70*/  STS.U16 [R2+UR6+0x1e200], R6 ;  /* 0x01e2000602007988 */ /* 0x0001e80008000406 */
[----:B-1----:R-:W3:Y:S04]  /*20f80*/  LDL.LU R7, [R1+0x30] ;  /* 0x0000300001077983 */ /* 0x002ee80000300800 */
        /* <DEDUP_REMOVED lines=20> */
[----:B0-----:R-:W3:Y:S04]  /*210d0*/  LDL.LU R28, [R1+0x4] ;  /* 0x00000400011c7983 */ /* 0x001ee80000300800 */
[----:B------:R-:W3:Y:S04]  /*210e0*/  LDL.LU R2, [R1] ;  /* 0x0000000001027983 */ /* 0x000ee80000300800 */
[----:B--2---:R0:W-:Y:S04]  /*210f0*/  STS.U16 [R15+UR6+0x3c00], R0 ;  /* 0x003c00000f007988 */ /* 0x0041e80008000406 */
[----:B0-----:R-:W2:Y:S04]  /*21100*/  LDL.LU R0, [R1+0x10dc] ;  /* 0x0010dc0001007983 */ /* 0x001ea80000300800 */
[----:B--2---:R0:W-:Y:S04]  /*21110*/  STS.U16 [R15+UR6+0x4400], R0 ;  /* 0x004400000f007988 */ /* 0x0041e80008000406 */
[----:B0-----:R-:W2:Y:S04]  /*21120*/  LDL.LU R0, [R1+0x10d8] ;  /* 0x0010d80001007983 */ /* 0x001ea80000300800 */
[----:B--2---:R0:W-:Y:S04]  /*21130*/  STS.U16 [R15+UR6+0x4c00], R0 ;  /* 0x004c00000f007988 */ /* 0x0041e80008000406 */
[----:B0-----:R-:W2:Y:S04]  /*21140*/  LDL.LU R0, [R1+0x10d4] ;  /* 0x0010d40001007983 */ /* 0x001ea80000300800 */
[----:B--2---:R0:W-:Y:S04]  /*21150*/  STS.U16 [R15+UR6+0x5400], R0 ;  /* 0x005400000f007988 */ /* 0x0041e80008000406 */
[----:B---3--:R1:W-:Y:S04]  /*21160*/  STS.U16 [R15+UR6+0x5c00], R14 ;  /* 0x005c000e0f007988 */ /* 0x0083e80008000406 */
[----:B----4-:R2:W-:Y:S04]  /*21170*/  STS.U16 [R15+UR6+0x6400], R29 ;  /* 0x0064001d0f007988 */ /* 0x0105e80008000406 */
[----:B0-----:R-:W3:Y:S04]  /*21180*/  LDL.LU R0, [R1+0x10d0] ;  /* 0x0010d00001007983 */ /* 0x001ee80000300800 */
[----:B-1----:R-:W4:Y:S04]  /*21190*/  LDL.LU R14, [R1+0x10cc] ;  /* 0x0010cc00010e7983 */ /* 0x002f280000300800 */
[----:B--2---:R-:W2:Y:S04]  /*211a0*/  LDL.LU R29, [R1+0x10c8] ;  /* 0x0010c800011d7983 */ /* 0x004ea80000300800 */
[----:B------:R0:W-:Y:S04]  /*211b0*/  STS.U16 [R15+UR6+0x6c00], R27 ;  /* 0x006c001b0f007988 */ /* 0x0001e80008000406 */
[----:B------:R1:W-:Y:S04]  /*211c0*/  STS.U16 [R15+UR6+0x7400], R25 ;  /* 0x007400190f007988 */ /* 0x0003e80008000406 */
[----:B------:R1:W-:Y:S04]  /*211d0*/  STS.U16 [R15+UR6+0x7c00], R23 ;  /* 0x007c00170f007988 */ /* 0x0003e80008000406 */
[----:B0-----:R-:W2:Y:S04]  /*211e0*/  LDL.LU R27, [R1+0x10c4] ;  /* 0x0010c400011b7983 */ /* 0x001ea80000300800 */
[----:B-1----:R-:W2:Y:S04]  /*211f0*/  LDL.LU R25, [R1+0x10c0] ;  /* 0x0010c00001197983 */ /* 0x002ea80000300800 */
[----:B------:R-:W2:Y:S04]  /*21200*/  LDL.LU R23, [R1+0x10bc] ;  /* 0x0010bc0001177983 */ /* 0x000ea80000300800 */
        /* <DEDUP_REMOVED lines=43> */
[----:B0-----:R-:W3:Y:S04]  /*214c0*/  LDL R2, [R1+0x9bc] ;  /* 0x0009bc0001027983 */ /* 0x001ee80000100800 */
[----:B--2---:R-:W-:Y:S04]  /*214d0*/  STS.U16 [R15+UR6+0x13400], R28 ;  /* 0x0134001c0f007988 */ /* 0x004fe80008000406 */
[----:B------:R-:W-:Y:S04]  /*214e0*/  STS.U16 [R15+UR6+0x13c00], R26 ;  /* 0x013c001a0f007988 */ /* 0x000fe80008000406 */
[----:B------:R-:W-:Y:S04]  /*214f0*/  STS.U16 [R15+UR6+0x14400], R24 ;  /* 0x014400180f007988 */ /* 0x000fe80008000406 */
[----:B------:R-:W-:Y:S04]  /*21500*/  STS.U16 [R15+UR6+0x14c00], R22 ;  /* 0x014c00160f007988 */ /* 0x000fe80008000406 */
[----:B------:R-:W-:Y:S04]  /*21510*/  STS.U16 [R15+UR6+0x15400], R20 ;  /* 0x015400140f007988 */ /* 0x000fe80008000406 */
[----:B------:R-:W-:Y:S04]  /*21520*/  STS.U16 [R15+UR6+0x15c00], R18 ;  /* 0x015c00120f007988 */ /* 0x000fe80008000406 */
[----:B------:R-:W-:Y:S04]  /*21530*/  STL [R1+0x1000], R28 ;  /* 0x0010001c01007387 */ /* 0x000fe80000100800 */
[----:B------:R-:W-:Y:S04]  /*21540*/  STS.U16 [R15+UR6+0x16400], R16 ;  /* 0x016400100f007988 */ /* 0x000fe80008000406 */
[----:B------:R-:W-:Y:S04]  /*21550*/  STL [R1+0x100c], R28 ;  /* 0x00100c1c01007387 */ /* 0x000fe80000100800 */
[----:B------:R0:W-:Y:S04]  /*21560*/  STS.U16 [R15+UR6+0x16c00], R3 ;  /* 0x016c00030f007988 */ /* 0x0001e80008000406 */
[----:B0-----:R-:W2:Y:S01]  /*21570*/  LDL R3, [R1+0x254] ;  /* 0x0002540001037983 */ /* 0x001ea20000100800 */
[----:B---3--:R-:W-:-:S03]  /*21580*/  PRMT R0, RZ, 0x7610, R0 ;  /* 0x00007610ff007816 */ /* 0x008fc60000000000 */
[----:B------:R-:W-:Y:S04]  /*21590*/  STS.U16 [R15+UR6+0x17400], R4 ;  /* 0x017400040f007988 */ /* 0x000fe80008000406 */
[----:B------:R-:W-:Y:S04]  /*215a0*/  STS.U16 [R15+UR6+0x17c00], R5 ;  /* 0x017c00050f007988 */ /* 0x000fe80008000406 */
[----:B------:R-:W-:Y:S04]  /*215b0*/  STS.U16 [R15+UR6+0x18400], R6 ;  /* 0x018400060f007988 */ /* 0x000fe80008000406 */
[----:B--2---:R-:W2:Y:S04]  /*215c0*/  @!P0 LDG.E.U16 R0, desc[UR12][R2.64] ;  /* 0x0000000c02008981 */ /* 0x004ea8000c1e1500 */
        /* <DEDUP_REMOVED lines=14> */
[----:B0-----:R-:W3:Y:S04]  /*216b0*/  LDL.LU R15, [R1+0x1064] ;  /* 0x00106400010f7983 */ /* 0x001ee80000300800 */
        /* <DEDUP_REMOVED lines=8> */
[----:B------:R-:W2:Y:S04]  /*21740*/  @!P0 LDG.E.U16 R15, desc[UR12][R2.64] ;  /* 0x0000000c020f8981 */ /* 0x000ea8000c1e1500 */
[----:B--2---:R0:W-:Y:S04]  /*21750*/  STL [R1+0x94], R15 ;  /* 0x0000940f01007387 */ /* 0x0041e80000100800 */
[----:B0-----:R-:W2:Y:S04]  /*21760*/  LDL.LU R15, [R1+0x105c] ;  /* 0x00105c00010f7983 */ /* 0x001ea80000300800 */
[----:B------:R-:W3:Y:S04]  /*21770*/  LDL R2, [R1+0x98c] ;  /* 0x00098c0001027983 */ /* 0x000ee80000100800 */
[----:B------:R-:W3:Y:S01]  /*21780*/  LDL R3, [R1+0x990] ;  /* 0x0009900001037983 */ /* 0x000ee20000100800 */
[----:B----4-:R-:W-:-:S02]  /*21790*/  PRMT R14, RZ, 0x7610, R14 ;  /* 0x00007610ff0e7816 */ /* 0x010fc4000000000e */
[----:B---3--:R-:W-:-:S04]  /*217a0*/  @!P0 LOP3.LUT R3, R3, R2, RZ, 0x3c, !PT ;  /* 0x0000000203038212 */ /* 0x008fc800078e3cff */
[----:B------:R-:W-:-:S04]  /*217b0*/  @!P0 LOP3.LUT R2, R3, R2, RZ, 0x3c, !PT ;  /* 0x0000000203028212 */ /* 0x000fc800078e3cff */
[----:B------:R-:W-:-:S05]  /*217c0*/  @!P0 LOP3.LUT R3, R3, R2, RZ, 0x3c, !PT ;  /* 0x0000000203038212 */ /* 0x000fca00078e3cff */
[----:B------:R-:W3:Y:S04]  /*217d0*/  @!P0 LDG.E.U16 R14, desc[UR12][R2.64] ;  /* 0x0000000c020e8981 */ /* 0x000ee8000c1e1500 */
[----:B---3--:R0:W-:Y:S04]  /*217e0*/  STL [R1+0x90], R14 ;  /* 0x0000900e01007387 */ /* 0x0081e80000100800 */
[----:B0-----:R-:W3:Y:S04]  /*217f0*/  LDL.LU R14, [R1+0x1058] ;  /* 0x00105800010e7983 */ /* 0x001ee80000300800 */
        /* <DEDUP_REMOVED lines=11> */
[----:B---3--:R-:W-:-:S02]  /*218b0*/  PRMT R14, RZ, 0x7610, R14 ;  /* 0x00007610ff0e7816 */ /* 0x008fc4000000000e */
[----:B----4-:R-:W-:-:S04]  /*218c0*/  @!P0 LOP3.LUT R3, R3, R2, RZ, 0x3c, !PT ;  /* 0x0000000203038212 */ /* 0x010fc800078e3cff */
        /* <DEDUP_REMOVED lines=146> */
[----:B------:R-:W2:Y:S01]  /*221f0*/  @!P0 LDG.E.U16 R14, desc[UR12][R2.64] ;  /* 0x0000000c020e8981 */ /* 0x000ea2000c1e1500 */
[----:B---3--:R-:W-:-:S03]  /*22200*/  PRMT R0, RZ, 0x7610, R0 ;  /* 0x00007610ff007816 */ /* 0x008fc60000000000 */
[----:B--2---:R0:W-:Y:S04]  /*22210*/  STL [R1+0x48], R14 ;  /* 0x0000480e01007387 */ /* 0x0041e80000100800 */
[----:B0-----:R-:W2:Y:S04]  /*22220*/  LDL.LU R14, [R1+0x1014] ;  /* 0x00101400010e7983 */ /* 0x001ea80000300800 */
[----:B------:R-:W3:Y:S01]  /*22230*/  LDL R3, [R1+0x72c] ;  /* 0x00072c0001037983 */ /* 0x000ee20000100800 */
[----:B------:R-:W-:-:S03]  /*22240*/  @!P0 IMAD.MOV.U32 R2, RZ, RZ, R15 ;  /* 0x000000ffff028224 */ /* 0x000fc600078e000f */
[----:B------:R-:W4:Y:S04]  /*22250*/  LDL R15, [R1+0x690] ;  /* 0x00069000010f7983 */ /* 0x000f280000100800 */
[----:B---3--:R-:W3:Y:S04]  /*22260*/  @!P0 LDG.E.U16 R0, desc[UR12][R2.64] ;  /* 0x0000000c02008981 */ /* 0x008ee8000c1e1500 */
[----:B---3--:R0:W-:Y:S04]  /*22270*/  STL [R1+0x44], R0 ;  /* 0x0000440001007387 */ /* 0x0081e80000100800 */
[----:B0-----:R-:W3:Y:S04]  /*22280*/  LDL.LU R0, [R1+0x1010] ;  /* 0x0010100001007983 */ /* 0x001ee80000300800 */
[----:B------:R-:W3:Y:S04]  /*22290*/  LDL R2, [R1+0x70c] ;  /* 0x00070c0001027983 */ /* 0x000ee80000100800 */
[----:B------:R-:W3:Y:S01]  /*222a0*/  LDL R3, [R1+0x710] ;  /* 0x0007100001037983 */ /* 0x000ee20000100800 */
[----:B--2---:R-:W-:-:S02]  /*222b0*/  PRMT R14, RZ, 0x7610, R14 ;  /* 0x00007610ff0e7816 */ /* 0x004fc4000000000e */
        /* <DEDUP_REMOVED lines=9> */
[----:B------:R-:W-:Y:S01]  /*22350*/  @!P0 LOP3.LUT R3, R3, R2, RZ, 0x3c, !PT ;  /* 0x0000000203038212 */ /* 0x000fe200078e3cff */
[----:B--2---:R0:W-:Y:S04]  /*22360*/  STL [R1+0x40], R14 ;  /* 0x0000400e01007387 */ /* 0x0041e80000100800 */
[----:B------:R1:W2:Y:S01]  /*22370*/  @!P0 LDG.E.U16 R12, desc[UR12][R2.64] ;  /* 0x0000000c020c8981 */ /* 0x0002a2000c1e1500 */
[----:B------:R-:W-:-:S03]  /*22380*/  PRMT R28, RZ, 0x7610, R28 ;  /* 0x00007610ff1c7816 */ /* 0x000fc6000000001c */
[----:B0-----:R-:W3:Y:S04]  /*22390*/  LDL R14, [R1+0x670] ;  /* 0x00067000010e7983 */ /* 0x001ee80000100800 */
[----:B------:R-:W1:Y:S04]  /*223a0*/  LDL R2, [R1+0x6cc] ;  /* 0x0006cc0001027983 */ /* 0x000e680000100800 */
[----:B------:R-:W1:Y:S02]  /*223b0*/  LDL R3, [R1+0x6d0] ;  /* 0x0006d00001037983 */ /* 0x000e640000100800 */
[----:B-1----:R-:W-:-:S04]  /*223c0*/  @!P0 LOP3.LUT R3, R3, R2, RZ, 0x3c, !PT ;  /* 0x0000000203038212 */ /* 0x002fc800078e3cff */
        /* <DEDUP_REMOVED lines=13> */
[----:B------:R-:W2:Y:S01]  /*224a0*/  @!P0 LDG.E.U16 R0, desc[UR12][R2.64] ;  /* 0x0000000c02008981 */ /* 0x000ea2000c1e1500 */
[----:B------:R-:W-:-:S03]  /*224b0*/  PRMT R5, RZ, 0x7610, R5 ;  /* 0x00007610ff057816 */ /* 0x000fc60000000005 */
[----:B--2---:R0:W-:Y:S04]  /*224c0*/  STL [R1+0x34], R0 ;  /* 0x0000340001007387 */ /* 0x0041e80000100800 */
[----:B0-----:R-:W2:Y:S04]  /*224d0*/  LDL.LU R0, [R1+0x1008] ;  /* 0x0010080001007983 */ /* 0x001ea80000300800 */
[----:B------:R-:W2:Y:S01]  /*224e0*/  LDL R3, [R1+0x68c] ;  /* 0x00068c0001037983 */ /* 0x000ea20000100800 */
[----:B----4-:R-:W-:Y:S01]  /*224f0*/  @!P0 IMAD.MOV.U32 R2, RZ, RZ, R15 ;  /* 0x000000ffff028224 */ /* 0x010fe200078e000f */
[----:B------:R-:W-:-:S02]  /*22500*/  PRMT R13, RZ, 0x7610, R13 ;  /* 0x00007610ff0d7816 */ /* 0x000fc4000000000d */
[----:B------:R-:W4:Y:S04]  /*22510*/  LDL R15, [R1+0x5ec] ;  /* 0x0005ec00010f7983 */ /* 0x000f280000100800 */
[----:B--2---:R0:W2:Y:S04]  /*22520*/  @!P0 LDG.E.U16 R5, desc[UR12][R2.64] ;  /* 0x0000000c02058981 */ /* 0x0040a8000c1e1500 */
[----:B------:R-:W3:Y:S01]  /*22530*/  LDL R3, [R1+0x66c] ;  /* 0x00066c0001037983 */ /* 0x000ee20000100800 */
[----:B0-----:R-:W-:-:S03]  /*22540*/  @!P0 IMAD.MOV.U32 R2, RZ, RZ, R14 ;  /* 0x000000ffff028224 */ /* 0x001fc600078e000e */
[----:B--2---:R0:W-:Y:S01]  /*22550*/  STL [R1+0x30], R5 ;  /* 0x0000300501007387 */ /* 0x0041e20000100800 */
[----:B------:R-:W-:-:S03]  /*22560*/  PRMT R10, RZ, 0x7610, R10 ;  /* 0x00007610ff0a7816 */ /* 0x000fc6000000000a */
[----:B------:R-:W2:Y:S04]  /*22570*/  LDL R14, [R1+0x5cc] ;  /* 0x0005cc00010e7983 */ /* 0x000ea80000100800 */
[----:B---3--:R1:W3:Y:S04]  /*22580*/  @!P0 LDG.E.U16 R13, desc[UR12][R2.64] ;  /* 0x0000000c020d8981 */ /* 0x0082e8000c1e1500 */
[----:B0-----:R-:W2:Y:S04]  /*22590*/  LDL R5, [R1+0x5f0] ;  /* 0x0005f00001057983 */ /* 0x001ea80000100800 */
[----:B------:R-:W2:Y:S01]  /*225a0*/  LDL R3, [R1+0x64c] ;  /* 0x00064c0001037983 */ /* 0x000ea20000100800 */
[----:B-1----:R-:W-:-:S03]  /*225b0*/  @!P0 IMAD.MOV.U32 R2, RZ, RZ, R12 ;  /* 0x000000ffff028224 */ /* 0x002fc600078e000c */
[----:B---3--:R0:W-:Y:S01]  /*225c0*/  STL [R1+0x2c], R13 ;  /* 0x00002c0d01007387 */ /* 0x0081e20000100800 */
[----:B------:R-:W-:-:S03]  /*225d0*/  PRMT R0, RZ, 0x7610, R0 ;  /* 0x00007610ff007816 */ /* 0x000fc60000000000 */
[----:B------:R-:W3:Y:S04]  /*225e0*/  LDL R12, [R1+0x5ac] ;  /* 0x0005ac00010c7983 */ /* 0x000ee80000100800 */
[----:B--2---:R1:W2:Y:S04]  /*225f0*/  @!P0 LDG.E.U16 R10, desc[UR12][R2.64] ;  /* 0x0000000c020a8981 */ /* 0x0042a8000c1e1500 */
[----:B0-----:R-:W2:Y:S04]  /*22600*/  LDL R13, [R1+0x5d0] ;  /* 0x0005d000010d7983 */ /* 0x001ea80000100800 */
        /* <DEDUP_REMOVED lines=13> */
[----:B------:R-:W-:Y:S02]  /*226e0*/  PRMT R7, RZ, 0x7610, R7 ;  /* 0x00007610ff077816 */ /* 0x000fe40000000007 */
[----:B--2---:R-:W-:-:S04]  /*226f0*/  @!P0 LOP3.LUT R3, R3, R2, RZ, 0x3c, !PT ;  /* 0x0000000203038212 */ /* 0x004fc800078e3cff */
[----:B------:R-:W-:-:S04]  /*22700*/  @!P0 LOP3.LUT R2, R3, R2, RZ, 0x3c, !PT ;  /* 0x0000000203028212 */ /* 0x000fc800078e3cff */
[----:B------:R-:W-:Y:S02]  /*22710*/  @!P0 LOP3.LUT R3, R3, R2, RZ, 0x3c, !PT ;  /* 0x0000000203038212 */ /* 0x000fe400078e3cff */
[----:B---3--:R-:W-:-:S03]  /*22720*/  PRMT R0, RZ, 0x7610, R0 ;  /* 0x00007610ff007816 */ /* 0x008fc60000000000 */
[----:B------:R0:W2:Y:S02]  /*22730*/  @!P0 LDG.E.U16 R28, desc[UR12][R2.64] ;  /* 0x0000000c021c8981 */ /* 0x0000a4000c1e1500 */
[----:B0-----:R-:W-:Y:S02]  /*22740*/  @!P0 IMAD.MOV.U32 R2, RZ, RZ, R5 ;  /* 0x000000ffff028224 */ /* 0x001fe400078e0005 */
[----:B----4-:R-:W-:-:S05]  /*22750*/  @!P0 IMAD.MOV.U32 R3, RZ, RZ, R15 ;  /* 0x000000ffff038224 */ /* 0x010fca00078e000f */
[----:B------:R0:W3:Y:S02]  /*22760*/  @!P0 LDG.E.U16 R0, desc[UR12][R2.64] ;  /* 0x0000000c02008981 */ /* 0x0000e4000c1e1500 */
[----:B0-----:R-:W-:Y:S02]  /*22770*/  @!P0 IMAD.MOV.U32 R2, RZ, RZ, R13 ;  /* 0x000000ffff028224 */ /* 0x001fe400078e000d */
[----:B------:R-:W-:-:S05]  /*22780*/  @!P0 IMAD.MOV.U32 R3, RZ, RZ, R14 ;  /* 0x000000ffff038224 */ /* 0x000fca00078e000e */
[----:B------:R0:W4:Y:S01]  /*22790*/  @!P0 LDG.E.U16 R7, desc[UR12][R2.64] ;  /* 0x0000000c02078981 */ /* 0x000122000c1e1500 */
[----:B------:R-:W-:Y:S01]  /*227a0*/  PRMT R8, RZ, 0x7610, R8 ;  /* 0x00007610ff087816 */ /* 0x000fe20000000008 */
[----:B0-----:R-:W-:Y:S02]  /*227b0*/  @!P0 IMAD.MOV.U32 R2, RZ, RZ, R10 ;  /* 0x000000ffff028224 */ /* 0x001fe400078e000a */
[----:B------:R-:W-:-:S05]  /*227c0*/  @!P0 IMAD.MOV.U32 R3, RZ, RZ, R12 ;  /* 0x000000ffff038224 */ /* 0x000fca00078e000c */
[----:B------:R-:W4:Y:S04]  /*227d0*/  @!P0 LDG.E.U16 R8, desc[UR12][R2.64] ;  /* 0x0000000c02088981 */ /* 0x000f28000c1e1500 */
[----:B--2---:R0:W-:Y:S04]  /*227e0*/  STL [R1+0x20], R28 ;  /* 0x0000201c01007387 */ /* 0x0041e80000100800 */
[----:B0-----:R-:W2:Y:S04]  /*227f0*/  LDL.LU R28, [R1+0x1000] ;  /* 0x00100000011c7983 */ /* 0x001ea80000300800 */
[----:B------:R-:W2:Y:S04]  /*22800*/  LDL R15, [R1+0x56c] ;  /* 0x00056c00010f7983 */ /* 0x000ea80000100800 */
[----:B------:R-:W2:Y:S04]  /*22810*/  LDL R5, [R1+0x570] ;  /* 0x0005700001057983 */ /* 0x000ea80000100800 */
[----:B---3--:R0:W-:Y:S04]  /*22820*/  STL [R1+0x1c], R0 ;  /* 0x00001c0001007387 */ /* 0x0081e80000100800 */
[----:B0-----:R-:W3:Y:S04]  /*22830*/  LDL.LU R0, [R1+0xffc] ;  /* 0x000ffc0001007983 */ /* 0x001ee80000300800 */
[----:B------:R-:W2:Y:S04]  /*22840*/  LDL R14, [R1+0x54c] ;  /* 0x00054c00010e7983 */ /* 0x000ea80000100800 */
[----:B----4-:R0:W-:Y:S04]  /*22850*/  STL [R1+0x18], R7 ;  /* 0x0000180701007387 */ /* 0x0101e80000100800 */
[----:B------:R-:W4:Y:S04]  /*22860*/  LDL R2, [R1+0x58c] ;  /* 0x00058c0001027983 */ /* 0x000f280000100800 */
[----:B------:R-:W4:Y:S04]  /*22870*/  LDL R3, [R1+0x590] ;  /* 0x0005900001037983 */ /* 0x000f280000100800 */
[----:B------:R-:W2:Y:S04]  /*22880*/  LDL R13, [R1+0x52c] ;  /* 0x00052c00010d7983 */ /* 0x000ea80000100800 */
[----:B------:R-:W2:Y:S01]  /*22890*/  LDL R12, [R1+0x530] ;  /* 0x00053000010c7983 */ /* 0x000ea20000100800 */
[----:B------:R-:W-:-:S03]  /*228a0*/  PRMT R4, RZ, 0x7610, R4 ;  /* 0x00007610ff047816 */ /* 0x000fc60000000004 */
[----:B------:R-:W2:Y:S04]  /*228b0*/  LDL R10, [R1+0x50c] ;  /* 0x00050c00010a7983 */ /* 0x000ea80000100800 */
[----:B0-----:R-:W2:Y:S01]  /*228c0*/  LDL R7, [R1+0x550] ;  /* 0x0005500001077983 */ /* 0x001ea20000100800 */
[----:B------:R-:W-:-:S03]  /*228d0*/  PRMT R6, RZ, 0x7610, R6 ;  /* 0x00007610ff067816 */ /* 0x000fc60000000006 */
[----:B------:R0:W-:Y:S01]  /*228e0*/  STL [R1+0x14], R8 ;  /* 0x0000140801007387 */ /* 0x0001e20000100800 */
[----:B------:R-:W-:-:S03]  /*228f0*/  PRMT R11, RZ, 0x7610, R11 ;  /* 0x00007610ff0b7816 */ /* 0x000fc6000000000b */
[----:B0-----:R-:W2:Y:S01]  /*22900*/  LDL R8, [R1+0x510] ;  /* 0x0005100001087983 */ /* 0x001ea20000100800 */
[----:B---3--:R-:W-:Y:S02]  /*22910*/  PRMT R0, RZ, 0x7610, R0 ;  /* 0x00007610ff007816 */ /* 0x008fe40000000000 */
[----:B----4-:R-:W-:-:S04]  /*22920*/  @!P0 LOP3.LUT R3, R3, R2, RZ, 0x3c, !PT ;  /* 0x0000000203038212 */ /* 0x010fc800078e3cff */
[----:B------:R-:W-:-:S04]  /*22930*/  @!P0 LOP3.LUT R2, R3, R2, RZ, 0x3c, !PT ;  /* 0x0000000203028212 */ /* 0x000fc800078e3cff */
[----:B------:R-:W-:-:S05]  /*22940*/  @!P0 LOP3.LUT R3, R3, R2, RZ, 0x3c, !PT ;  /* 0x0000000203038212 */ /* 0x000fca00078e3cff */
[----:B------:R2:W3:Y:S02]  /*22950*/  @!P0 LDG.E.U16 R0, desc[UR12][R2.64] ;  /* 0x0000000c02008981 */ /* 0x0004e4000c1e1500 */
[----:B--2---:R-:W-:Y:S02]  /*22960*/  @!P0 IMAD.MOV.U32 R2, RZ, RZ, R5 ;  /* 0x000000ffff028224 */ /* 0x004fe400078e0005 */
[----:B------:R-:W-:-:S05]  /*22970*/  @!P0 IMAD.MOV.U32 R3, RZ, RZ, R15 ;  /* 0x000000ffff038224 */ /* 0x000fca00078e000f */
[----:B------:R0:W2:Y:S02]  /*22980*/  @!P0 LDG.E.U16 R4, desc[UR12][R2.64] ;  /* 0x0000000c02048981 */ /* 0x0000a4000c1e1500 */
[----:B0-----:R-:W-:Y:S02]  /*22990*/  @!P0 IMAD.MOV.U32 R2, RZ, RZ, R7 ;  /* 0x000000ffff028224 */ /* 0x001fe400078e0007 */
[----:B------:R-:W-:-:S05]  /*229a0*/  @!P0 IMAD.MOV.U32 R3, RZ, RZ, R14 ;  /* 0x000000ffff038224 */ /* 0x000fca00078e000e */
[----:B------:R0:W4:Y:S02]  /*229b0*/  @!P0 LDG.E.U16 R6, desc[UR12][R2.64] ;  /* 0x0000000c02068981 */ /* 0x000124000c1e1500 */
[----:B0-----:R-:W-:Y:S02]  /*229c0*/  @!P0 IMAD.MOV.U32 R2, RZ, RZ, R12 ;  /* 0x000000ffff028224 */ /* 0x001fe400078e000c */
[----:B------:R-:W-:-:S05]  /*229d0*/  @!P0 IMAD.MOV.U32 R3, RZ, RZ, R13 ;  /* 0x000000ffff038224 */ /* 0x000fca00078e000d */
[----:B------:R0:W4:Y:S01]  /*229e0*/  @!P0 LDG.E.U16 R11, desc[UR12][R2.64] ;  /* 0x0000000c020b8981 */ /* 0x000122000c1e1500 */
[----:B------:R-:W-:Y:S01]  /*229f0*/  PRMT R9, RZ, 0x7610, R9 ;  /* 0x00007610ff097816 */ /* 0x000fe20000000009 */
[----:B0-----:R-:W-:Y:S02]  /*22a00*/  @!P0 IMAD.MOV.U32 R2, RZ, RZ, R8 ;  /* 0x000000ffff028224 */ /* 0x001fe400078e0008 */
[----:B------:R-:W-:-:S05]  /*22a10*/  @!P0 IMAD.MOV.U32 R3, RZ, RZ, R10 ;  /* 0x000000ffff038224 */ /* 0x000fca00078e000a */
[----:B------:R-:W4:Y:S04]  /*22a20*/  @!P0 LDG.E.U16 R9, desc[UR12][R2.64] ;  /* 0x0000000c02098981 */ /* 0x000f28000c1e1500 */
[----:B---3--:R0:W-:Y:S04]  /*22a30*/  STL [R1+0x10], R0 ;  /* 0x0000100001007387 */ /* 0x0081e80000100800 */
[----:B0-----:R-:W3:Y:S04]  /*22a40*/  LDL.LU R0, [R1+0xff8] ;  /* 0x000ff80001007983 */ /* 0x001ee80000300800 */
[----:B------:R-:W3:Y:S04]  /*22a50*/  LDL R5, [R1+0x4ec] ;  /* 0x0004ec0001057983 */ /* 0x000ee80000100800 */
[----:B--2---:R0:W-:Y:S04]  /*22a60*/  STL [R1+0xc], R4 ;  /* 0x00000c0401007387 */ /* 0x0041e80000100800 */
[----:B------:R-:W2:Y:S04]  /*22a70*/  LDL R7, [R1+0x4cc] ;  /* 0x0004cc0001077983 */ /* 0x000ea80000100800 */
[----:B0-----:R-:W2:Y:S04]  /*22a80*/  LDL R4, [R1+0x4f0] ;  /* 0x0004f00001047983 */ /* 0x001ea80000100800 */
[----:B----4-:R0:W-:Y:S04]  /*22a90*/  STL [R1+0x8], R6 ;  /* 0x0000080601007387 */ /* 0x0101e80000100800 */
[----:B0-----:R-:W4:Y:S04]  /*22aa0*/  LDL R6, [R1+0x4d0] ;  /* 0x0004d00001067983 */ /* 0x001f280000100800 */
[----:B------:R0:W-:Y:S04]  /*22ab0*/  STL [R1+0x4], R11 ;  /* 0x0000040b01007387 */ /* 0x0001e80000100800 */
[----:B------:R-:W4:Y:S01]  /*22ac0*/  LDL R10, [R1+0x4b0] ;  /* 0x0004b000010a7983 */ /* 0x000f220000100800 */
[----:B------:R-:W-:-:S03]  /*22ad0*/  PRMT R28, RZ, 0x7610, R28 ;  /* 0x00007610ff1c7816 */ /* 0x000fc6000000001c */
[----:B------:R-:W4:Y:S04]  /*22ae0*/  LDL R8, [R1+0x490] ;  /* 0x0004900001087983 */ /* 0x000f280000100800 */
[----:B0-----:R-:W4:Y:S01]  /*22af0*/  LDL R11, [R1+0x4ac] ;  /* 0x0004ac00010b7983 */ /* 0x001f220000100800 */
[----:B------:R-:W-:-:S03]  /*22b00*/  PRMT R26, RZ, 0x7610, R26 ;  /* 0x00007610ff1a7816 */ /* 0x000fc6000000001a */
[----:B------:R0:W-:Y:S01]  /*22b10*/  STL [R1], R9 ;  /* 0x0000000901007387 */ /* 0x0001e20000100800 */
[----:B------:R-:W-:-:S03]  /*22b20*/  PRMT R24, RZ, 0x7610, R24 ;  /* 0x00007610ff187816 */ /* 0x000fc60000000018 */
[----:B0-----:R-:W4:Y:S01]  /*22b30*/  LDL R9, [R1+0x48c] ;  /* 0x00048c0001097983 */ /* 0x001f220000100800 */
[----:B---3--:R-:W-:-:S03]  /*22b40*/  @!P0 IMAD.MOV.U32 R3, RZ, RZ, R5 ;  /* 0x000000ffff038224 */ /* 0x008fc600078e0005 */
[----:B------:R-:W3:Y:S01]  /*22b50*/  LDL R5, [R1+0x46c] ;  /* 0x00046c0001057983 */ /* 0x000ee20000100800 */
[----:B--2---:R-:W-:-:S03]  /*22b60*/  @!P0 IMAD.MOV.U32 R2, RZ, RZ, R4 ;  /* 0x000000ffff028224 */ /* 0x004fc600078e0004 */
[----:B------:R-:W2:Y:S04]  /*22b70*/  LDL R4, [R1+0x470] ;  /* 0x0004700001047983 */ /* 0x000ea80000100800 */
[----:B------:R0:W2:Y:S02]  /*22b80*/  @!P0 LDG.E.U16 R28, desc[UR12][R2.64] ;  /* 0x0000000c021c8981 */ /* 0x0000a4000c1e1500 */
[----:B0-----:R-:W-:Y:S02]  /*22b90*/  @!P0 IMAD.MOV.U32 R3, RZ, RZ, R7 ;  /* 0x000000ffff038224 */ /* 0x001fe400078e0007 */
[----:B----4-:R-:W-:-:S05]  /*22ba0*/  @!P0 IMAD.MOV.U32 R2, RZ, RZ, R6 ;  /* 0x000000ffff028224 */ /* 0x010fca00078e0006 */
[----:B------:R0:W4:Y:S02]  /*22bb0*/  @!P0 LDG.E.U16 R26, desc[UR12][R2.64] ;  /* 0x0000000c021a8981 */ /* 0x000124000c1e1500 */
[----:B0-----:R-:W-:Y:S02]  /*22bc0*/  @!P0 IMAD.MOV.U32 R2, RZ, RZ, R10 ;  /* 0x000000ffff028224 */ /* 0x001fe400078e000a */
[----:B------:R-:W-:-:S05]  /*22bd0*/  @!P0 IMAD.MOV.U32 R3, RZ, RZ, R11 ;  /* 0x000000ffff038224 */ /* 0x000fca00078e000b */
[----:B------:R0:W4:Y:S01]  /*22be0*/  @!P0 LDG.E.U16 R24, desc[UR12][R2.64] ;  /* 0x0000000c02188981 */ /* 0x000122000c1e1500 */
[----:B------:R-:W-:Y:S02]  /*22bf0*/  PRMT R22, RZ, 0x7610, R22 ;  /* 0x00007610ff167816 */ /* 0x000fe40000000016 */
[----:B------:R-:W-:Y:S01]  /*22c00*/  PRMT R20, RZ, 0x7610, R20 ;  /* 0x00007610ff147816 */ /* 0x000fe20000000014 */
[----:B0-----:R-:W-:Y:S02]  /*22c10*/  @!P0 IMAD.MOV.U32 R2, RZ, RZ, R8 ;  /* 0x000000ffff028224 */ /* 0x001fe400078e0008 */
[----:B------:R-:W-:-:S05]  /*22c20*/  @!P0 IMAD.MOV.U32 R3, RZ, RZ, R9 ;  /* 0x000000ffff038224 */ /* 0x000fca00078e0009 */
[----:B------:R3:W4:Y:S02]  /*22c30*/  @!P0 LDG.E.U16 R22, desc[UR12][R2.64] ;  /* 0x0000000c02168981 */ /* 0x000724000c1e1500 */
[----:B---3--:R-:W-:Y:S02]  /*22c40*/  @!P0 IMAD.MOV.U32 R3, RZ, RZ, R5 ;  /* 0x000000ffff038224 */ /* 0x008fe400078e0005 */
[----:B--2---:R-:W-:Y:S04]  /*22c50*/  STL [R1+0xf88], R28 ;  /* 0x000f881c01007387 */ /* 0x004fe80000100800 */
[----:B------:R-:W2:Y:S04]  /*22c60*/  LDL R7, [R1+0x44c] ;  /* 0x00044c0001077983 */ /* 0x000ea80000100800 */
[----:B------:R-:W3:Y:S01]  /*22c70*/  LDL R6, [R1+0x450] ;  /* 0x0004500001067983 */ /* 0x000ee20000100800 */
[----:B------:R-:W-:-:S05]  /*22c80*/  @!P0 IMAD.MOV.U32 R2, RZ, RZ, R4 ;  /* 0x000000ffff028224 */ /* 0x000fca00078e0004 */
[----:B------:R2:W3:Y:S04]  /*22c90*/  @!P0 LDG.E.U16 R20, desc[UR12][R2.64] ;  /* 0x0000000c02148981 */ /* 0x0004e8000c1e1500 */
[----:B----4-:R-:W-:Y:S04]  /*22ca0*/  STL [R1+0xf8c], R26 ;  /* 0x000f8c1a01007387 */ /* 0x010fe80000100800 */
[----:B------:R-:W-:Y:S04]  /*22cb0*/  STL [R1+0xf90], R24 ;  /* 0x000f901801007387 */ /* 0x000fe80000100800 */
[----:B------:R-:W4:Y:S04]  /*22cc0*/  LDL R9, [R1+0x42c] ;  /* 0x00042c0001097983 */ /* 0x000f280000100800 */
[----:B------:R-:W4:Y:S01]  /*22cd0*/  LDL R8, [R1+0x430] ;  /* 0x0004300001087983 */ /* 0x000f220000100800 */
[----:B------:R-:W-:-:S02]  /*22ce0*/  PRMT R18, RZ, 0x7610, R18 ;  /* 0x00007610ff127816 */ /* 0x000fc40000000012 */
[----:B------:R-:W-:Y:S01]  /*22cf0*/  PRMT R16, RZ, 0x7610, R16 ;  /* 0x00007610ff107816 */ /* 0x000fe20000000010 */
[----:B------:R-:W-:Y:S04]  /*22d00*/  STL [R1+0xf94], R22 ;  /* 0x000f941601007387 */ /* 0x000fe80000100800 */
[----:B------:R-:W4:Y:S04]  /*22d10*/  LDL R5, [R1+0x40c] ;  /* 0x00040c0001057983 */ /* 0x000f280000100800 */
[----:B------:R-:W4:Y:S01]  /*22d20*/  LDL R4, [R1+0x410] ;  /* 0x0004100001047983 */ /* 0x000f220000100800 */
[----:B--2---:R-:W-:-:S02]  /*22d30*/  @!P0 IMAD.MOV.U32 R3, RZ, RZ, R7 ;  /* 0x000000ffff038224 */ /* 0x004fc400078e0007 */
[----:B---3--:R-:W-:-:S05]  /*22d40*/  @!P0 IMAD.MOV.U32 R2, RZ, RZ, R6 ;  /* 0x000000ffff028224 */ /* 0x008fca00078e0006 */
[----:B------:R4:W2:Y:S04]  /*22d50*/  @!P0 LDG.E.U16 R18, desc[UR12][R2.64] ;  /* 0x0000000c02128981 */ /* 0x0008a8000c1e1500 */
[----:B------:R-:W-:Y:S04]  /*22d60*/  STL [R1+0xf98], R20 ;  /* 0x000f981401007387 */ /* 0x000fe80000100800 */
[----:B------:R-:W3:Y:S04]  /*22d70*/  LDL R13, [R1+0x3ec] ;  /* 0x0003ec00010d7983 */ /* 0x000ee80000100800 */
[----:B------:R-:W3:Y:S04]  /*22d80*/  LDL R11, [R1+0x3f0] ;  /* 0x0003f000010b7983 */ /* 0x000ee80000100800 */
[----:B------:R-:W3:Y:S04]  /*22d90*/  LDL R7, [R1+0x3cc] ;  /* 0x0003cc0001077983 */ /* 0x000ee80000100800 */
[----:B------:R-:W3:Y:S01]  /*22da0*/  LDL R6, [R1+0x3d0] ;  /* 0x0003d00001067983 */ /* 0x000ee20000100800 */
[----:B----4-:R-:W-:-:S02]  /*22db0*/  @!P0 IMAD.MOV.U32 R3, RZ, RZ, R9 ;  /* 0x000000ffff038224 */ /* 0x010fc400078e0009 */
[----:B------:R-:W-:-:S05]  /*22dc0*/  @!P0 IMAD.MOV.U32 R2, RZ, RZ, R8 ;  /* 0x000000ffff028224 */ /* 0x000fca00078e0008 */
[----:B------:R0:W4:Y:S02]  /*22dd0*/  @!P0 LDG.E.U16 R16, desc[UR12][R2.64] ;  /* 0x0000000c02108981 */ /* 0x000124000c1e1500 */
[----:B0-----:R-:W-:Y:S02]  /*22de0*/  PRMT R2, RZ, 0x7610, R2 ;  /* 0x00007610ff027816 */ /* 0x001fe40000000002 */
[----:B------:R-:W-:-:S04]  /*22df0*/  PRMT R3, RZ, 0x7610, R3 ;  /* 0x00007610ff037816 */ /* 0x000fc80000000003 */
[----:B------:R3:W4:Y:S04]  /*22e00*/  @!P0 LDG.E.U16 R2, desc[UR12][R4.64] ;  /* 0x0000000c04028981 */ /* 0x000728000c1e1500 */
[----:B--2---:R-:W-:Y:S04]  /*22e10*/  STL [R1+0xf9c], R18 ;  /* 0x000f9c1201007387 */ /* 0x004fe80000100800 */
[----:B------:R-:W2:Y:S04]  /*22e20*/  LDL R12, [R1+0xa14] ;  /* 0x000a1400010c7983 */ /* 0x000ea80000100800 */
[----:B------:R-:W2:Y:S01]  /*22e30*/  LDL R10, [R1+0xa28] ;  /* 0x000a2800010a7983 */ /* 0x000ea20000100800 */
[----:B---3--:R-:W-:-:S02]  /*22e40*/  @!P0 IMAD.MOV.U32 R4, RZ, RZ, R11 ;  /* 0x000000ffff048224 */ /* 0x008fc400078e000b */
[----:B------:R-:W-:-:S05]  /*22e50*/  @!P0 IMAD.MOV.U32 R5, RZ, RZ, R13 ;  /* 0x000000ffff058224 */ /* 0x000fca00078e000d */
[----:B------:R0:W3:Y:S04]  /*22e60*/  @!P0 LDG.E.U16 R3, desc[UR12][R4.64] ;  /* 0x0000000c04038981 */ /* 0x0000e8000c1e1500 */
[----:B----4-:R-:W-:Y:S04]  /*22e70*/  STL [R1+0xfa0], R16 ;  /* 0x000fa01001007387 */ /* 0x010fe80000100800 */
[----:B------:R-:W4:Y:S04]  /*22e80*/  LDL R9, [R1+0x3ac] ;  /* 0x0003ac0001097983 */ /* 0x000f280000100800 */
[----:B------:R-:W4:Y:S01]  /*22e90*/  LDL R8, [R1+0x3b0] ;  /* 0x0003b00001087983 */ /* 0x000f220000100800 */
[----:B0-----:R-:W-:-:S06]  /*22ea0*/  PRMT R4, RZ, 0x7610, R4 ;  /* 0x00007610ff047816 */ /* 0x001fcc0000000004 */
[----:B------:R2:W4:Y:S01]  /*22eb0*/  @!P0 LDG.E.U16 R4, desc[UR12][R6.64] ;  /* 0x0000000c06048981 */ /* 0x000522000c1e1500 */
[----:B------:R-:W-:-:S03]  /*22ec0*/  PRMT R5, RZ, 0x7610, R5 ;  /* 0x00007610ff057816 */ /* 0x000fc60000000005 */
[----:B------:R0:W-:Y:S01]  /*22ed0*/  STL [R1+0xfa4], R2 ;  /* 0x000fa40201007387 */ /* 0x0001e20000100800 */
[----:B--2---:R-:W-:Y:S02]  /*22ee0*/  @!P0 IMAD.MOV.U32 R7, RZ, RZ, R12 ;  /* 0x000000ffff078224 */ /* 0x004fe400078e000c */
[----:B------:R-:W-:-:S05]  /*22ef0*/  @!P0 IMAD.MOV.U32 R6, RZ, RZ, R10 ;  /* 0x000000ffff068224 */ /* 0x000fca00078e000a */
[----:B------:R1:W2:Y:S04]  /*22f00*/  @!P0 LDG.E.U16 R5, desc[UR12][R6.64] ;  /* 0x0000000c06058981 */ /* 0x0002a8000c1e1500 */
[----:B---3--:R3:W-:Y:S04]  /*22f10*/  STL [R1+0xfa8], R3 ;  /* 0x000fa80301007387 */ /* 0x0087e80000100800 */
[----:B0-----:R-:W2:Y:S04]  /*22f20*/  LDL R2, [R1+0x390] ;  /* 0x0003900001027983 */ /* 0x001ea80000100800 */
[----:B------:R-:W2:Y:S01]  /*22f30*/  LDL R11, [R1+0x38c] ;  /* 0x00038c00010b7983 */ /* 0x000ea20000100800 */
[----:B-1----:R-:W-:-:S06]  /*22f40*/  PRMT R6, RZ, 0x7610, R6 ;  /* 0x00007610ff067816 */ /* 0x002fcc0000000006 */
[----:B----4-:R2:W4:Y:S04]  /*22f50*/  @!P0 LDG.E.U16 R6, desc[UR12][R8.64] ;  /* 0x0000000c08068981 */ /* 0x010528000c1e1500 */
[----:B------:R0:W-:Y:S04]  /*22f60*/  STL [R1+0xfac], R4 ;  /* 0x000fac0401007387 */ /* 0x0001e80000100800 */
[----:B------:R-:W4:Y:S04]  /*22f70*/  LDL R10, [R1+0x36c] ;  /* 0x00036c00010a7983 */ /* 0x000f280000100800 */
[----:B---3--:R-:W3:Y:S04]  /*22f80*/  LDL R3, [R1+0x370] ;  /* 0x0003700001037983 */ /* 0x008ee80000100800 */
[----:B------:R-:W3:Y:S04]  /*22f90*/  LDL R15, [R1+0x34c] ;  /* 0x00034c00010f7983 */ /* 0x000ee80000100800 */
[----:B------:R-:W3:Y:S04]  /*22fa0*/  LDL R13, [R1+0x350] ;  /* 0x00035000010d7983 */ /* 0x000ee80000100800 */
[----:B------:R-:W3:Y:S04]  /*22fb0*/  LDL R12, [R1+0x32c] ;  /* 0x00032c00010c7983 */ /* 0x000ee80000100800 */
[----:B0-----:R-:W3:Y:S01]  /*22fc0*/  LDL R4, [R1+0x330] ;  /* 0x0003300001047983 */ /* 0x001ee20000100800 */
[----:B------:R-:W-:Y:S01]  /*22fd0*/  PRMT R7, RZ, 0x7610, R7 ;  /* 0x00007610ff077816 */ /* 0x000fe20000000007 */
[----:B--2---:R-:W-:-:S02]  /*22fe0*/  @!P0 IMAD.MOV.U32 R8, RZ, RZ, R2 ;  /* 0x000000ffff088224 */ /* 0x004fc400078e0002 */
[----:B------:R-:W-:-:S05]  /*22ff0*/  @!P0 IMAD.MOV.U32 R9, RZ, RZ, R11 ;  /* 0x000000ffff098224 */ /* 0x000fca00078e000b */
[----:B------:R0:W2:Y:S04]  /*23000*/  @!P0 LDG.E.U16 R7, desc[UR12][R8.64] ;  /* 0x0000000c08078981 */ /* 0x0000a8000c1e1500 */
[----:B----4-:R1:W-:Y:S04]  /*23010*/  STL [R1+0xfb0], R6 ;  /* 0x000fb00601007387 */ /* 0x0103e80000100800 */
[----:B------:R-:W4:Y:S04]  /*23020*/  LDL R14, [R1+0x30c] ;  /* 0x00030c00010e7983 */ /* 0x000f280000100800 */
[----:B------:R-:W4:Y:S01]  /*23030*/  LDL R2, [R1+0x310] ;  /* 0x0003100001027983 */ /* 0x000f220000100800 */
[----:B0-----:R-:W-:Y:S01]  /*23040*/  PRMT R8, RZ, 0x7610, R8 ;  /* 0x00007610ff087816 */ /* 0x001fe20000000008 */
[----:B------:R-:W-:-:S02]  /*23050*/  @!P0 IMAD.MOV.U32 R11, RZ, RZ, R10 ;  /* 0x000000ffff0b8224 */ /* 0x000fc400078e000a */
[----:B---3--:R-:W-:Y:S01]  /*23060*/  @!P0 IMAD.MOV.U32 R10, RZ, RZ, R3 ;  /* 0x000000ffff0a8224 */ /* 0x008fe200078e0003 */
[----:B------:R-:W-:-:S04]  /*23070*/  PRMT R9, RZ, 0x7610, R9 ;  /* 0x00007610ff097816 */ /* 0x000fc80000000009 */
[----:B------:R0:W3:Y:S02]  /*23080*/  @!P0 LDG.E.U16 R8, desc[UR12][R10.64] ;  /* 0x0000000c0a088981 */ /* 0x0000e4000c1e1500 */
[----:B0-----:R-:W-:Y:S02]  /*23090*/  @!P0 IMAD.MOV.U32 R10, RZ, RZ, R13 ;  /* 0x000000ffff0a8224 */ /* 0x001fe400078e000d */
[----:B------:R-:W-:Y:S02]  /*230a0*/  @!P0 IMAD.MOV.U32 R11, RZ, RZ, R15 ;  /* 0x000000ffff0b8224 */ /* 0x000fe400078e000f */
[----:B------:R-:W-:Y:S02]  /*230b0*/  @!P0 IMAD.MOV.U32 R13, RZ, RZ, R12 ;  /* 0x000000ffff0d8224 */ /* 0x000fe400078e000c */
[----:B------:R-:W-:Y:S01]  /*230c0*/  @!P0 IMAD.MOV.U32 R12, RZ, RZ, R4 ;  /* 0x000000ffff0c8224 */ /* 0x000fe200078e0004 */
[----:B------:R0:W3:Y:S02]  /*230d0*/  @!P0 LDG.E.U16 R9, desc[UR12][R10.64] ;  /* 0x0000000c0a098981 */ /* 0x0000e4000c1e1500 */
[----:B0-----:R-:W-:-:S02]  /*230e0*/  PRMT R10, RZ, 0x7610, R10 ;  /* 0x00007610ff0a7816 */ /* 0x001fc4000000000a */
[----:B------:R-:W-:-:S04]  /*230f0*/  PRMT R11, RZ, 0x7610, R11 ;  /* 0x00007610ff0b7816 */ /* 0x000fc8000000000b */
[----:B------:R4:W3:Y:S04]  /*23100*/  @!P0 LDG.E.U16 R10, desc[UR12][R12.64] ;  /* 0x0000000c0c0a8981 */ /* 0x0008e8000c1e1500 */
[----:B--2---:R-:W-:Y:S04]  /*23110*/  STL [R1+0xfb4], R7 ;  /* 0x000fb40701007387 */ /* 0x004fe80000100800 */
[----:B-1----:R-:W2:Y:S04]  /*23120*/  LDL R6, [R1+0x2ec] ;  /* 0x0002ec0001067983 */ /* 0x002ea80000100800 */
[----:B------:R-:W2:Y:S01]  /*23130*/  LDL R3, [R1+0x2f0] ;  /* 0x0002f00001037983 */ /* 0x000ea20000100800 */
[----:B----4-:R-:W-:-:S02]  /*23140*/  @!P0 IMAD.MOV.U32 R13, RZ, RZ, R14 ;  /* 0x000000ffff0d8224 */ /* 0x010fc400078e000e */
[----:B------:R-:W-:-:S05]  /*23150*/  @!P0 IMAD.MOV.U32 R12, RZ, RZ, R2 ;  /* 0x000000ffff0c8224 */ /* 0x000fca00078e0002 */
[----:B------:R0:W4:Y:S04]  /*23160*/  @!P0 LDG.E.U16 R11, desc[UR12][R12.64] ;  /* 0x0000000c0c0b8981 */ /* 0x000128000c1e1500 */
[----:B---3--:R-:W-:Y:S04]  /*23170*/  STL [R1+0xfb8], R8 ;  /* 0x000fb80801007387 */ /* 0x008fe80000100800 */
[----:B------:R1:W-:Y:S04]  /*23180*/  STL [R1+0xfbc], R9 ;  /* 0x000fbc0901007387 */ /* 0x0003e80000100800 */
[----:B------:R-:W3:Y:S04]  /*23190*/  LDL R4, [R1+0x2d0] ;  /* 0x0002d00001047983 */ /* 0x000ee80000100800 */
[----:B-1----:R-:W3:Y:S04]  /*231a0*/  LDL R9, [R1+0x2cc] ;  /* 0x0002cc0001097983 */ /* 0x002ee80000100800 */
[----:B------:R1:W-:Y:S04]  /*231b0*/  STL [R1+0xfc0], R10 ;  /* 0x000fc00a01007387 */ /* 0x0003e80000100800 */
[----:B------:R-:W3:Y:S04]  /*231c0*/  LDL R8, [R1+0x2ac] ;  /* 0x0002ac0001087983 */ /* 0x000ee80000100800 */
[----:B------:R-:W3:Y:S01]  /*231d0*/  LDL R2, [R1+0x2b0] ;  /* 0x0002b00001027983 */ /* 0x000ee20000100800 */
[----:B0-----:R-:W-:Y:S01]  /*231e0*/  PRMT R12, RZ, 0x7610, R12 ;  /* 0x00007610ff0c7816 */ /* 0x001fe2000000000c */
[----:B--2---:R-:W-:-:S02]  /*231f0*/  @!P0 IMAD.MOV.U32 R15, RZ, RZ, R6 ;  /* 0x000000ffff0f8224 */ /* 0x004fc400078e0006 */
[----:B------:R-:W-:-:S05]  /*23200*/  @!P0 IMAD.MOV.U32 R14, RZ, RZ, R3 ;  /* 0x000000ffff0e8224 */ /* 0x000fca00078e0003 */
[----:B------:R3:W2:Y:S04]  /*23210*/  @!P0 LDG.E.U16 R12, desc[UR12][R14.64] ;  /* 0x0000000c0e0c8981 */ /* 0x0006a8000c1e1500 */
[----:B----4-:R-:W-:Y:S04]  /*23220*/  STL [R1+0xfc4], R11 ;  /* 0x000fc40b01007387 */ /* 0x010fe80000100800 */
[----:B-1----:R-:W4:Y:S04]  /*23230*/  LDL R10, [R1+0x28c] ;  /* 0x00028c00010a7983 */ /* 0x002f280000100800 */
[----:B------:R-:W4:Y:S04]  /*23240*/  LDL R7, [R1+0x290] ;  /* 0x0002900001077983 */ /* 0x000f280000100800 */
[----:B------:R-:W4:Y:S04]  /*23250*/  LDL R6, [R1+0x274] ;  /* 0x0002740001067983 */ /* 0x000f280000100800 */
[----:B------:R-:W4:Y:S01]  /*23260*/  LDL R3, [R1+0x9d8] ;  /* 0x0009d80001037983 */ /* 0x000f220000100800 */
[----:B------:R-:W-:-:S02]  /*23270*/  PRMT R13, RZ, 0x7610, R13 ;  /* 0x00007610ff0d7816 */ /* 0x000fc4000000000d */
[----:B------:R-:W-:Y:S02]  /*23280*/  PRMT R17, RZ, 0x7610, R17 ;  /* 0x00007610ff117816 */ /* 0x000fe40000000011 */
[----:B------:R-:W-:Y:S01]  /*23290*/  PRMT R19, RZ, 0x7610, R19 ;  /* 0x00007610ff137816 */ /* 0x000fe20000000013 */
[----:B---3--:R-:W-:Y:S02]  /*232a0*/  @!P0 IMAD.MOV.U32 R14, RZ, RZ, R4 ;  /* 0x000000ffff0e8224 */ /* 0x008fe400078e0004 */
[----:B------:R-:W-:-:S05]  /*232b0*/  @!P0 IMAD.MOV.U32 R15, RZ, RZ, R9 ;  /* 0x000000ffff0f8224 */ /* 0x000fca00078e0009 */
[----:B------:R0:W3:Y:S02]  /*232c0*/  @!P0 LDG.E.U16 R13, desc[UR12][R14.64] ;  /* 0x0000000c0e0d8981 */ /* 0x0000e4000c1e1500 */
[----:B0-----:R-:W-:Y:S02]  /*232d0*/  @!P0 IMAD.MOV.U32 R14, RZ, RZ, R2 ;  /* 0x000000ffff0e8224 */ /* 0x001fe400078e0002 */
[----:B------:R-:W-:-:S05]  /*232e0*/  @!P0 IMAD.MOV.U32 R15, RZ, RZ, R8 ;  /* 0x000000ffff0f8224 */ /* 0x000fca00078e0008 */
[----:B------:R4:W3:Y:S01]  /*232f0*/  @!P0 LDG.E.U16 R17, desc[UR12][R14.64] ;  /* 0x0000000c0e118981 */ /* 0x0008e2000c1e1500 */
[----:B------:R-:W-:-:S03]  /*23300*/  PRMT R21, RZ, 0x7610, R21 ;  /* 0x00007610ff157816 */ /* 0x000fc60000000015 */
[----:B--2---:R-:W-:Y:S04]  /*23310*/  STL [R1+0xfc8], R12 ;  /* 0x000fc80c01007387 */ /* 0x004fe80000100800 */
[----:B------:R-:W2:Y:S01]  /*23320*/  LDL R4, [R1+0x9f8] ;  /* 0x0009f80001047983 */ /* 0x000ea20000100800 */
[----:B----4-:R-:W-:Y:S02]  /*23330*/  @!P0 IMAD.MOV.U32 R15, RZ, RZ, R10 ;  /* 0x000000ffff0f8224 */ /* 0x010fe400078e000a */
[----:B------:R-:W-:-:S05]  /*23340*/  @!P0 IMAD.MOV.U32 R14, RZ, RZ, R7 ;  /* 0x000000ffff0e8224 */ /* 0x000fca00078e0007 */
[----:B------:R0:W4:Y:S02]  /*23350*/  @!P0 LDG.E.U16 R19, desc[UR12][R14.64] ;  /* 0x0000000c0e138981 */ /* 0x000124000c1e1500 */
[----:B0-----:R-:W-:Y:S02]  /*23360*/  @!P0 IMAD.MOV.U32 R14, RZ, RZ, R3 ;  /* 0x000000ffff0e8224 */ /* 0x001fe400078e0003 */
[----:B------:R-:W-:-:S05]  /*23370*/  @!P0 IMAD.MOV.U32 R15, RZ, RZ, R6 ;  /* 0x000000ffff0f8224 */ /* 0x000fca00078e0006 */
[----:B------:R2:W4:Y:S04]  /*23380*/  @!P0 LDG.E.U16 R21, desc[UR12][R14.64] ;  /* 0x0000000c0e158981 */ /* 0x000528000c1e1500 */
[----:B---3--:R-:W-:Y:S04]  /*23390*/  STL [R1+0xfcc], R13 ;  /* 0x000fcc0d01007387 */ /* 0x008fe80000100800 */
[----:B------:R-:W3:Y:S04]  /*233a0*/  LDL R9, [R1+0x264] ;  /* 0x0002640001097983 */ /* 0x000ee80000100800 */
[----:B------:R-:W3:Y:S04]  /*233b0*/  LDL R8, [R1+0x9dc] ;  /* 0x0009dc0001087983 */ /* 0x000ee80000100800 */
[----:B------:R-:W3:Y:S04]  /*233c0*/  LDL R2, [R1+0xa18] ;  /* 0x000a180001027983 */ /* 0x000ee80000100800 */
[----:B------:R-:W-:Y:S01]  /*233d0*/  STL [R1+0xfd0], R17 ;  /* 0x000fd01101007387 */ /* 0x000fe20000100800 */
[----:B--2---:R-:W-:-:S03]  /*233e0*/  @!P0 IMAD.MOV.U32 R14, RZ, RZ, R4 ;  /* 0x000000ffff0e8224 */ /* 0x004fc600078e0004 */
[----:B----4-:R-:W-:Y:S04]  /*233f0*/  STL [R1+0xfd4], R19 ;  /* 0x000fd41301007387 */ /* 0x010fe80000100800 */
[----:B------:R-:W2:Y:S04]  /*23400*/  LDL R7, [R1+0x9fc] ;  /* 0x0009fc0001077983 */ /* 0x000ea80000100800 */
[----:B------:R-:W4:Y:S04]  /*23410*/  LDL R6, [R1+0xa34] ;  /* 0x000a340001067983 */ /* 0x000f280000100800 */
[----:B------:R-:W4:Y:S04]  /*23420*/  LDL R3, [R1+0xa24] ;  /* 0x000a240001037983 */ /* 0x000f280000100800 */
[----:B------:R-:W-:Y:S04]  /*23430*/  STL [R1+0xfd8], R21 ;  /* 0x000fd81501007387 */ /* 0x000fe80000100800 */
[----:B------:R-:W4:Y:S01]  /*23440*/  LDL R4, [R1+0xa1c] ;  /* 0x000a1c0001047983 */ /* 0x000f220000100800 */
[----:B------:R-:W-:-:S02]  /*23450*/  PRMT R23, RZ, 0x7610, R23 ;  /* 0x00007610ff177816 */ /* 0x000fc40000000017 */
[----:B------:R-:W-:Y:S02]  /*23460*/  PRMT R25, RZ, 0x7610, R25 ;  /* 0x00007610ff197816 */ /* 0x000fe40000000019 */
[----:B------:R-:W-:Y:S01]  /*23470*/  PRMT R27, RZ, 0x7610, R27 ;  /* 0x00007610ff1b7816 */ /* 0x000fe2000000001b */
[----:B---3--:R-:W-:-:S05]  /*23480*/  @!P0 IMAD.MOV.U32 R15, RZ, RZ, R9 ;  /* 0x000000ffff0f8224 */ /* 0x008fca00078e0009 */
[----:B------:R0:W3:Y:S02]  /*23490*/  @!P0 LDG.E.U16 R23, desc[UR12][R14.64] ;  /* 0x0000000c0e178981 */ /* 0x0000e4000c1e1500 */
[----:B0-----:R-:W-:Y:S02]  /*234a0*/  @!P0 IMAD.MOV.U32 R14, RZ, RZ, R2 ;  /* 0x000000ffff0e8224 */ /* 0x001fe400078e0002 */
[----:B------:R-:W-:-:S05]  /*234b0*/  @!P0 IMAD.MOV.U32 R15, RZ, RZ, R8 ;  /* 0x000000ffff0f8224 */ /* 0x000fca00078e0008 */
[----:B------:R2:W3:Y:S01]  /*234c0*/  @!P0 LDG.E.U16 R25, desc[UR12][R14.64] ;  /* 0x0000000c0e198981 */ /* 0x0004e2000c1e1500 */
[----:B------:R-:W-:Y:S01]  /*234d0*/  PRMT R29, RZ, 0x7610, R29 ;  /* 0x00007610ff1d7816 */ /* 0x000fe2000000001d */
[----:B--2---:R-:W-:Y:S02]  /*234e0*/  @!P0 IMAD.MOV.U32 R15, RZ, RZ, R7 ;  /* 0x000000ffff0f8224 */ /* 0x004fe400078e0007 */
[----:B----4-:R-:W-:-:S05]  /*234f0*/  @!P0 IMAD.MOV.U32 R14, RZ, RZ, R6 ;  /* 0x000000ffff0e8224 */ /* 0x010fca00078e0006 */
[----:B------:R0:W2:Y:S02]  /*23500*/  @!P0 LDG.E.U16 R27, desc[UR12][R14.64] ;  /* 0x0000000c0e1b8981 */ /* 0x0000a4000c1e1500 */
[----:B0-----:R-:W-:Y:S02]  /*23510*/  @!P0 IMAD.MOV.U32 R14, RZ, RZ, R3 ;  /* 0x000000ffff0e8224 */ /* 0x001fe400078e0003 */
[----:B------:R-:W-:-:S05]  /*23520*/  @!P0 IMAD.MOV.U32 R15, RZ, RZ, R4 ;  /* 0x000000ffff0f8224 */ /* 0x000fca00078e0004 */
[----:B------:R0:W4:Y:S02]  /*23530*/  @!P0 LDG.E.U16 R29, desc[UR12][R14.64] ;  /* 0x0000000c0e1d8981 */ /* 0x000124000c1e1500 */
[----:B0-----:R-:W0:Y:S01]  /*23540*/  S2R R14, SR_TID.X ;  /* 0x00000000000e7919 */ /* 0x001e220000002100 */
[----:B------:R-:W1:Y:S01]  /*23550*/  S2UR UR8, SR_CgaCtaId ;  /* 0x00000000000879c3 */ /* 0x000e620000008800 */
[----:B------:R-:W-:-:S05]  /*23560*/  LOP3.LUT R3, R0, 0x40, RZ, 0x3c, !PT ;  /* 0x0000004000037812 */ /* 0x000fca00078e3cff */
[----:B------:R0:W-:Y:S01]  /*23570*/  STS.U16 [R3+UR6+0x1fc00], R5 ;  /* 0x01fc000503007988 */ /* 0x0001e20008000406 */
[----:B------:R-:W-:-:S03]  /*23580*/  UMOV UR7, 0x400 ;  /* 0x0000040000077882 */ /* 0x000fc60000000000 */
[----:B---3--:R-:W-:Y:S04]  /*23590*/  STL [R1+0xfdc], R23 ;  /* 0x000fdc1701007387 */ /* 0x008fe80000100800 */
        /* <DEDUP_REMOVED lines=8> */
[----:B0-----:R-:W-:Y:S01]  /*23620*/  IMAD.SHL.U32 R15, R14, 0x20, RZ ;  /* 0x000000200e0f7824 */ /* 0x001fe200078e00ff */
[----:B------:R-:W-:-:S04]  /*23630*/  SHF.R.S32.HI R5, RZ, 0x2, R14 ;  /* 0x00000002ff057819 */ /* 0x000fc8000001140e */
[----:B------:R-:W-:Y:S02]  /*23640*/  LOP3.LUT R15, R15, 0x60, RZ, 0xc0, !PT ;  /* 0x000000600f0f7812 */ /* 0x000fe400078ec0ff */
[----:B------:R-:W-:-:S04]  /*23650*/  SGXT R5, R5, 0x1 ;  /* 0x000000010505781a */ /* 0x000fc80000000200 */
[----:B------:R-:W-:Y:S01]  /*23660*/  LOP3.LUT R5, R15, 0x90, R5, 0xf8, !PT ;  /* 0x000000900f057812 */ /* 0x000fe200078ef805 */
[C---:B------:R-:W-:Y:S02]  /*23670*/  IMAD.SHL.U32 R15, R14.reuse, 0x2, RZ ;  /* 0x000000020e0f7824 */ /* 0x040fe400078e00ff */
[----:B------:R-:W-:Y:S01]  /*23680*/  IMAD.SHL.U32 R14, R14, 0x10, RZ ;  /* 0x000000100e0e7824 */ /* 0x000fe200078e00ff */
[----:B-1----:R-:W-:Y:S02]  /*23690*/  ULEA UR7, UR8, UR7, 0x18 ;  /* 0x0000000708077291 */ /* 0x002fe4000f8ec0ff */
[----:B------:R-:W-:Y:S02]  /*236a0*/  LOP3.LUT R5, R5, 0x10, R15, 0x78, !PT ;  /* 0x0000001005057812 */ /* 0x000fe400078e780f */
[----:B------:R-:W-:Y:S01]  /*236b0*/  LOP3.LUT R14, R14, 0x100, RZ, 0xc0, !PT ;  /* 0x000001000e0e7812 */ /* 0x000fe200078ec0ff */
[----:B------:R-:W-:Y:S03]  /*236c0*/  STL [R1+0xfe0], R25 ;  /* 0x000fe01901007387 */ /* 0x000fe60000100800 */
[----:B------:R-:W-:Y:S01]  /*236d0*/  IADD3 R3, PT, PT, R5, UR7, R14 ;  /* 0x0000000705037c10 */ /* 0x000fe2000fffe00e */
[----:B--2---:R-:W-:Y:S04]  /*236e0*/  STL [R1+0xfe4], R27 ;  /* 0x000fe41b01007387 */ /* 0x004fe80000100800 */
[----:B----4-:R0:W-:Y:S04]  /*236f0*/  STL [R1+0xfe8], R29 ;  /* 0x000fe81d01007387 */ /* 0x0101e80000100800 */
[----:B------:R-:W-:Y:S04]  /*23700*/  STL [R1+0x104], R3 ;  /* 0x0001040301007387 */ /* 0x000fe80000100800 */
[----:B0-----:R-:W2:Y:S04]  /*23710*/  LDL.LU R29, [R1+0x6c] ;  /* 0x00006c00011d7983 */ /* 0x001ea80000300800 */
[----:B--2---:R0:W-:Y:S04]  /*23720*/  STL [R1+0xfec], R29 ;  /* 0x000fec1d01007387 */ /* 0x0041e80000100800 */
[----:B0-----:R-:W2:Y:S04]  /*23730*/  LDL.LU R29, [R1+0x70] ;  /* 0x00007000011d7983 */ /* 0x001ea80000300800 */
[----:B--2---:R0:W-:Y:S04]  /*23740*/  STL [R1+0xff0], R29 ;  /* 0x000ff01d01007387 */ /* 0x0041e80000100800 */
[----:B0-----:R-:W2:Y:S01]  /*23750*/  LDL.LU R29, [R1+0x74] ;  /* 0x00007400011d7983 */ /* 0x001ea20000300800 */
[----:B------:R-:W-:-:S05]  /*23760*/  LOP3.LUT R0, R0, 0x60, RZ, 0x3c, !PT ;  /* 0x0000006000007812 */ /* 0x000fca00078e3cff */
[----:B---3--:R-:W-:Y:S04]  /*23770*/  STS.U16 [R0+UR6+0x600], R2 ;  /* 0x0006000200007988 */ /* 0x008fe80008000406 */
[----:B------:R-:W-:Y:S04]  /*23780*/  STS.U16 [R0+UR6+0xe00], R16 ;  /* 0x000e001000007988 */ /* 0x000fe80008000406 */
[----:B------:R-:W-:Y:S04]  /*23790*/  STS.U16 [R0+UR6+0x1600], R18 ;  /* 0x0016001200007988 */ /* 0x000fe80008000406 */
[----:B--2---:R0:W-:Y:S04]  /*237a0*/  STL [R1+0xff4], R29 ;  /* 0x000ff41d01007387 */ /* 0x0041e80000100800 */
        /* <DEDUP_REMOVED lines=22> */
[----:B------:R0:W-:Y:S04]  /*23910*/  STS.U16 [R0+UR6+0x2e00], R24 ;  /* 0x002e001800007988 */ /* 0x0001e80008000406 */
[----:B------:R1:W-:Y:S04]  /*23920*/  STS.U16 [R0+UR6+0x3600], R26 ;  /* 0x0036001a00007988 */ /* 0x0003e80008000406 */
[----:B------:R1:W-:Y:S04]  /*23930*/  STS.U16 [R0+UR6+0x3e00], R28 ;  /* 0x003e001c00007988 */ /* 0x0003e80008000406 */
[----:B0-----:R-:W3:Y:S04]  /*23940*/  LDL.LU R20, [R1+0x1c] ;  /* 0x00001c0001147983 */ /* 0x001ee80000300800 */
[----:B-1----:R-:W3:Y:S04]  /*23950*/  LDL.LU R22, [R1+0x18] ;  /* 0x0000180001167983 */ /* 0x002ee80000300800 */
[----:B------:R-:W3:Y:S04]  /*23960*/  LDL.LU R24, [R1+0x14] ;  /* 0x0000140001187983 */ /* 0x000ee80000300800 */
[----:B------:R-:W3:Y:S04]  /*23970*/  LDL.LU R26, [R1+0x10] ;  /* 0x00001000011a7983 */ /* 0x000ee80000300800 */
[----:B------:R-:W3:Y:S04]  /*23980*/  LDL.LU R28, [R1+0xc] ;  /* 0x00000c00011c7983 */ /* 0x000ee80000300800 */
[----:B------:R-:W3:Y:S04]  /*23990*/  LDL.LU R5, [R1+0x8] ;  /* 0x0000080001057983 */ /* 0x000ee80000300800 */
[----:B------:R-:W3:Y:S04]  /*239a0*/  LDL.LU R14, [R1+0x4] ;  /* 0x00000400010e7983 */ /* 0x000ee80000300800 */
[----:B------:R-:W3:Y:S04]  /*239b0*/  LDL.LU R15, [R1] ;  /* 0x00000000010f7983 */ /* 0x000ee80000300800 */
[----:B--2---:R0:W-:Y:S04]  /*239c0*/  STS.U16 [R0+UR6+0x4600], R29 ;  /* 0x0046001d00007988 */ /* 0x0041e80008000406 */
[----:B0-----:R-:W2:Y:S04]  /*239d0*/  LDL.LU R29, [R1+0xff4] ;  /* 0x000ff400011d7983 */ /* 0x001ea80000300800 */
[----:B--2---:R0:W-:Y:S04]  /*239e0*/  STS.U16 [R0+UR6+0x4e00], R29 ;  /* 0x004e001d00007988 */ /* 0x0041e80008000406 */
[----:B0-----:R-:W2:Y:S04]  /*239f0*/  LDL.LU R29, [R1+0xff0] ;  /* 0x000ff000011d7983 */ /* 0x001ea80000300800 */
[----:B--2---:R0:W-:Y:S04]  /*23a00*/  STS.U16 [R0+UR6+0x5600], R29 ;  /* 0x0056001d00007988 */ /* 0x0041e80008000406 */
[----:B0-----:R-:W2:Y:S04]  /*23a10*/  LDL.LU R29, [R1+0xfec] ;  /* 0x000fec00011d7983 */ /* 0x001ea80000300800 */
[----:B---3--:R-:W-:Y:S04]  /*23a20*/  STS.U16 [R0+UR6+0x6600], R27 ;  /* 0x0066001b00007988 */ /* 0x008fe80008000406 */
[----:B----4-:R-:W-:Y:S04]  /*23a30*/  STS.U16 [R0+UR6+0x6e00], R25 ;  /* 0x006e001900007988 */ /* 0x010fe80008000406 */
        /* <DEDUP_REMOVED lines=22> */
[----:B--2---:R0:W-:Y:S04]  /*23ba0*/  STS.U16 [R0+UR6+0x5e00], R29 ;  /* 0x005e001d00007988 */ /* 0x0041e80008000406 */
[----:B0-----:R-:W2:Y:S04]  /*23bb0*/  LDL.LU R29, [R1+0xfe8] ;  /* 0x000fe800011d7983 */ /* 0x001ea80000300800 */
[----:B------:R-:W3:Y:S04]  /*23bc0*/  LDL.LU R27, [R1+0xfe4] ;  /* 0x000fe400011b7983 */ /* 0x000ee80000300800 */
        /* <DEDUP_REMOVED lines=23> */
[----:B------:R-:W-:Y:S04]  /*23d40*/  STS.U16 [R0+UR6+0x12600], R5 ;  /* 0x0126000500007988 */ /* 0x000fe80008000406 */
[----:B------:R-:W-:Y:S04]  /*23d50*/  STS.U16 [R0+UR6+0x12e00], R14 ;  /* 0x012e000e00007988 */ /* 0x000fe80008000406 */
[----:B------:R-:W-:Y:S04]  /*23d60*/  STS.U16 [R0+UR6+0x13600], R15 ;  /* 0x0136000f00007988 */ /* 0x000fe80008000406 */
[----:B--2---:R0:W-:Y:S04]  /*23d70*/  STS.U16 [R0+UR6+0x13e00], R28 ;  /* 0x013e001c00007988 */ /* 0x0041e80008000406 */
[----:B0-----:R-:W2:Y:S04]  /*23d80*/  LDL.LU R28, [R1+0x104] ;  /* 0x00010400011c7983 */ /* 0x001ea80000300800 */
[----:B------:R0:W-:Y:S04]  /*23d90*/  STS.U16 [R0+UR6+0x1fe00], R29 ;  /* 0x01fe001d00007988 */ /* 0x0001e80008000406 */
[----:B0-----:R-:W2:Y:S04]  /*23da0*/  LDL R29, [R1+0x100] ;  /* 0x00010000011d7983 */ /* 0x001ea80000100800 */
        /* <DEDUP_REMOVED lines=21> */
[----:B----4-:R-:W-:Y:S04]  /*23f00*/  STS.U16 [R0+UR6+0x1ee00], R25 ;  /* 0x01ee001900007988 */ /* 0x010fe80008000406 */
[----:B---3--:R-:W-:Y:S01]  /*23f10*/  STS.U16 [R0+UR6+0x1f600], R27 ;  /* 0x01f6001b00007988 */ /* 0x008fe20008000406 */
[----:B------:R-:W-:Y:S06]  /*23f20*/  BAR.SYNC.DEFER_BLOCKING 0x0 ;  /* 0x0000000000007b1d */ /* 0x000fec0000010000 */
[----:B--2---:R-:W0:Y:S04]  /*23f30*/  LDSM.16.MT88.4 R8, [R28+0x20000] ;  /* 0x020000001c08783b */ /* 0x004e280000004200 */
[----:B------:R-:W1:Y:S04]  /*23f40*/  LDSM.16.M88.4 R20, [R29+UR5+0x4000] ;  /* 0x004000051d14783b */ /* 0x000e680008000200 */
[----:B------:R-:W2:Y:S04]  /*23f50*/  LDSM.16.M88.4 R16, [R29+UR5] ;  /* 0x000000051d10783b */ /* 0x000ea80008000200 */
[----:B------:R-:W-:Y:S04]  /*23f60*/  LDSM.16.M88.4 R24, [R29+UR5+0x8000] ;  /* 0x008000051d18783b */ /* 0x000fe80008000200 */
[----:B------:R-:W-:Y:S04]  /*23f70*/  LDSM.16.M88.4 R4, [R29+UR5+0xc000] ;  /* 0x00c000051d04783b */ /* 0x000fe80008000200 */
[----:B0-----:R-:W-:Y:S04]  /*23f80*/  STL.64 [R1+0xf80], R10 ;  /* 0x000f800a01007387 */ /* 0x001fe80000100a00 */
[----:B------:R-:W-:Y:S04]  /*23f90*/  STL.64 [R1+0xf78], R8 ;  /* 0x000f780801007387 */ /* 0x000fe80000100a00 */
[----:B------:R-:W0:Y:S04]  /*23fa0*/  LDSM.16.M88.4 R8, [R29+UR5+0x10000] ;  /* 0x010000051d08783b */ /* 0x000e280008000200 */
[----:B-1----:R-:W-:Y:S04]  /*23fb0*/  STL [R1+0xf70], R23 ;  /* 0x000f701701007387 */ /* 0x002fe80000100800 */
[----:B--2---:R-:W-:Y:S01]  /*23fc0*/  STL.64 [R1+0x38], R18 ;  /* 0x0000381201007387 */ /* 0x004fe20000100a00 */
[----:B0-----:R-:W-:-:S02]  /*23fd0*/  IMAD.MOV.U32 R12, RZ, RZ, R8 ;  /* 0x000000ffff0c7224 */ /* 0x001fc400078e0008 */
[----:B------:R-:W-:Y:S02]  /*23fe0*/  IMAD.MOV.U32 R2, RZ, RZ, R10 ;  /* 0x000000ffff027224 */ /* 0x000fe400078e000a */
[----:B------:R-:W-:Y:S02]  /*23ff0*/  IMAD.MOV.U32 R0, RZ, RZ, R11 ;  /* 0x000000ffff007224 */ /* 0x000fe400078e000b */
[----:B------:R-:W-:Y:S01]  /*24000*/  IMAD.MOV.U32 R3, RZ, RZ, R9 ;  /* 0x000000ffff037224 */ /* 0x000fe200078e0009 */
[----:B------:R-:W2:Y:S04]  /*24010*/  LDL.LU.64 R10, [R1+0xf80] ;  /* 0x000f8000010a7983 */ /* 0x000ea80000300a00 */
[----:B------:R-:W2:Y:S04]  /*24020*/  LDL.LU.64 R8, [R1+0xf78] ;  /* 0x000f780001087983 */ /* 0x000ea80000300a00 */
[----:B------:R0:W-:Y:S02]  /*24030*/  STL.64 [R1+0x18], R26 ;  /* 0x0000181a01007387 */ /* 0x0001e40000100a00 */
[----:B0-----:R-:W-:-:S02]  /*24040*/  IMAD.MOV.U32 R27, RZ, RZ, R12 ;  /* 0x000000ffff1b7224 */ /* 0x001fc400078e000c */
[----:B------:R-:W0:Y:S04]  /*24050*/  LDSM.16.M88.4 R12, [R29+UR5+0x14000] ;  /* 0x014000051d0c783b */ /* 0x000e280008000200 */
[----:B------:R0:W-:Y:S02]  /*24060*/  STL.64 [R1+0x8], R6 ;  /* 0x0000080601007387 */ /* 0x0001e40000100a00 */
[----:B0-----:R-:W-:Y:S02]  /*24070*/  IMAD.MOV.U32 R7, RZ, RZ, R12 ;  /* 0x000000ffff077224 */ /* 0x001fe400078e000c */
[----:B------:R-:W-:Y:S01]  /*24080*/  STL.64 [R1+0x78], R14 ;  /* 0x0000780e01007387 */ /* 0x000fe20000100a00 */
[----:B------:R-:W-:-:S03]  /*24090*/  IMAD.MOV.U32 R6, RZ, RZ, R13 ;  /* 0x000000ffff067224 */ /* 0x000fc600078e000d */
[----:B------:R-:W0:Y:S02]  /*240a0*/  LDSM.16.M88.4 R12, [R29+UR5+0x18000] ;  /* 0x018000051d0c783b */ /* 0x000e240008000200 */
[----:B0-----:R-:W-:Y:S02]  /*240b0*/  IMAD.MOV.U32 R19, RZ, RZ, R12 ;  /* 0x000000ffff137224 */ /* 0x001fe400078e000c */
[----:B------:R-:W-:Y:S01]  /*240c0*/  STL.64 [R1+0x98], R14 ;  /* 0x0000980e01007387 */ /* 0x000fe20000100a00 */
[----:B------:R-:W-:-:S03]  /*240d0*/  IMAD.MOV.U32 R18, RZ, RZ, R13 ;  /* 0x000000ffff127224 */ /* 0x000fc600078e000d */
[----:B------:R-:W0:Y:S02]  /*240e0*/  LDSM.16.M88.4 R12, [R29+UR5+0x1c000] ;  /* 0x01c000051d0c783b */ /* 0x000e240008000200 */
[----:B0-----:R-:W-:Y:S02]  /*240f0*/  IMAD.MOV.U32 R23, RZ, RZ, R12 ;  /* 0x000000ffff177224 */ /* 0x001fe400078e000c */
[----:B------:R-:W-:Y:S01]  /*24100*/  STL.64 [R1+0xd8], R14 ;  /* 0x0000d80e01007387 */ /* 0x000fe20000100a00 */
[----:B------:R-:W-:-:S03]  /*24110*/  IMAD.MOV.U32 R26, RZ, RZ, R13 ;  /* 0x000000ffff1a7224 */ /* 0x000fc600078e000d */
[----:B------:R-:W0:Y:S04]  /*24120*/  LDSM.16.MT88.4 R12, [R28+0x20200] ;  /* 0x020200001c0c783b */ /* 0x000e280000004200 */
[----:B------:R-:W-:Y:S04]  /*24130*/  STL [R1+0xda8], R29 ;  /* 0x000da81d01007387 */ /* 0x000fe80000100800 */
[----:B0-----:R-:W-:Y:S04]  /*24140*/  STL.64 [R1+0xf10], R14 ;  /* 0x000f100e01007387 */ /* 0x001fe80000100a00 */
[----:B------:R0:W-:Y:S02]  /*24150*/  STL.64 [R1+0xf08], R12 ;  /* 0x000f080c01007387 */ /* 0x0001e40000100a00 */
[----:B0-----:R-:W-:-:S02]  /*24160*/  IMAD.MOV.U32 R12, RZ, RZ, R23 ;  /* 0x000000ffff0c7224 */ /* 0x001fc400078e0017 */
[----:B------:R-:W-:Y:S01]  /*24170*/  IMAD.MOV.U32 R13, RZ, RZ, R26 ;  /* 0x000000ffff0d7224 */ /* 0x000fe200078e001a */
[----:B------:R-:W3:Y:S04]  /*24180*/  LDL.LU R23, [R1+0xf70] ;  /* 0x000f700001177983 */ /* 0x000ee80000300800 */
[----:B------:R0:W-:Y:S02]  /*24190*/  STL.64 [R1+0xf28], R12 ;  /* 0x000f280c01007387 */ /* 0x0001e40000100a00 */
[----:B0-----:R-:W-:Y:S02]  /*241a0*/  IMAD.MOV.U32 R12, RZ, RZ, R19 ;  /* 0x000000ffff0c7224 */ /* 0x001fe400078e0013 */
[----:B------:R-:W-:-:S05]  /*241b0*/  IMAD.MOV.U32 R13, RZ, RZ, R18 ;  /* 0x000000ffff0d7224 */ /* 0x000fca00078e0012 */
[----:B------:R0:W-:Y:S04]  /*241c0*/  STL.64 [R1+0xf40], R12 ;  /* 0x000f400c01007387 */ /* 0x0001e80000100a00 */
[----:B0-----:R-:W2:Y:S04]  /*241d0*/  LDL.LU.64 R12, [R1+0x1f0] ;  /* 0x0001f000010c7983 */ /* 0x001ea80000300a00 */
[----:B------:R-:W2:Y:S04]  /*241e0*/  LDL.LU.64 R14, [R1+0x1f8] ;  /* 0x0001f800010e7983 */ /* 0x000ea80000300a00 */
[----:B------:R-:W-:Y:S01]  /*241f0*/  STL [R1+0xec4], R28 ;  /* 0x000ec41c01007387 */ /* 0x000fe20000100800 */
[----:B--2---:R-:W-:Y:S01]  /*24200*/  HMMA.16816.F32 R16, R8, R16, R12 ;  /* 0x000000100810723c */ /* 0x004fe2000000180c */
[----:B------:R-:W-:-:S02]  /*24210*/  IMAD.MOV.U32 R12, RZ, RZ, R7 ;  /* 0x000000ffff0c7224 */ /* 0x000fc400078e0007 */
[----:B------:R-:W-:-:S05]  /*24220*/  IMAD.MOV.U32 R13, RZ, RZ, R6 ;  /* 0x000000ffff0d7224 */ /* 0x000fca00078e0006 */
[----:B------:R0:W-:Y:S02]  /*24230*/  STL.64 [R1+0xf58], R12 ;  /* 0x000f580c01007387 */ /* 0x0001e40000100a00 */
[----:B0-----:R-:W-:Y:S02]  /*24240*/  IMAD.MOV.U32 R12, RZ, RZ, R27 ;  /* 0x000000ffff0c7224 */ /* 0x001fe400078e001b */
[----:B------:R-:W-:-:S05]  /*24250*/  IMAD.MOV.U32 R13, RZ, RZ, R3 ;  /* 0x000000ffff0d7224 */ /* 0x000fca00078e0003 */
[----:B------:R0:W-:Y:S04]  /*24260*/  STL.64 [R1+0xf68], R12 ;  /* 0x000f680c01007387 */ /* 0x0001e80000100a00 */
[----:B0-----:R-:W2:Y:S04]  /*24270*/  LDL.LU.64 R12, [R1+0x1d0] ;  /* 0x0001d000010c7983 */ /* 0x001ea80000300a00 */
[----:B------:R-:W2:Y:S04]  /*24280*/  LDL.LU.64 R14, [R1+0x1d8] ;  /* 0x0001d800010e7983 */ /* 0x000ea80000300a00 */
[----:B------:R-:W-:Y:S04]  /*24290*/  STL.64 [R1+0xf20], R18 ;  /* 0x000f201201007387 */ /* 0x000fe80000100a00 */
[----:B------:R0:W-:Y:S04]  /*242a0*/  STL.64 [R1+0xf18], R16 ;  /* 0x000f181001007387 */ /* 0x0001e80000100a00 */
[----:B0-----:R-:W4:Y:S04]  /*242b0*/  LDL.LU.64 R16, [R1+0x1e0] ;  /* 0x0001e00001107983 */ /* 0x001f280000300a00 */
[----:B------:R-:W4:Y:S04]  /*242c0*/  LDL.LU.64 R18, [R1+0x1e8] ;  /* 0x0001e80001127983 */ /* 0x000f280000300a00 */
[----:B------:R-:W2:Y:S01]  /*242d0*/  LDL R3, [R1+0xa44] ;  /* 0x000a440001037983 */ /* 0x000ea20000100800 */
[----:B------:R-:W-:-:S02]  /*242e0*/  IMAD.MOV.U32 R6, RZ, RZ, R22 ;  /* 0x000000ffff067224 */ /* 0x000fc400078e0016 */
[----:B---3--:R-:W-:Y:S02]  /*242f0*/  IMAD.MOV.U32 R7, RZ, RZ, R23 ;  /* 0x000000ffff077224 */ /* 0x008fe400078e0017 */
[----:B----4-:R-:W-:Y:S01]  /*24300*/  HMMA.16816.F32 R20, R8, R20, R16 ;  /* 0x000000140814723c */ /* 0x010fe20000001810 */
[----:B--2---:R-:W-:-:S15]  /*24310*/  STL [R1+0xec8], R3 ;  /* 0x000ec80301007387 */ /* 0x004fde0000100800 */
[----:B------:R-:W-:-:S03]  /*24320*/  NOP ;  /* 0x0000000000007918 */ /* 0x000fc60000000000 */
[----:B------:R0:W-:Y:S04]  /*24330*/  STL.64 [R1+0xf00], R22 ;  /* 0x000f001601007387 */ /* 0x0001e80000100a00 */
[----:B------:R1:W-:Y:S04]  /*24340*/  STL.64 [R1+0xef8], R20 ;  /* 0x000ef81401007387 */ /* 0x0003e80000100a00 */
[----:B0-----:R-:W2:Y:S04]  /*24350*/  LDL.LU R22, [R1+0x38] ;  /* 0x0000380001167983 */ /* 0x001ea80000300800 */
[----:B------:R-:W2:Y:S01]  /*24360*/  LDL.LU R23, [R1+0x3c] ;  /* 0x00003c0001177983 */ /* 0x000ea20000300800 */
[----:B------:R-:W-:Y:S03]  /*24370*/  HMMA.16816.F32 R24, R8, R24, R12 ;  /* 0x000000180818723c */ /* 0x000fe6000000180c */
[----:B--2---:R0:W-:Y:S04]  /*24380*/  STL.64 [R1+0xf60], R22 ;  /* 0x000f601601007387 */ /* 0x0041e80000100a00 */
[----:B------:R-:W2:Y:S04]  /*24390*/  LDL.LU.64 R12, [R1+0x1c0] ;  /* 0x0001c000010c7983 */ /* 0x000ea80000300a00 */
[----:B------:R-:W2:Y:S04]  /*243a0*/  LDL.LU.64 R14, [R1+0x1c8] ;  /* 0x0001c800010e7983 */ /* 0x000ea80000300a00 */
[----:B-1----:R-:W3:Y:S04]  /*243b0*/  LDL.LU.64 R20, [R1+0x1b0] ;  /* 0x0001b00001147983 */ /* 0x002ee80000300a00 */
[----:B0-----:R-:W3:Y:S04]  /*243c0*/  LDL.LU.64 R22, [R1+0x1b8] ;  /* 0x0001b80001167983 */ /* 0x001ee80000300a00 */
[----:B------:R-:W4:Y:S04]  /*243d0*/  LDL.LU.64 R16, [R1+0x180] ;  /* 0x0001800001107983 */ /* 0x000f280000300a00 */
[----:B------:R-:W2:Y:S04]  /*243e0*/  LDL.LU.64 R18, [R1+0x188] ;  /* 0x0001880001127983 */ /* 0x000ea80000300a00 */
[----:B--2---:R-:W-:Y:S04]  /*243f0*/  STL.64 [R1+0xf38], R18 ;  /* 0x000f381201007387 */ /* 0x004fe80000100a00 */
[----:B----4-:R0:W-:Y:S04]  /*24400*/  STL.64 [R1+0xf30], R16 ;  /* 0x000f301001007387 */ /* 0x0101e80000100a00 */
[----:B0-----:R-:W2:Y:S04]  /*24410*/  LDL.LU.64 R16, [R1+0x190] ;  /* 0x0001900001107983 */ /* 0x001ea80000300a00 */
[----:B------:R-:W4:Y:S04]  /*24420*/  LDL.LU.64 R18, [R1+0x198] ;  /* 0x0001980001127983 */ /* 0x000f280000300a00 */
[----:B----4-:R-:W-:Y:S04]  /*24430*/  STL.64 [R1+0xf50], R18 ;  /* 0x000f501201007387 */ /* 0x010fe80000100a00 */
[----:B--2---:R0:W-:Y:S04]  /*24440*/  STL.64 [R1+0xf48], R16 ;  /* 0x000f481001007387 */ /* 0x0041e80000100a00 */
[----:B0-----:R-:W2:Y:S04]  /*24450*/  LDL.LU.64 R16, [R1+0x1a0] ;  /* 0x0001a00001107983 */ /* 0x001ea80000300a00 */
[----:B------:R-:W2:Y:S04]  /*24460*/  LDL.LU.64 R18, [R1+0x1a8] ;  /* 0x0001a80001127983 */ /* 0x000ea80000300a00 */
[----:B------:R0:W-:Y:S04]  /*24470*/  STL.64 [R1+0xef0], R26 ;  /* 0x000ef01a01007387 */ /* 0x0001e80000100a00 */
[----:B------:R-:W-:Y:S01]  /*24480*/  STL.64 [R1+0xee8], R24 ;  /* 0x000ee81801007387 */ /* 0x000fe20000100a00 */
[----:B0-----:R-:W-:-:S02]  /*24490*/  IMAD.MOV.U32 R26, RZ, RZ, R6 ;  /* 0x000000ffff1a7224 */ /* 0x001fc400078e0006 */
[----:B------:R-:W-:Y:S02]  /*244a0*/  IMAD.MOV.U32 R27, RZ, RZ, R7 ;  /* 0x000000ffff1b7224 */ /* 0x000fe400078e0007 */
[----:B------:R-:W-:Y:S01]  /*244b0*/  HMMA.16816.F32 R4, R8, R4, R12 ;  /* 0x000000040804723c */ /* 0x000fe2000000180c */
[----:B------:R-:W3:-:S15]  /*244c0*/  LDL.LU.64 R12, [R1+0xf68] ;  /* 0x000f6800010c7983 */ /* 0x000ede0000300a00 */
[----:B------:R-:W-:-:S03]  /*244d0*/  NOP ;  /* 0x0000000000007918 */ /* 0x000fc60000000000 */
[----:B------:R0:W-:Y:S04]  /*244e0*/  STL.64 [R1+0xee0], R6 ;  /* 0x000ee00601007387 */ /* 0x0001e80000100a00 */
[----:B------:R1:W-:Y:S04]  /*244f0*/  STL.64 [R1+0xed8], R4 ;  /* 0x000ed80401007387 */ /* 0x0003e80000100a00 */
[----:B0-----:R-:W4:Y:S04]  /*24500*/  LDL.LU R6, [R1+0x18] ;  /* 0x0000180001067983 */ /* 0x001f280000300800 */
[----:B------:R-:W4:Y:S01]  /*24510*/  LDL.LU R7, [R1+0x1c] ;  /* 0x00001c0001077983 */ /* 0x000f220000300800 */
[----:B---3--:R-:W-:Y:S03]  /*24520*/  HMMA.16816.F32 R12, R8, R12, R20 ;  /* 0x0000000c080c723c */ /* 0x008fe60000001814 */
[----:B------:R-:W3:-:S15]  /*24530*/  LDL.LU.64 R22, [R1+0xf60] ;  /* 0x000f600001167983 */ /* 0x000ede0000300a00 */
[----:B------:R-:W-:Y:S01]  /*24540*/  NOP ;  /* 0x0000000000007918 */ /* 0x000fe20000000000 */
[----:B------:R-:W-:Y:S02]  /*24550*/  IMAD.MOV.U32 R21, RZ, RZ, R12 ;  /* 0x000000ffff157224 */ /* 0x000fe400078e000c */
[----:B------:R-:W-:Y:S02]  /*24560*/  IMAD.MOV.U32 R20, RZ, RZ, R13 ;  /* 0x000000ffff147224 */ /* 0x000fe400078e000d */
[----:B------:R-:W2:Y:S01]  /*24570*/  LDL.LU.64 R12, [R1+0xf58] ;  /* 0x000f5800010c7983 */ /* 0x000ea20000300a00 */
[----:B-1----:R-:W-:Y:S02]  /*24580*/  IMAD.MOV.U32 R5, RZ, RZ, R14 ;  /* 0x000000ffff057224 */ /* 0x002fe400078e000e */
[----:B------:R-:W-:Y:S02]  /*24590*/  IMAD.MOV.U32 R4, RZ, RZ, R15 ;  /* 0x000000ffff047224 */ /* 0x000fe400078e000f */
[----:B--2---:R-:W-:Y:S01]  /*245a0*/  HMMA.16816.F32 R12, R8, R12, R16 ;  /* 0x0000000c080c723c */ /* 0x004fe20000001810 */
[----:B------:R-:W2:Y:S04]  /*245b0*/  LDL.LU.64 R18, [R1+0xf50] ;  /* 0x000f500001127983 */ /* 0x000ea80000300a00 */
[----:B------:R-:W2:-:S14]  /*245c0*/  LDL.LU.64 R16, [R1+0xf48] ;  /* 0x000f480001107983 */ /* 0x000e9c0000300a00 */
[----:B------:R0:W-:Y:S04]  /*245d0*/  STL.64 [R1+0x60], R12 ;  /* 0x0000600c01007387 */ /* 0x0001e80000100a00 */
[----:B0-----:R-:W2:Y:S01]  /*245e0*/  LDL.LU.64 R12, [R1+0xf40] ;  /* 0x000f4000010c7983 */ /* 0x001ea20000300a00 */
[----:B------:R-:W-:Y:S02]  /*245f0*/  IMAD.MOV.U32 R3, RZ, RZ, R14 ;  /* 0x000000ffff037224 */ /* 0x000fe400078e000e */
[----:B------:R-:W-:Y:S02]  /*24600*/  IMAD.MOV.U32 R28, RZ, RZ, R15 ;  /* 0x000000ffff1c7224 */ /* 0x000fe400078e000f */
[----:B--2---:R-:W-:Y:S01]  /*24610*/  HMMA.16816.F32 R12, R8, R12, R16 ;  /* 0x0000000c080c723c */ /* 0x004fe20000001810 */
[----:B------:R-:W2:Y:S04]  /*24620*/  LDL.LU.64 R18, [R1+0xf38] ;  /* 0x000f380001127983 */ /* 0x000ea80000300a00 */
[----:B------:R-:W2:-:S14]  /*24630*/  LDL.LU.64 R16, [R1+0xf30] ;  /* 0x000f300001107983 */ /* 0x000e9c0000300a00 */
[----:B------:R0:W-:Y:S04]  /*24640*/  STL.64 [R1+0x80], R12 ;  /* 0x0000800c01007387 */ /* 0x0001e80000100a00 */
[----:B------:R1:W-:Y:S04]  /*24650*/  STL.64 [R1+0x88], R14 ;  /* 0x0000880e01007387 */ /* 0x0003e80000100a00 */
[----:B0-----:R-:W2:Y:S02]  /*24660*/  LDL.LU.64 R12, [R1+0xf28] ;  /* 0x000f2800010c7983 */ /* 0x001ea40000300a00 */
[----:B--2---:R-:W-:Y:S02]  /*24670*/  HMMA.16816.F32 R8, R8, R12, R16 ;  /* 0x0000000c0808723c */ /* 0x004fe40000001810 */
[----:B------:R-:W3:Y:S04]  /*24680*/  LDL.LU.64 R18, [R1+0xf20] ;  /* 0x000f200001127983 */ /* 0x000ee80000300a00 */
[----:B------:R-:W3:Y:S04]  /*24690*/  LDL.LU.64 R16, [R1+0xf18] ;  /* 0x000f180001107983 */ /* 0x000ee80000300a00 */
[----:B-1----:R-:W3:Y:S04]  /*246a0*/  LDL.LU.64 R14, [R1+0xf10] ;  /* 0x000f1000010e7983 */ /* 0x002ee80000300a00 */
[----:B------:R-:W3:Y:S05]  /*246b0*/  LDL.LU.64 R12, [R1+0xf08] ;  /* 0x000f0800010c7983 */ /* 0x000eea0000300a00 */
[----:B------:R-:W-:Y:S04]  /*246c0*/  STL.64 [R1+0xb0], R8 ;  /* 0x0000b00801007387 */ /* 0x000fe80000100a00 */
[----:B------:R0:W-:Y:S04]  /*246d0*/  STL.64 [R1+0xb8], R10 ;  /* 0x0000b80a01007387 */ /* 0x0001e80000100a00 */
[----:B0-----:R-:W2:Y:S04]  /*246e0*/  LDL.LU R10, [R1+0x78] ;  /* 0x00007800010a7983 */ /* 0x001ea80000300800 */
[----:B------:R-:W2:Y:S01]  /*246f0*/  LDL.LU R11, [R1+0x7c] ;  /* 0x00007c00010b7983 */ /* 0x000ea20000300800 */
[----:B------:R-:W-:-:S02]  /*24700*/  IMAD.MOV.U32 R8, RZ, RZ, R21 ;  /* 0x000000ffff087224 */ /* 0x000fc400078e0015 */
[----:B------:R-:W-:Y:S01]  /*24710*/  IMAD.MOV.U32 R9, RZ, RZ, R20 ;  /* 0x000000ffff097224 */ /* 0x000fe200078e0014 */
[C---:B---3--:R-:W-:Y:S01]  /*24720*/  HMMA.16816.F32 R16, R12.reuse, R22, R16 ;  /* 0x000000160c10723c */ /* 0x048fe20000001810 */
[----:B--2---:R-:W-:Y:S04]  /*24730*/  STL.64 [R1+0xed0], R10 ;  /* 0x000ed00a01007387 */ /* 0x004fe80000100a00 */
[----:B------:R-:W2:Y:S04]  /*24740*/  LDL.LU.64 R22, [R1+0xf00] ;  /* 0x000f000001167983 */ /* 0x000ea80000300a00 */
[----:B------:R-:W2:Y:S10]  /*24750*/  LDL.LU.64 R20, [R1+0xef8] ;  /* 0x000ef80001147983 */ /* 0x000eb40000300a00 */
[----:B------:R-:W-:Y:S04]  /*24760*/  STL.64 [R1+0xa0], R16 ;  /* 0x0000a01001007387 */ /* 0x000fe80000100a00 */
[----:B------:R0:W-:Y:S01]  /*24770*/  STL.64 [R1+0xa8], R18 ;  /* 0x0000a81201007387 */ /* 0x0001e20000100a00 */
[----:B--2---:R-:W-:Y:S03]  /*24780*/  HMMA.16816.F32 R20, R12, R26, R20 ;  /* 0x0000001a0c14723c */ /* 0x004fe60000001814 */
[----:B------:R-:W4:Y:S04]  /*24790*/  LDL.LU.64 R26, [R1+0xef0] ;  /* 0x000ef000011a7983 */ /* 0x000f280000300a00 */
[----:B------:R-:W4:Y:S01]  /*247a0*/  LDL.LU.64 R24, [R1+0xee8] ;  /* 0x000ee80001187983 */ /* 0x000f220000300a00 */
[----:B0-----:R-:W-:-:S02]  /*247b0*/  IMAD.MOV.U32 R18, RZ, RZ, R2 ;  /* 0x000000ffff127224 */ /* 0x001fc400078e0002 */
[----:B------:R-:W-:Y:S02]  /*247c0*/  IMAD.MOV.U32 R19, RZ, RZ, R0 ;  /* 0x000000ffff137224 */ /* 0x000fe400078e0000 */
[----:B------:R-:W-:Y:S02]  /*247d0*/  IMAD.MOV.U32 R10, RZ, RZ, R5 ;  /* 0x000000ffff0a7224 */ /* 0x000fe400078e0005 */
[----:B------:R-:W-:-:S05]  /*247e0*/  IMAD.MOV.U32 R11, RZ, RZ, R4 ;  /* 0x000000ffff0b7224 */ /* 0x000fca00078e0004 */
[----:B------:R-:W-:Y:S01]  /*247f0*/  IMAD.MOV.U32 R2, RZ, RZ, R22 ;  /* 0x000000ffff027224 */ /* 0x000fe200078e0016 */
[----:B------:R-:W-:Y:S01]  /*24800*/  STL.64 [R1+0x30], R20 ;  /* 0x0000301401007387 */ /* 0x000fe20000100a00 */
[----:B------:R-:W-:-:S03]  /*24810*/  IMAD.MOV.U32 R0, RZ, RZ, R23 ;  /* 0x000000ffff007224 */ /* 0x000fc600078e0017 */
[----:B------:R-:W2:Y:S04]  /*24820*/  LDL.LU R22, [R1+0x98] ;  /* 0x0000980001167983 */ /* 0x000ea80000300800 */
[----:B------:R-:W2:Y:S04]  /*24830*/  LDL.LU R23, [R1+0x9c] ;  /* 0x00009c0001177983 */ /* 0x000ea80000300800 */
[----:B------:R-:W-:Y:S01]  /*24840*/  STL [R1+0xec0], R2 ;  /* 0x000ec00201007387 */ /* 0x000fe20000100800 */
[----:B----4-:R-:W-:Y:S03]  /*24850*/  HMMA.16816.F32 R24, R12, R6, R24 ;  /* 0x000000060c18723c */ /* 0x010fe60000001818 */
[----:B------:R-:W3:Y:S04]  /*24860*/  LDL.LU.64 R6, [R1+0xee0] ;  /* 0x000ee00001067983 */ /* 0x000ee80000300a00 */
[----:B------:R-:W3:-:S12]  /*24870*/  LDL.LU.64 R4, [R1+0xed8] ;  /* 0x000ed80001047983 */ /* 0x000ed80000300a00 */
[----:B------:R-:W-:Y:S04]  /*24880*/  STL.64 [R1+0x20], R24 ;  /* 0x0000201801007387 */ /* 0x000fe80000100a00 */
[----:B------:R0:W-:Y:S04]  /*24890*/  STL.64 [R1+0x28], R26 ;  /* 0x0000281a01007387 */ /* 0x0001e80000100a00 */
[----:B0-----:R-:W3:Y:S04]  /*248a0*/  LDL.LU R26, [R1+0x8] ;  /* 0x00000800011a7983 */ /* 0x001ee80000300800 */
[----:B------:R-:W3:Y:S01]  /*248b0*/  LDL.LU R27, [R1+0xc] ;  /* 0x00000c00011b7983 */ /* 0x000ee20000300800 */
[C---:B------:R-:W-:Y:S08]  /*248c0*/  HMMA.16816.F32 R16, R12.reuse, R18, R8 ;  /* 0x000000120c10723c */ /* 0x040ff00000001808 */
[----:B---3--:R-:W-:-:S15]  /*248d0*/  HMMA.16816.F32 R4, R12, R26, R4 ;  /* 0x0000001a0c04723c */ /* 0x008fde0000001804 */
[----:B------:R-:W-:-:S04]  /*248e0*/  NOP ;  /* 0x0000000000007918 */ /* 0x000fc80000000000 */
[----:B------:R-:W-:Y:S02]  /*248f0*/  IMAD.MOV.U32 R2, RZ, RZ, R4 ;  /* 0x000000ffff027224 */ /* 0x000fe400078e0004 */
[----:B------:R-:W-:Y:S01]  /*24900*/  IMAD.MOV.U32 R29, RZ, RZ, R5 ;  /* 0x000000ffff1d7224 */ /* 0x000fe200078e0005 */
[----:B------:R-:W2:Y:S01]  /*24910*/  LDL.LU R4, [R1+0x80] ;  /* 0x0000800001047983 */ /* 0x000ea20000300800 */
[----:B------:R-:W-:-:S03]  /*24920*/  IMAD.MOV.U32 R25, RZ, RZ, R6 ;  /* 0x000000ffff197224 */ /* 0x000fc600078e0006 */
[----:B------:R-:W2:Y:S01]  /*24930*/  LDL.LU R5, [R1+0x84] ;  /* 0x0000840001057983 */ /* 0x000ea20000300800 */
[----:B------:R-:W-:-:S03]  /*24940*/  IMAD.MOV.U32 R24, RZ, RZ, R7 ;  /* 0x000000ffff187224 */ /* 0x000fc600078e0007 */
[----:B------:R-:W2:Y:S04]  /*24950*/  LDL.LU R6, [R1+0x88] ;  /* 0x0000880001067983 */ /* 0x000ea80000300800 */
[----:B------:R-:W2:Y:S04]  /*24960*/  LDL.LU R7, [R1+0x8c] ;  /* 0x00008c0001077983 */ /* 0x000ea80000300800 */
[----:B------:R-:W3:Y:S04]  /*24970*/  LDL.LU.64 R10, [R1+0xed0] ;  /* 0x000ed000010a7983 */ /* 0x000ee80000300a00 */
[----:B------:R-:W-:Y:S04]  /*24980*/  STL.64 [R1+0xe50], R18 ;  /* 0x000e501201007387 */ /* 0x000fe80000100a00 */
[----:B------:R0:W-:Y:S04]  /*24990*/  STL.64 [R1+0xe48], R16 ;  /* 0x000e481001007387 */ /* 0x0001e80000100a00 */
[----:B0-----:R-:W3:Y:S04]  /*249a0*/  LDL.LU R16, [R1+0x60] ;  /* 0x0000600001107983 */ /* 0x001ee80000300800 */
[----:B------:R-:W3:Y:S01]  /*249b0*/  LDL.LU R17, [R1+0x64] ;  /* 0x0000640001117983 */ /* 0x000ee20000300800 */
[----:B------:R-:W-:-:S02]  /*249c0*/  IMAD.MOV.U32 R18, RZ, RZ, R3 ;  /* 0x000000ffff127224 */ /* 0x000fc400078e0003 */
[----:B------:R-:W-:Y:S01]  /*249d0*/  IMAD.MOV.U32 R19, RZ, RZ, R28 ;  /* 0x000000ffff137224 */ /* 0x000fe200078e001c */
[----:B------:R-:W4:Y:S04]  /*249e0*/  LDL.LU R3, [R1+0xec8] ;  /* 0x000ec80001037983 */ /* 0x000f280000300800 */
[----:B------:R-:W2:Y:S02]  /*249f0*/  LDL.LU R28, [R1+0xec4] ;  /* 0x000ec400011c7983 */ /* 0x000ea40000300800 */
[C---:B---3--:R-:W-:Y:S08]  /*24a00*/  HMMA.16816.F32 R8, R12.reuse, R10, R16 ;  /* 0x0000000a0c08723c */ /* 0x048ff00000001810 */
[----:B--2---:R-:W-:Y:S01]  /*24a10*/  HMMA.16816.F32 R4, R12, R22, R4 ;  /* 0x000000160c04723c */ /* 0x004fe20000001804 */
[----:B----4-:R-:W-:Y:S04]  /*24a20*/  LDSM.16.M88.4 R16, [R3+UR5+0xc000] ;  /* 0x00c000050310783b */ /* 0x010fe80008000200 */
[----:B------:R-:W0:Y:S06]  /*24a30*/  LDSM.16.MT88.4 R20, [R28+0x20400] ;  /* 0x020400001c14783b */ /* 0x000e2c0000004200 */
[----:B------:R-:W-:Y:S04]  /*24a40*/  STL.64 [R1+0xe40], R10 ;  /* 0x000e400a01007387 */ /* 0x000fe80000100a00 */
[----:B------:R-:W-:Y:S04]  /*24a50*/  STL.64 [R1+0xe38], R8 ;  /* 0x000e380801007387 */ /* 0x000fe80000100a00 */
[----:B------:R-:W-:Y:S04]  /*24a60*/  STL.64 [R1+0xeb0], R14 ;  /* 0x000eb00e01007387 */ /* 0x000fe80000100a00 */
[----:B------:R-:W-:Y:S04]  /*24a70*/  STL.64 [R1+0xea8], R12 ;  /* 0x000ea80c01007387 */ /* 0x000fe80000100a00 */
[----:B------:R-:W2:Y:S04]  /*24a80*/  LDL.LU R26, [R1+0xd8] ;  /* 0x0000d800011a7983 */ /* 0x000ea80000300800 */
[----:B------:R-:W2:Y:S04]  /*24a90*/  LDL.LU R27, [R1+0xdc] ;  /* 0x0000dc00011b7983 */ /* 0x000ea80000300800 */
[----:B--2---:R-:W-:Y:S04]  /*24aa0*/  STL.64 [R1+0xeb8], R26 ;  /* 0x000eb81a01007387 */ /* 0x004fe80000100a00 */
[----:B------:R-:W-:Y:S04]  /*24ab0*/  STL [R1+0xe24], R4 ;  /* 0x000e240401007387 */ /* 0x000fe80000100800 */
[----:B------:R-:W-:Y:S04]  /*24ac0*/  STL [R1+0xe20], R5 ;  /* 0x000e200501007387 */ /* 0x000fe80000100800 */
[----:B------:R-:W-:Y:S04]  /*24ad0*/  STL [R1+0xe1c], R6 ;  /* 0x000e1c0601007387 */ /* 0x000fe80000100800 */
[----:B------:R-:W-:Y:S04]  /*24ae0*/  STL [R1+0xe18], R7 ;  /* 0x000e180701007387 */ /* 0x000fe80000100800 */
[----:B------:R-:W1:Y:S04]  /*24af0*/  LDSM.16.M88.4 R4, [R3+UR5] ;  /* 0x000000050304783b */ /* 0x000e680008000200 */
[----:B0-----:R-:W-:Y:S04]  /*24b00*/  STL.64 [R1+0xea0], R22 ;  /* 0x000ea01601007387 */ /* 0x001fe80000100a00 */
[----:B------:R0:W-:Y:S04]  /*24b10*/  STL.64 [R1+0xe98], R20 ;  /* 0x000e981401007387 */ /* 0x0001e80000100a00 */
[----:B0-----:R-:W2:Y:S04]  /*24b20*/  LDL.LU R20, [R1+0xb0] ;  /* 0x0000b00001147983 */ /* 0x001ea80000300800 */
[----:B------:R-:W2:Y:S04]  /*24b30*/  LDL.LU R21, [R1+0xb4] ;  /* 0x0000b40001157983 */ /* 0x000ea80000300800 */
[----:B------:R-:W2:Y:S04]  /*24b40*/  LDL.LU R22, [R1+0xb8] ;  /* 0x0000b80001167983 */ /* 0x000ea80000300800 */
[----:B------:R-:W2:Y:S01]  /*24b50*/  LDL.LU R23, [R1+0xbc] ;  /* 0x0000bc0001177983 */ /* 0x000ea20000300800 */
[----:B-1----:R-:W-:-:S03]  /*24b60*/  IMAD.MOV.U32 R13, RZ, RZ, R4 ;  /* 0x000000ffff0d7224 */ /* 0x002fc600078e0004 */
        /* <DEDUP_REMOVED lines=8> */
[----:B------:R-:W-:Y:S01]  /*24bf0*/  IMAD.MOV.U32 R8, RZ, RZ, R5 ;  /* 0x000000ffff087224 */ /* 0x000fe200078e0005 */
[----:B------:R0:W-:Y:S04]  /*24c00*/  STL.64 [R1+0x78], R6 ;  /* 0x0000780601007387 */ /* 0x0001e80000100a00 */
[----:B------:R1:W-:Y:S01]  /*24c10*/  STL.64 [R1+0xe60], R16 ;  /* 0x000e601001007387 */ /* 0x0003e20000100a00 */
[----:B0-----:R-:W-:-:S02]  /*24c20*/  IMAD.MOV.U32 R6, RZ, RZ, R18 ;  /* 0x000000ffff067224 */ /* 0x001fc400078e0012 */
[----:B------:R-:W-:Y:S02]  /*24c30*/  IMAD.MOV.U32 R7, RZ, RZ, R19 ;  /* 0x000000ffff077224 */ /* 0x000fe400078e0013 */
[----:B-1----:R-:W-:Y:S02]  /*24c40*/  IMAD.MOV.U32 R16, RZ, RZ, R9 ;  /* 0x000000ffff107224 */ /* 0x002fe400078e0009 */
[----:B------:R-:W-:Y:S02]  /*24c50*/  IMAD.MOV.U32 R17, RZ, RZ, R8 ;  /* 0x000000ffff117224 */ /* 0x000fe400078e0008 */
[----:B------:R-:W0:Y:S04]  /*24c60*/  LDSM.16.M88.4 R8, [R3+UR5+0x10000] ;  /* 0x010000050308783b */ /* 0x000e280008000200 */
[----:B------:R1:W-:Y:S02]  /*24c70*/  STL.64 [R1+0xe58], R6 ;  /* 0x000e580601007387 */ /* 0x0003e40000100a00 */
[----:B-1----:R-:W-:-:S02]  /*24c80*/  IMAD.MOV.U32 R6, RZ, RZ, R25 ;  /* 0x000000ffff067224 */ /* 0x002fc400078e0019 */
[----:B------:R-:W-:Y:S02]  /*24c90*/  IMAD.MOV.U32 R7, RZ, RZ, R24 ;  /* 0x000000ffff077224 */ /* 0x000fe400078e0018 */
[----:B------:R-:W1:Y:S01]  /*24ca0*/  LDSM.16.M88.4 R24, [R3+UR5+0x14000] ;  /* 0x014000050318783b */ /* 0x000e620008000200 */
[----:B------:R-:W-:Y:S02]  /*24cb0*/  IMAD.MOV.U32 R4, RZ, RZ, R2 ;  /* 0x000000ffff047224 */ /* 0x000fe400078e0002 */
[----:B------:R-:W-:Y:S01]  /*24cc0*/  IMAD.MOV.U32 R5, RZ, RZ, R29 ;  /* 0x000000ffff057224 */ /* 0x000fe200078e001d */
[----:B------:R-:W3:Y:S04]  /*24cd0*/  LDL.LU R2, [R1+0xec0] ;  /* 0x000ec00001027983 */ /* 0x000ee80000300800 */
[----:B------:R-:W-:Y:S01]  /*24ce0*/  STL [R1+0xe68], R4 ;  /* 0x000e680401007387 */ /* 0x000fe20000100800 */
[----:B0-----:R-:W-:-:S05]  /*24cf0*/  IMAD.MOV.U32 R29, RZ, RZ, R11 ;  /* 0x000000ffff1d7224 */ /* 0x001fca00078e000b */
[----:B------:R-:W-:Y:S01]  /*24d00*/  STL [R1+0xde0], R29 ;  /* 0x000de01d01007387 */ /* 0x000fe20000100800 */
[----:B-1----:R-:W-:Y:S02]  /*24d10*/  IMAD.MOV.U32 R19, RZ, RZ, R24 ;  /* 0x000000ffff137224 */ /* 0x002fe400078e0018 */
[----:B------:R-:W-:Y:S01]  /*24d20*/  IMAD.MOV.U32 R18, RZ, RZ, R25 ;  /* 0x000000ffff127224 */ /* 0x000fe200078e0019 */
[----:B------:R0:W-:Y:S04]  /*24d30*/  STL.64 [R1+0xc8], R26 ;  /* 0x0000c81a01007387 */ /* 0x0001e80000100a00 */
[----:B0-----:R-:W2:Y:S04]  /*24d40*/  LDL.LU.64 R26, [R1+0xeb8] ;  /* 0x000eb800011a7983 */ /* 0x001ea80000300a00 */
[----:B------:R-:W-:Y:S04]  /*24d50*/  STL.64 [R1+0xe78], R18 ;  /* 0x000e781201007387 */ /* 0x000fe80000100a00 */
[----:B------:R0:W-:Y:S02]  /*24d60*/  STL.64 [R1+0xe70], R16 ;  /* 0x000e701001007387 */ /* 0x0001e40000100a00 */
[----:B0-----:R-:W-:-:S02]  /*24d70*/  IMAD.MOV.U32 R16, RZ, RZ, R15 ;  /* 0x000000ffff107224 */ /* 0x001fc400078e000f */
[----:B------:R-:W-:-:S05]  /*24d80*/  IMAD.MOV.U32 R17, RZ, RZ, R14 ;  /* 0x000000ffff117224 */ /* 0x000fca00078e000e */
[----:B------:R0:W-:Y:S02]  /*24d90*/  STL.64 [R1+0xe80], R16 ;  /* 0x000e801001007387 */ /* 0x0001e40000100a00 */
[----:B0-----:R-:W-:Y:S02]  /*24da0*/  IMAD.MOV.U32 R16, RZ, RZ, R13 ;  /* 0x000000ffff107224 */ /* 0x001fe400078e000d */
[----:B------:R-:W-:Y:S02]  /*24db0*/  IMAD.MOV.U32 R17, RZ, RZ, R12 ;  /* 0x000000ffff117224 */ /* 0x000fe400078e000c */
[----:B------:R-:W0:Y:S04]  /*24dc0*/  LDSM.16.M88.4 R12, [R3+UR5+0x18000] ;  /* 0x01800005030c783b */ /* 0x000e280008000200 */
[----:B------:R-:W-:Y:S04]  /*24dd0*/  STL [R1+0x98], R10 ;  /* 0x0000980a01007387 */ /* 0x000fe80000100800 */
[----:B0-----:R0:W-:Y:S01]  /*24de0*/  STL.64 [R1+0xe8], R14 ;  /* 0x0000e80e01007387 */ /* 0x0011e20000100a00 */
[----:B------:R-:W-:-:S02]  /*24df0*/  IMAD.MOV.U32 R4, RZ, RZ, R12 ;  /* 0x000000ffff047224 */ /* 0x000fc400078e000c */
[----:B------:R-:W-:Y:S01]  /*24e00*/  IMAD.MOV.U32 R29, RZ, RZ, R13 ;  /* 0x000000ffff1d7224 */ /* 0x000fe200078e000d */
[----:B0-----:R-:W2:Y:S04]  /*24e10*/  LDL.LU.64 R14, [R1+0xeb0] ;  /* 0x000eb000010e7983 */ /* 0x001ea80000300a00 */
[----:B------:R-:W2:Y:S04]  /*24e20*/  LDL.LU.64 R12, [R1+0xea8] ;  /* 0x000ea800010c7983 */ /* 0x000ea80000300a00 */
[----:B------:R-:W-:Y:S04]  /*24e30*/  STL.64 [R1+0xe90], R6 ;  /* 0x000e900601007387 */ /* 0x000fe80000100a00 */
[----:B------:R0:W-:Y:S04]  /*24e40*/  STL.64 [R1+0xe88], R4 ;  /* 0x000e880401007387 */ /* 0x0001e80000100a00 */
[----:B0-----:R-:W4:Y:S04]  /*24e50*/  LDL.LU R4, [R1+0xa0] ;  /* 0x0000a00001047983 */ /* 0x001f280000300800 */
[----:B------:R-:W4:Y:S04]  /*24e60*/  LDL.LU R5, [R1+0xa4] ;  /* 0x0000a40001057983 */ /* 0x000f280000300800 */
[----:B------:R-:W4:Y:S04]  /*24e70*/  LDL.LU R6, [R1+0xa8] ;  /* 0x0000a80001067983 */ /* 0x000f280000300800 */
[----:B------:R-:W4:Y:S01]  /*24e80*/  LDL.LU R7, [R1+0xac] ;  /* 0x0000ac0001077983 */ /* 0x000f220000300800 */
[----:B--2---:R-:W-:Y:S03]  /*24e90*/  HMMA.16816.F32 R24, R12, R26, R20 ;  /* 0x0000001a0c18723c */ /* 0x004fe60000001814 */
[----:B------:R-:W4:Y:S04]  /*24ea0*/  LDL.LU.64 R22, [R1+0xea0] ;  /* 0x000ea00001167983 */ /* 0x000f280000300a00 */
[----:B------:R-:W4:Y:S04]  /*24eb0*/  LDL.LU.64 R20, [R1+0xe98] ;  /* 0x000e980001147983 */ /* 0x000f280000300a00 */
[----:B------:R-:W0:Y:S08]  /*24ec0*/  LDSM.16.M88.4 R12, [R3+UR5+0x1c000] ;  /* 0x01c00005030c783b */ /* 0x000e300008000200 */
[----:B------:R3:W-:Y:S02]  /*24ed0*/  STL.64 [R1+0xe10], R26 ;  /* 0x000e101a01007387 */ /* 0x0007e40000100a00 */
[----:B---3--:R-:W-:-:S02]  /*24ee0*/  IMAD.MOV.U32 R26, RZ, RZ, R2 ;  /* 0x000000ffff1a7224 */ /* 0x008fc400078e0002 */
[----:B------:R-:W-:Y:S02]  /*24ef0*/  IMAD.MOV.U32 R27, RZ, RZ, R0 ;  /* 0x000000ffff1b7224 */ /* 0x000fe400078e0000 */
[----:B0-----:R-:W-:Y:S02]  /*24f00*/  IMAD.MOV.U32 R11, RZ, RZ, R12 ;  /* 0x000000ffff0b7224 */ /* 0x001fe400078e000c */
[----:B------:R-:W-:Y:S02]  /*24f10*/  IMAD.MOV.U32 R10, RZ, RZ, R13 ;  /* 0x000000ffff0a7224 */ /* 0x000fe400078e000d */
[----:B------:R-:W-:Y:S02]  /*24f20*/  IMAD.MOV.U32 R2, RZ, RZ, R14 ;  /* 0x000000ffff027224 */ /* 0x000fe400078e000e */
[----:B------:R-:W-:Y:S02]  /*24f30*/  IMAD.MOV.U32 R0, RZ, RZ, R15 ;  /* 0x000000ffff007224 */ /* 0x000fe400078e000f */
[----:B------:R-:W0:Y:S04]  /*24f40*/  LDSM.16.MT88.4 R12, [R28+0x20600] ;  /* 0x020600001c0c783b */ /* 0x000e280000004200 */
[----:B------:R1:W-:Y:S04]  /*24f50*/  STL.64 [R1+0xe08], R24 ;  /* 0x000e081801007387 */ /* 0x0003e80000100a00 */
[----:B-1----:R-:W2:Y:S04]  /*24f60*/  LDL.LU R24, [R1+0x30] ;  /* 0x0000300001187983 */ /* 0x002ea80000300800 */
[----:B------:R-:W2:Y:S04]  /*24f70*/  LDL.LU R25, [R1+0x34] ;  /* 0x0000340001197983 */ /* 0x000ea80000300800 */
[----:B------:R-:W-:Y:S04]  /*24f80*/  STL [R1+0xde8], R0 ;  /* 0x000de80001007387 */ /* 0x000fe80000100800 */
[----:B------:R-:W-:Y:S04]  /*24f90*/  STL [R1+0xde4], R2 ;  /* 0x000de40201007387 */ /* 0x000fe80000100800 */
[----:B------:R-:W-:Y:S04]  /*24fa0*/  STL [R1+0xc90], R3 ;  /* 0x000c900301007387 */ /* 0x000fe80000100800 */
[----:B------:R-:W-:Y:S04]  /*24fb0*/  STL [R1+0xe00], R28 ;  /* 0x000e001c01007387 */ /* 0x000fe80000100800 */
[----:B0-----:R-:W-:Y:S04]  /*24fc0*/  STL.64 [R1+0xdf8], R14 ;  /* 0x000df80e01007387 */ /* 0x001fe80000100a00 */
[----:B------:R0:W-:Y:S04]  /*24fd0*/  STL.64 [R1+0xdf0], R12 ;  /* 0x000df00c01007387 */ /* 0x0001e80000100a00 */
[----:B0-----:R-:W3:Y:S04]  /*24fe0*/  LDL.LU R12, [R1+0x20] ;  /* 0x00002000010c7983 */ /* 0x001ee80000300800 */
[----:B------:R-:W3:Y:S04]  /*24ff0*/  LDL.LU R13, [R1+0x24] ;  /* 0x00002400010d7983 */ /* 0x000ee80000300800 */
[----:B------:R-:W3:Y:S04]  /*25000*/  LDL.LU R14, [R1+0x28] ;  /* 0x00002800010e7983 */ /* 0x000ee80000300800 */
[----:B------:R-:W3:Y:S01]  /*25010*/  LDL.LU R15, [R1+0x2c] ;  /* 0x00002c00010f7983 */ /* 0x000ee20000300800 */
[----:B----4-:R-:W-:Y:S03]  /*25020*/  HMMA.16816.F32 R16, R20, R16, R4 ;  /* 0x000000101410723c */ /* 0x010fe60000001804 */
[----:B------:R-:W4:Y:S04]  /*25030*/  LDL.LU.64 R6, [R1+0xe90] ;  /* 0x000e900001067983 */ /* 0x000f280000300a00 */
[----:B------:R-:W2:-:S12]  /*25040*/  LDL.LU.64 R4, [R1+0xe88] ;  /* 0x000e880001047983 */ /* 0x000e980000300a00 */
[----:B------:R0:W-:Y:S04]  /*25050*/  STL.64 [R1+0x10], R16 ;  /* 0x0000101001007387 */ /* 0x0001e80000100a00 */
[----:B------:R2:W-:Y:S04]  /*25060*/  STL.64 [R1+0x18], R18 ;  /* 0x0000181201007387 */ /* 0x0005e80000100a00 */
[----:B0-----:R-:W2:Y:S02]  /*25070*/  LDL.LU.64 R16, [R1+0xe80] ;  /* 0x000e800001107983 */ /* 0x001ea40000300a00 */
[----:B--2---:R-:W-:-:S15]  /*25080*/  HMMA.16816.F32 R16, R20, R16, R24 ;  /* 0x000000101410723c */ /* 0x004fde0000001818 */
[----:B------:R-:W-:-:S04]  /*25090*/  NOP ;  /* 0x0000000000007918 */ /* 0x000fc80000000000 */
[----:B------:R-:W-:Y:S01]  /*250a0*/  IMAD.MOV.U32 R27, RZ, RZ, R18 ;  /* 0x000000ffff1b7224 */ /* 0x000fe200078e0012 */
[----:B------:R0:W-:Y:S01]  /*250b0*/  STL.64 [R1+0x30], R16 ;  /* 0x0000301001007387 */ /* 0x0001e20000100a00 */
[----:B------:R-:W-:-:S03]  /*250c0*/  IMAD.MOV.U32 R26, RZ, RZ, R19 ;  /* 0x000000ffff1a7224 */ /* 0x000fc600078e0013 */
[----:B------:R-:W2:Y:S04]  /*250d0*/  LDL.LU.64 R18, [R1+0xe78] ;  /* 0x000e780001127983 */ /* 0x000ea80000300a00 */
[----:B0-----:R-:W3:Y:S01]  /*250e0*/  LDL.LU.64 R16, [R1+0xe70] ;  /* 0x000e700001107983 */ /* 0x001ee20000300a00 */
[----:B------:R-:W-:Y:S02]  /*250f0*/  IMAD.MOV.U32 R24, RZ, RZ, R4 ;  /* 0x000000ffff187224 */ /* 0x000fe400078e0004 */
[----:B------:R-:W-:Y:S01]  /*25100*/  IMAD.MOV.U32 R25, RZ, RZ, R29 ;  /* 0x000000ffff197224 */ /* 0x000fe200078e001d */
[----:B------:R-:W4:Y:S04]  /*25110*/  LDL.LU R4, [R1+0xe68] ;  /* 0x000e680001047983 */ /* 0x000f280000300800 */
[----:B------:R-:W-:Y:S04]  /*25120*/  STL.64 [R1+0xe30], R26 ;  /* 0x000e301a01007387 */ /* 0x000fe80000100a00 */
[----:B------:R2:W-:Y:S02]  /*25130*/  STL.64 [R1+0xe28], R24 ;  /* 0x000e281801007387 */ /* 0x0005e40000100a00 */
[----:B--2---:R-:W-:-:S02]  /*25140*/  IMAD.MOV.U32 R24, RZ, RZ, R19 ;  /* 0x000000ffff187224 */ /* 0x004fc400078e0013 */
[----:B------:R-:W-:Y:S02]  /*25150*/  IMAD.MOV.U32 R25, RZ, RZ, R18 ;  /* 0x000000ffff197224 */ /* 0x000fe400078e0012 */
[----:B---3--:R-:W-:-:S15]  /*25160*/  HMMA.16816.F32 R16, R20, R16, R12 ;  /* 0x000000101410723c */ /* 0x008fde000000180c */
[----:B------:R-:W-:-:S04]  /*25170*/  NOP ;  /* 0x0000000000007918 */ /* 0x000fc80000000000 */
[----:B------:R-:W-:Y:S01]  /*25180*/  IMAD.MOV.U32 R28, RZ, RZ, R17 ;  /* 0x000000ffff1c7224 */ /* 0x000fe200078e0011 */
[----:B------:R0:W-:Y:S04]  /*25190*/  STL [R1+0x50], R16 ;  /* 0x0000501001007387 */ /* 0x0001e80000100800 */
[----:B0-----:R-:W4:Y:S01]  /*251a0*/  LDL.LU.64 R16, [R1+0xe60] ;  /* 0x000e600001107983 */ /* 0x001f220000300a00 */
[----:B------:R-:W-:Y:S02]  /*251b0*/  IMAD.MOV.U32 R15, RZ, RZ, R18 ;  /* 0x000000ffff0f7224 */ /* 0x000fe400078e0012 */
[----:B------:R-:W-:Y:S02]  /*251c0*/  IMAD.MOV.U32 R14, RZ, RZ, R19 ;  /* 0x000000ffff0e7224 */ /* 0x000fe400078e0013 */
[----:B----4-:R-:W-:Y:S01]  /*251d0*/  HMMA.16816.F32 R16, R20, R16, R4 ;  /* 0x000000101410723c */ /* 0x010fe20000001804 */
[----:B------:R-:W2:-:S15]  /*251e0*/  LDL.LU.64 R6, [R1+0xe58] ;  /* 0x000e580001067983 */ /* 0x000e9e0000300a00 */
[----:B------:R-:W-:-:S03]  /*251f0*/  NOP ;  /* 0x0000000000007918 */ /* 0x000fc60000000000 */
[----:B------:R-:W-:Y:S02]  /*25200*/  IMAD.MOV.U32 R29, RZ, RZ, R18 ;  /* 0x000000ffff1d7224 */ /* 0x000fe400078e0012 */
[----:B------:R-:W-:Y:S02]  /*25210*/  IMAD.MOV.U32 R3, RZ, RZ, R19 ;  /* 0x000000ffff037224 */ /* 0x000fe400078e0013 */
[----:B------:R-:W-:Y:S02]  /*25220*/  IMAD.MOV.U32 R0, RZ, RZ, R16 ;  /* 0x000000ffff007224 */ /* 0x000fe400078e0010 */
[----:B------:R-:W-:Y:S01]  /*25230*/  IMAD.MOV.U32 R2, RZ, RZ, R17 ;  /* 0x000000ffff027224 */ /* 0x000fe200078e0011 */
[----:B------:R-:W3:Y:S04]  /*25240*/  LDL.LU.64 R18, [R1+0xe50] ;  /* 0x000e500001127983 */ /* 0x000ee80000300a00 */
[----:B------:R-:W3:Y:S01]  /*25250*/  LDL.LU.64 R16, [R1+0xe48] ;  /* 0x000e480001107983 */ /* 0x000ee20000300a00 */
[----:B------:R-:W-:-:S02]  /*25260*/  IMAD.MOV.U32 R12, RZ, RZ, R11 ;  /* 0x000000ffff0c7224 */ /* 0x000fc400078e000b */
[----:B------:R-:W-:Y:S02]  /*25270*/  IMAD.MOV.U32 R13, RZ, RZ, R10 ;  /* 0x000000ffff0d7224 */ /* 0x000fe400078e000a */
[----:B---3--:R-:W-:-:S15]  /*25280*/  HMMA.16816.F32 R8, R20, R8, R16 ;  /* 0x000000081408723c */ /* 0x008fde0000001810 */
[----:B------:R-:W-:-:S04]  /*25290*/  NOP ;  /* 0x0000000000007918 */ /* 0x000fc80000000000 */
[----:B------:R-:W-:Y:S02]  /*252a0*/  IMAD.MOV.U32 R17, RZ, RZ, R10 ;  /* 0x000000ffff117224 */ /* 0x000fe400078e000a */
[----:B------:R-:W-:Y:S02]  /*252b0*/  IMAD.MOV.U32 R16, RZ, RZ, R11 ;  /* 0x000000ffff107224 */ /* 0x000fe400078e000b */
[----:B------:R-:W-:Y:S02]  /*252c0*/  IMAD.MOV.U32 R4, RZ, RZ, R8 ;  /* 0x000000ffff047224 */ /* 0x000fe400078e0008 */
[----:B------:R-:W-:Y:S01]  /*252d0*/  IMAD.MOV.U32 R5, RZ, RZ, R9 ;  /* 0x000000ffff057224 */ /* 0x000fe200078e0009 */
[----:B------:R-:W3:Y:S04]  /*252e0*/  LDL.LU.64 R10, [R1+0xe40] ;  /* 0x000e4000010a7983 */ /* 0x000ee80000300a00 */
[----:B------:R-:W3:Y:S04]  /*252f0*/  LDL.LU.64 R8, [R1+0xe38] ;  /* 0x000e380001087983 */ /* 0x000ee80000300a00 */
[----:B------:R-:W4:Y:S01]  /*25300*/  LDL.LU.64 R26, [R1+0xe30] ;  /* 0x000e3000011a7983 */ /* 0x000f220000300a00 */
[----:B---3--:R-:W-:Y:S03]  /*25310*/  HMMA.16816.F32 R8, R20, R24, R8 ;  /* 0x000000181408723c */ /* 0x008fe60000001808 */
[----:B------:R-:W3:Y:S04]  /*25320*/  LDL.LU.64 R24, [R1+0xe28] ;  /* 0x000e280001187983 */ /* 0x000ee80000300a00 */
[----:B------:R-:W3:Y:S04]  /*25330*/  LDL.LU R18, [R1+0x48] ;  /* 0x0000480001127983 */ /* 0x000ee80000300800 */
[----:B------:R-:W3:Y:S08]  /*25340*/  LDL.LU R19, [R1+0x4c] ;  /* 0x00004c0001137983 */ /* 0x000ef00000300800 */
[----:B------:R0:W-:Y:S04]  /*25350*/  STL.64 [R1+0xda0], R10 ;  /* 0x000da00a01007387 */ /* 0x0001e80000100a00 */
[----:B------:R1:W-:Y:S01]  /*25360*/  STL.64 [R1+0xd98], R8 ;  /* 0x000d980801007387 */ /* 0x0003e20000100a00 */
[----:B0-----:R-:W-:-:S02]  /*25370*/  IMAD.MOV.U32 R10, RZ, RZ, R17 ;  /* 0x000000ffff0a7224 */ /* 0x001fc400078e0011 */
[----:B------:R-:W-:Y:S02]  /*25380*/  IMAD.MOV.U32 R11, RZ, RZ, R16 ;  /* 0x000000ffff0b7224 */ /* 0x000fe400078e0010 */
[----:B-1----:R-:W-:Y:S02]  /*25390*/  IMAD.MOV.U32 R8, RZ, RZ, R4 ;  /* 0x000000ffff087224 */ /* 0x002fe400078e0004 */
[----:B------:R-:W-:Y:S01]  /*253a0*/  IMAD.MOV.U32 R9, RZ, RZ, R5 ;  /* 0x000000ffff097224 */ /* 0x000fe200078e0005 */
[----:B------:R-:W3:Y:S04]  /*253b0*/  LDL.LU R4, [R1+0xe24] ;  /* 0x000e240001047983 */ /* 0x000ee80000300800 */
[----:B------:R-:W3:Y:S04]  /*253c0*/  LDL.LU R5, [R1+0xe20] ;  /* 0x000e200001057983 */ /* 0x000ee80000300800 */
[----:B------:R2:W-:Y:S04]  /*253d0*/  STL.64 [R1+0xdb8], R10 ;  /* 0x000db80a01007387 */ /* 0x0005e80000100a00 */
[----:B------:R-:W-:Y:S01]  /*253e0*/  STL.64 [R1+0xdb0], R8 ;  /* 0x000db00801007387 */ /* 0x000fe20000100a00 */
[----:B--2---:R-:W-:-:S02]  /*253f0*/  IMAD.MOV.U32 R10, RZ, RZ, R6 ;  /* 0x000000ffff0a7224 */ /* 0x004fc400078e0006 */
[----:B------:R-:W-:Y:S01]  /*25400*/  IMAD.MOV.U32 R11, RZ, RZ, R7 ;  /* 0x000000ffff0b7224 */ /* 0x000fe200078e0007 */
[----:B------:R-:W3:Y:S04]  /*25410*/  LDL.LU R6, [R1+0xe1c] ;  /* 0x000e1c0001067983 */ /* 0x000ee80000300800 */
[----:B------:R-:W3:Y:S04]  /*25420*/  LDL.LU R7, [R1+0xe18] ;  /* 0x000e180001077983 */ /* 0x000ee80000300800 */
[----:B------:R0:W-:Y:S04]  /*25430*/  STL.64 [R1+0xdc0], R10 ;  /* 0x000dc00a01007387 */ /* 0x0001e80000100a00 */
[----:B0-----:R-:W2:Y:S04]  /*25440*/  LDL.LU R10, [R1+0x78] ;  /* 0x00007800010a7983 */ /* 0x001ea80000300800 */
[----:B------:R-:W2:Y:S01]  /*25450*/  LDL.LU R11, [R1+0x7c] ;  /* 0x00007c00010b7983 */ /* 0x000ea20000300800 */
[----:B---3--:R-:W-:Y:S03]  /*25460*/  HMMA.16816.F32 R4, R20, R24, R4 ;  /* 0x000000181404723c */ /* 0x008fe60000001804 */
[----:B--2---:R4:W-:Y:S04]  /*25470*/  STL.64 [R1+0xdd8], R10 ;  /* 0x000dd80a01007387 */ /* 0x0049e80000100a00 */
[----:B------:R-:W2:Y:S04]  /*25480*/  LDL.LU R8, [R1+0x30] ;  /* 0x0000300001087983 */ /* 0x000ea80000300800 */
[----:B------:R-:W2:Y:S01]  /*25490*/  LDL.LU R9, [R1+0x34] ;  /* 0x0000340001097983 */ /* 0x000ea20000300800 */
[----:B----4-:R-:W-:-:S02]  /*254a0*/  IMAD.MOV.U32 R10, RZ, RZ, R27 ;  /* 0x000000ffff0a7224 */ /* 0x010fc400078e001b */
[----:B------:R-:W-:Y:S02]  /*254b0*/  IMAD.MOV.U32 R11, RZ, RZ, R26 ;  /* 0x000000ffff0b7224 */ /* 0x000fe400078e001a */
[----:B------:R-:W3:Y:S04]  /*254c0*/  LDL.LU.64 R26, [R1+0xe10] ;  /* 0x000e1000011a7983 */ /* 0x000ee80000300a00 */
[----:B------:R-:W3:Y:S04]  /*254d0*/  LDL.LU.64 R24, [R1+0xe08] ;  /* 0x000e080001187983 */ /* 0x000ee80000300a00 */
[----:B------:R0:W-:Y:S04]  /*254e0*/  STL.64 [R1+0xdd0], R6 ;  /* 0x000dd00601007387 */ /* 0x0001e80000100a00 */
[----:B------:R1:W-:Y:S01]  /*254f0*/  STL.64 [R1+0xdc8], R4 ;  /* 0x000dc80401007387 */ /* 0x0003e20000100a00 */
[----:B0-----:R-:W-:-:S03]  /*25500*/  IMAD.MOV.U32 R6, RZ, RZ, R15 ;  /* 0x000000ffff067224 */ /* 0x001fc600078e000f */
[----:B-1----:R-:W4:Y:S01]  /*25510*/  LDL.LU R4, [R1+0x50] ;  /* 0x0000500001047983 */ /* 0x002f220000300800 */
[----:B------:R-:W-:-:S03]  /*25520*/  IMAD.MOV.U32 R5, RZ, RZ, R28 ;  /* 0x000000ffff057224 */ /* 0x000fc600078e001c */
[----:B------:R-:W2:Y:S01]  /*25530*/  LDL.LU R28, [R1+0xe00] ;  /* 0x000e0000011c7983 */ /* 0x000ea20000300800 */
[----:B------:R-:W-:-:S03]  /*25540*/  IMAD.MOV.U32 R7, RZ, RZ, R14 ;  /* 0x000000ffff077224 */ /* 0x000fc600078e000e */
[----:B------:R-:W2:Y:S01]  /*25550*/  LDL.LU.64 R14, [R1+0xdf8] ;  /* 0x000df800010e7983 */ /* 0x000ea20000300a00 */
[----:B---3--:R-:W-:Y:S03]  /*25560*/  HMMA.16816.F32 R24, R20, R12, R24 ;  /* 0x0000000c1418723c */ /* 0x008fe60000001818 */
[----:B------:R-:W2:Y:S04]  /*25570*/  LDL.LU.64 R12, [R1+0xdf0] ;  /* 0x000df000010c7983 */ /* 0x000ea80000300a00 */
[----:B------:R-:W2:Y:S04]  /*25580*/  LDL.LU R22, [R1+0x68] ;  /* 0x0000680001167983 */ /* 0x000ea80000300800 */
[----:B------:R-:W2:Y:S08]  /*25590*/  LDL.LU R23, [R1+0x6c] ;  /* 0x00006c0001177983 */ /* 0x000eb00000300800 */
[----:B------:R-:W-:Y:S04]  /*255a0*/  STL.64 [R1+0xd90], R26 ;  /* 0x000d901a01007387 */ /* 0x000fe80000100a00 */
[----:B------:R0:W-:Y:S04]  /*255b0*/  STL.64 [R1+0xd88], R24 ;  /* 0x000d881801007387 */ /* 0x0001e80000100a00 */
[----:B0-----:R-:W3:Y:S04]  /*255c0*/  LDL.LU R24, [R1+0x10] ;  /* 0x0000100001187983 */ /* 0x001ee80000300800 */
[----:B------:R-:W3:Y:S04]  /*255d0*/  LDL.LU R25, [R1+0x14] ;  /* 0x0000140001197983 */ /* 0x000ee80000300800 */
[----:B------:R-:W3:Y:S04]  /*255e0*/  LDL.LU R26, [R1+0x18] ;  /* 0x00001800011a7983 */ /* 0x000ee80000300800 */
[----:B------:R-:W3:Y:S01]  /*255f0*/  LDL.LU R27, [R1+0x1c] ;  /* 0x00001c00011b7983 */ /* 0x000ee20000300800 */
[C---:B--2---:R-:W-:Y:S08]  /*25600*/  HMMA.16816.F32 R20, R12.reuse, R22, R8 ;  /* 0x000000160c14723c */ /* 0x044ff00000001808 */
[----:B---3--:R-:W-:Y:S01]  /*25610*/  HMMA.16816.F32 R16, R12, R18, R24 ;  /* 0x000000120c10723c */ /* 0x008fe20000001818 */
[----:B------:R-:W2:Y:S04]  /*25620*/  LDL.LU R26, [R1+0xe8] ;  /* 0x0000e800011a7983 */ /* 0x000ea80000300800 */
[----:B------:R-:W2:-:S14]  /*25630*/  LDL.LU R27, [R1+0xec] ;  /* 0x0000ec00011b7983 */ /* 0x000e9c0000300800 */
[----:B------:R0:W-:Y:S04]  /*25640*/  STL [R1+0xd74], R16 ;  /* 0x000d741001007387 */ /* 0x0001e80000100800 */
[----:B------:R1:W-:Y:S04]  /*25650*/  STL [R1+0xd70], R17 ;  /* 0x000d701101007387 */ /* 0x0003e80000100800 */
[----:B------:R3:W-:Y:S04]  /*25660*/  STL [R1+0xd6c], R18 ;  /* 0x000d6c1201007387 */ /* 0x0007e80000100800 */
[----:B------:R-:W-:Y:S01]  /*25670*/  STL [R1+0xd68], R19 ;  /* 0x000d681301007387 */ /* 0x000fe20000100800 */
[----:B0-----:R-:W-:-:S02]  /*25680*/  IMAD.MOV.U32 R16, RZ, RZ, R0 ;  /* 0x000000ffff107224 */ /* 0x001fc400078e0000 */
[----:B-1----:R-:W-:Y:S01]  /*25690*/  IMAD.MOV.U32 R17, RZ, RZ, R2 ;  /* 0x000000ffff117224 */ /* 0x002fe200078e0002 */
[----:B------:R-:W2:Y:S04]  /*256a0*/  LDL.LU R0, [R1+0xde8] ;  /* 0x000de80001007983 */ /* 0x000ea80000300800 */
[----:B------:R-:W2:Y:S01]  /*256b0*/  LDL.LU R2, [R1+0xde4] ;  /* 0x000de40001027983 */ /* 0x000ea20000300800 */
[----:B---3--:R-:W-:-:S03]  /*256c0*/  IMAD.MOV.U32 R18, RZ, RZ, R29 ;  /* 0x000000ffff127224 */ /* 0x008fc600078e001d */
[----:B------:R-:W3:Y:S04]  /*256d0*/  LDL.LU R29, [R1+0xde0] ;  /* 0x000de000011d7983 */ /* 0x000ee80000300800 */
[----:B------:R-:W4:Y:S04]  /*256e0*/  LDL.LU.64 R10, [R1+0xdd8] ;  /* 0x000dd800010a7983 */ /* 0x000f280000300a00 */
[----:B------:R-:W-:Y:S04]  /*256f0*/  STL [R1+0xd54], R20 ;  /* 0x000d541401007387 */ /* 0x000fe80000100800 */
[----:B------:R-:W-:Y:S04]  /*25700*/  STL [R1+0xd50], R21 ;  /* 0x000d501501007387 */ /* 0x000fe80000100800 */
[----:B------:R0:W-:Y:S04]  /*25710*/  STL [R1+0xd4c], R22 ;  /* 0x000d4c1601007387 */ /* 0x0001e80000100800 */
[----:B------:R1:W-:Y:S04]  /*25720*/  STL [R1+0xd48], R23 ;  /* 0x000d481701007387 */ /* 0x0003e80000100800 */
[----:B0-----:R-:W2:Y:S04]  /*25730*/  LDL.LU R22, [R1+0xc8] ;  /* 0x0000c80001167983 */ /* 0x001ea80000300800 */
[----:B-1----:R-:W2:Y:S01]  /*25740*/  LDL.LU R23, [R1+0xcc] ;  /* 0x0000cc0001177983 */ /* 0x002ea20000300800 */
[----:B----4-:R-:W-:Y:S03]  /*25750*/  HMMA.16816.F32 R8, R12, R10, R4 ;  /* 0x0000000a0c08723c */ /* 0x010fe60000001804 */
[----:B------:R-:W2:Y:S04]  /*25760*/  LDL.LU.64 R6, [R1+0xdd0] ;  /* 0x000dd00001067983 */ /* 0x000ea80000300a00 */
[----:B------:R-:W2:-:S12]  /*25770*/  LDL.LU.64 R4, [R1+0xdc8] ;  /* 0x000dc80001047983 */ /* 0x000e980000300a00 */
[----:B------:R-:W-:Y:S04]  /*25780*/  STL.64 [R1+0x50], R8 ;  /* 0x0000500801007387 */ /* 0x000fe80000100a00 */
[----:B------:R0:W-:Y:S04]  /*25790*/  STL.64 [R1+0x58], R10 ;  /* 0x0000580a01007387 */ /* 0x0001e80000100a00 */
[----:B0-----:R-:W4:Y:S01]  /*257a0*/  LDL.LU.64 R10, [R1+0xdc0] ;  /* 0x000dc000010a7983 */ /* 0x001f220000300a00 */
[----:B------:R-:W-:-:S07]  /*257b0*/  IMAD.MOV.U32 R19, RZ, RZ, R3 ;  /* 0x000000ffff137224 */ /* 0x000fce00078e0003 */
[----:B----4-:R-:W-:-:S15]  /*257c0*/  HMMA.16816.F32 R8, R12, R10, R16 ;  /* 0x0000000a0c08723c */ /* 0x010fde0000001810 */
[----:B------:R-:W-:-:S04]  /*257d0*/  NOP ;  /* 0x0000000000007918 */ /* 0x000fc80000000000 */
[----:B------:R-:W-:Y:S02]  /*257e0*/  IMAD.MOV.U32 R17, RZ, RZ, R8 ;  /* 0x000000ffff117224 */ /* 0x000fe400078e0008 */
[----:B------:R-:W-:Y:S02]  /*257f0*/  IMAD.MOV.U32 R18, RZ, RZ, R9 ;  /* 0x000000ffff127224 */ /* 0x000fe400078e0009 */
[----:B------:R-:W-:Y:S02]  /*25800*/  IMAD.MOV.U32 R3, RZ, RZ, R11 ;  /* 0x000000ffff037224 */ /* 0x000fe400078e000b */
[----:B------:R-:W-:Y:S02]  /*25810*/  IMAD.MOV.U32 R19, RZ, RZ, R10 ;  /* 0x000000ffff137224 */ /* 0x000fe400078e000a */
[----:B------:R-:W4:Y:S04]  /*25820*/  LDL.LU.64 R10, [R1+0xdb8] ;  /* 0x000db800010a7983 */ /* 0x000f280000300a00 */
[----:B------:R-:W4:Y:S04]  /*25830*/  LDL.LU.64 R8, [R1+0xdb0] ;  /* 0x000db00001087983 */ /* 0x000f280000300a00 */
[----:B------:R-:W-:Y:S04]  /*25840*/  STL [R1+0xd80], R17 ;  /* 0x000d801101007387 */ /* 0x000fe80000100800 */
[----:B------:R0:W-:Y:S04]  /*25850*/  STL [R1+0xd7c], R18 ;  /* 0x000d7c1201007387 */ /* 0x0001e80000100800 */
[----:B------:R3:W-:Y:S04]  /*25860*/  STL [R1+0xd78], R19 ;  /* 0x000d781301007387 */ /* 0x0007e80000100800 */
[----:B0-----:R-:W4:Y:S01]  /*25870*/  LDL.LU R18, [R1+0x98] ;  /* 0x0000980001127983 */ /* 0x001f220000300800 */
[----:B---3--:R-:W-:-:S03]  /*25880*/  IMAD.MOV.U32 R19, RZ, RZ, R29 ;  /* 0x000000ffff137224 */ /* 0x008fc600078e001d */
[----:B------:R-:W3:Y:S04]  /*25890*/  LDL.LU R29, [R1+0xda8] ;  /* 0x000da800011d7983 */ /* 0x000ee80000300800 */
[----:B----4-:R-:W-:Y:S01]  /*258a0*/  HMMA.16816.F32 R16, R12, R18, R8 ;  /* 0x000000120c10723c */ /* 0x010fe20000001808 */
[----:B------:R-:W4:Y:S04]  /*258b0*/  LDL.LU.64 R10, [R1+0xda0] ;  /* 0x000da000010a7983 */ /* 0x000f280000300a00 */
[----:B------:R-:W4:-:S14]  /*258c0*/  LDL.LU.64 R8, [R1+0xd98] ;  /* 0x000d980001087983 */ /* 0x000f1c0000300a00 */
[----:B------:R-:W-:Y:S04]  /*258d0*/  STL.64 [R1+0x10], R16 ;  /* 0x0000101001007387 */ /* 0x000fe80000100a00 */
[----:B------:R2:W-:Y:S02]  /*258e0*/  STL.64 [R1+0x18], R18 ;  /* 0x0000181201007387 */ /* 0x0005e40000100a00 */
[C---:B--2---:R-:W-:Y:S02]  /*258f0*/  HMMA.16816.F32 R16, R12.reuse, R26, R4 ;  /* 0x0000001a0c10723c */ /* 0x044fe40000001804 */
[----:B------:R-:W0:Y:S04]  /*25900*/  LDSM.16.MT88.4 R4, [R28+0x20800] ;  /* 0x020800001c04783b */ /* 0x000e280000004200 */
[----:B---3--:R-:W-:Y:S02]  /*25910*/  LDSM.16.M88.4 R24, [R29+UR5+0x10080] ;  /* 0x010080051d18783b */ /* 0x008fe40008000200 */
[----:B----4-:R-:W-:-:S15]  /*25920*/  HMMA.16816.F32 R8, R12, R22, R8 ;  /* 0x000000160c08723c */ /* 0x010fde0000001808 */
[----:B------:R-:W-:-:S04]  /*25930*/  NOP ;  /* 0x0000000000007918 */ /* 0x000fc80000000000 */
[----:B------:R-:W-:Y:S02]  /*25940*/  IMAD.MOV.U32 R23, RZ, RZ, R11 ;  /* 0x000000ffff177224 */ /* 0x000fe400078e000b */
[----:B------:R-:W-:Y:S02]  /*25950*/  IMAD.MOV.U32 R22, RZ, RZ, R10 ;  /* 0x000000ffff167224 */ /* 0x000fe400078e000a */
[----:B------:R-:W-:Y:S02]  /*25960*/  IMAD.MOV.U32 R21, RZ, RZ, R9 ;  /* 0x000000ffff157224 */ /* 0x000fe400078e0009 */
[----:B------:R-:W-:Y:S01]  /*25970*/  IMAD.MOV.U32 R20, RZ, RZ, R8 ;  /* 0x000000ffff147224 */ /* 0x000fe200078e0008 */
[----:B------:R-:W-:Y:S04]  /*25980*/  STL [R1+0xd64], R23 ;  /* 0x000d641701007387 */ /* 0x000fe80000100800 */
[----:B------:R-:W-:Y:S04]  /*25990*/  STL [R1+0xd60], R22 ;  /* 0x000d601601007387 */ /* 0x000fe80000100800 */
[----:B------:R-:W-:Y:S04]  /*259a0*/  STL [R1+0xd5c], R21 ;  /* 0x000d5c1501007387 */ /* 0x000fe80000100800 */
[----:B------:R-:W-:Y:S04]  /*259b0*/  STL [R1+0xd58], R20 ;  /* 0x000d581401007387 */ /* 0x000fe80000100800 */
[----:B0-----:R-:W-:Y:S04]  /*259c0*/  STL [R1+0xd84], R7 ;  /* 0x000d840701007387 */ /* 0x001fe80000100800 */
[----:B------:R-:W-:Y:S04]  /*259d0*/  STL.64 [R1+0x20], R16 ;  /* 0x0000201001007387 */ /* 0x000fe80000100a00 */
[----:B------:R-:W-:Y:S04]  /*259e0*/  STL.64 [R1+0x28], R18 ;  /* 0x0000281201007387 */ /* 0x000fe80000100a00 */
[----:B------:R-:W0:Y:S02]  /*259f0*/  LDSM.16.M88.4 R16, [R29+UR5+0x80] ;  /* 0x000080051d10783b */ /* 0x000e240008000200 */
[----:B0-----:R-:W-:-:S02]  /*25a00*/  IMAD.MOV.U32 R8, RZ, RZ, R16 ;  /* 0x000000ffff087224 */ /* 0x001fc400078e0010 */
[----:B------:R-:W-:Y:S01]  /*25a10*/  STL.64 [R1+0x78], R18 ;  /* 0x0000781201007387 */ /* 0x000fe20000100a00 */
[----:B------:R-:W-:-:S03]  /*25a20*/  IMAD.MOV.U32 R7, RZ, RZ, R17 ;  /* 0x000000ffff077224 */ /* 0x000fc600078e0011 */
[----:B------:R-:W0:Y:S01]  /*25a30*/  LDSM.16.M88.4 R16, [R29+UR5+0x4080] ;  /* 0x004080051d10783b */ /* 0x000e220008000200 */
[----:B------:R-:W-:-:S03]  /*25a40*/  IMAD.MOV.U32 R11, RZ, RZ, R3 ;  /* 0x000000ffff0b7224 */ /* 0x000fc600078e0003 */
[----:B0-----:R-:W-:Y:S04]  /*25a50*/  STL.64 [R1+0x60], R16 ;  /* 0x0000601001007387 */ /* 0x001fe80000100a00 */
[----:B------:R-:W-:Y:S01]  /*25a60*/  STL [R1+0x68], R18 ;  /* 0x0000681201007387 */ /* 0x000fe20000100800 */
[----:B------:R-:W-:-:S03]  /*25a70*/  IMAD.MOV.U32 R3, RZ, RZ, R19 ;  /* 0x000000ffff037224 */ /* 0x000fc600078e0013 */
[----:B------:R-:W0:Y:S01]  /*25a80*/  LDSM.16.M88.4 R16, [R29+UR5+0x8080] ;  /* 0x008080051d10783b */ /* 0x000e220008000200 */
[----:B------:R-:W-:Y:S02]  /*25a90*/  IMAD.MOV.U32 R22, RZ, RZ, R2 ;  /* 0x000000ffff167224 */ /* 0x000fe400078e0002 */
[----:B------:R-:W-:Y:S02]  /*25aa0*/  IMAD.MOV.U32 R23, RZ, RZ, R0 ;  /* 0x000000ffff177224 */ /* 0x000fe400078e0000 */
[----:B0-----:R-:W-:Y:S01]  /*25ab0*/  IMAD.MOV.U32 R2, RZ, RZ, R18 ;  /* 0x000000ffff027224 */ /* 0x001fe200078e0012 */
[----:B------:R-:W-:Y:S01]  /*25ac0*/  STL.64 [R1+0x80], R16 ;  /* 0x0000801001007387 */ /* 0x000fe20000100a00 */
[----:B------:R-:W-:-:S03]  /*25ad0*/  IMAD.MOV.U32 R0, RZ, RZ, R19 ;  /* 0x000000ffff007224 */ /* 0x000fc600078e0013 */
[----:B------:R-:W0:Y:S02]  /*25ae0*/  LDSM.16.M88.4 R16, [R29+UR5+0xc080] ;  /* 0x00c080051d10783b */ /* 0x000e240008000200 */
[----:B0-----:R-:W-:Y:S02]  /*25af0*/  IMAD.MOV.U32 R10, RZ, RZ, R16 ;  /* 0x000000ffff0a7224 */ /* 0x001fe400078e0010 */
[----:B------:R0:W-:Y:S04]  /*25b00*/  STL.64 [R1+0x98], R18 ;  /* 0x0000981201007387 */ /* 0x0001e80000100a00 */
[----:B------:R-:W-:Y:S01]  /*25b10*/  STL.64 [R1+0xa8], R26 ;  /* 0x0000a81a01007387 */ /* 0x000fe20000100a00 */
[----:B------:R-:W-:Y:S02]  /*25b20*/  IMAD.MOV.U32 R16, RZ, RZ, R25 ;  /* 0x000000ffff107224 */ /* 0x000fe400078e0019 */
[----:B0-----:R-:W-:-:S02]  /*25b30*/  IMAD.MOV.U32 R19, RZ, RZ, R24 ;  /* 0x000000ffff137224 */ /* 0x001fc400078e0018 */
[----:B------:R-:W0:Y:S01]  /*25b40*/  LDSM.16.M88.4 R24, [R29+UR5+0x14080] ;  /* 0x014080051d18783b */ /* 0x000e220008000200 */
[----:B------:R-:W-:-:S03]  /*25b50*/  IMAD.MOV.U32 R9, RZ, RZ, R17 ;  /* 0x000000ffff097224 */ /* 0x000fc600078e0011 */
[----:B0-----:R0:W-:Y:S01]  /*25b60*/  STL.64 [R1+0xb8], R26 ;  /* 0x0000b81a01007387 */ /* 0x0011e20000100a00 */
[----:B------:R-:W-:Y:S02]  /*25b70*/  IMAD.MOV.U32 R17, RZ, RZ, R24 ;  /* 0x000000ffff117224 */ /* 0x000fe400078e0018 */
[----:B------:R-:W-:Y:S01]  /*25b80*/  IMAD.MOV.U32 R18, RZ, RZ, R25 ;  /* 0x000000ffff127224 */ /* 0x000fe200078e0019 */
[----:B0-----:R-:W2:Y:S04]  /*25b90*/  LDL.LU.64 R26, [R1+0xd90] ;  /* 0x000d9000011a7983 */ /* 0x001ea80000300a00 */
[----:B------:R-:W2:Y:S02]  /*25ba0*/  LDL.LU.64 R24, [R1+0xd88] ;  /* 0x000d880001187983 */ /* 0x000ea40000300a00 */
[----:B--2---:R-:W-:Y:S01]  /*25bb0*/  HMMA.16816.F32 R12, R12, R22, R24 ;  /* 0x000000160c0c723c */ /* 0x004fe20000001818 */
[----:B------:R-:W-:-:S02]  /*25bc0*/  IMAD.MOV.U32 R25, RZ, RZ, R10 ;  /* 0x000000ffff197224 */ /* 0x000fc400078e000a */
[----:B------:R-:W-:Y:S02]  /*25bd0*/  IMAD.MOV.U32 R26, RZ, RZ, R9 ;  /* 0x000000ffff1a7224 */ /* 0x000fe400078e0009 */
[----:B------:R-:W-:-:S14]  /*25be0*/  IMAD.MOV.U32 R27, RZ, RZ, R11 ;  /* 0x000000ffff1b7224 */ /* 0x000fdc00078e000b */
[----:B------:R-:W-:Y:S02]  /*25bf0*/  IMAD.MOV.U32 R23, RZ, RZ, R12 ;  /* 0x000000ffff177224 */ /* 0x000fe400078e000c */
[----:B------:R-:W-:Y:S02]  /*25c00*/  IMAD.MOV.U32 R12, RZ, RZ, R8 ;  /* 0x000000ffff0c7224 */ /* 0x000fe400078e0008 */
[----:B------:R-:W0:Y:S01]  /*25c10*/  LDSM.16.M88.4 R8, [R29+UR5+0x18080] ;  /* 0x018080051d08783b */ /* 0x000e220008000200 */
[----:B------:R-:W-:Y:S02]  /*25c20*/  IMAD.MOV.U32 R21, RZ, RZ, R14 ;  /* 0x000000ffff157224 */ /* 0x000fe400078e000e */
[----:B------:R-:W-:Y:S02]  /*25c30*/  IMAD.MOV.U32 R20, RZ, RZ, R15 ;  /* 0x000000ffff147224 */ /* 0x000fe400078e000f */
[----:B0-----:R-:W-:Y:S01]  /*25c40*/  IMAD.MOV.U32 R15, RZ, RZ, R8 ;  /* 0x000000ffff0f7224 */ /* 0x001fe200078e0008 */
[----:B------:R-:W-:Y:S01]  /*25c50*/  STL.64 [R1+0xe8], R10 ;  /* 0x0000e80a01007387 */ /* 0x000fe20000100a00 */
[----:B------:R-:W-:-:S03]  /*25c60*/  IMAD.MOV.U32 R14, RZ, RZ, R9 ;  /* 0x000000ffff0e7224 */ /* 0x000fc600078e0009 */
[----:B------:R-:W0:Y:S01]  /*25c70*/  LDSM.16.M88.4 R8, [R29+UR5+0x1c080] ;  /* 0x01c080051d08783b */ /* 0x000e220008000200 */
[----:B------:R-:W-:Y:S02]  /*25c80*/  IMAD.MOV.U32 R22, RZ, RZ, R13 ;  /* 0x000000ffff167224 */ /* 0x000fe400078e000d */
[----:B------:R-:W-:Y:S02]  /*25c90*/  IMAD.MOV.U32 R13, RZ, RZ, R7 ;  /* 0x000000ffff0d7224 */ /* 0x000fe400078e0007 */
[----:B0-----:R-:W-:Y:S02]  /*25ca0*/  IMAD.MOV.U32 R7, RZ, RZ, R8 ;  /* 0x000000ffff077224 */ /* 0x001fe400078e0008 */
[----:B------:R-:W-:Y:S01]  /*25cb0*/  IMAD.MOV.U32 R24, RZ, RZ, R9 ;  /* 0x000000ffff187224 */ /* 0x000fe200078e0009 */
[----:B------:R-:W-:Y:S01]  /*25cc0*/  STL [R1+0xf8], R10 ;  /* 0x0000f80a01007387 */ /* 0x000fe20000100800 */
[----:B------:R-:W-:-:S03]  /*25cd0*/  IMAD.MOV.U32 R29, RZ, RZ, R11 ;  /* 0x000000ffff1d7224 */ /* 0x000fc600078e000b */
[----:B------:R-:W0:Y:S04]  /*25ce0*/  LDSM.16.MT88.4 R8, [R28+0x20a00] ;  /* 0x020a00001c08783b */ /* 0x000e280000004200 */
[----:B------:R-:W-:Y:S04]  /*25cf0*/  STL [R1+0xc68], R29 ;  /* 0x000c681d01007387 */ /* 0x000fe80000100800 */
[----:B0-----:R-:W-:Y:S04]  /*25d00*/  STL.64 [R1+0xcd8], R10 ;  /* 0x000cd80a01007387 */ /* 0x001fe80000100a00 */
[----:B------:R0:W-:Y:S02]  /*25d10*/  STL.64 [R1+0xcd0], R8 ;  /* 0x000cd00801007387 */ /* 0x0001e40000100a00 */
[----:B0-----:R-:W-:-:S02]  /*25d20*/  IMAD.MOV.U32 R8, RZ, RZ, R7 ;  /* 0x000000ffff087224 */ /* 0x001fc400078e0007 */
[----:B------:R-:W-:Y:S01]  /*25d30*/  IMAD.MOV.U32 R9, RZ, RZ, R24 ;  /* 0x000000ffff097224 */ /* 0x000fe200078e0018 */
[----:B------:R-:W2:Y:S04]  /*25d40*/  LDL.LU R7, [R1+0xd84] ;  /* 0x000d840001077983 */ /* 0x000ea80000300800 */
[----:B------:R0:W-:Y:S02]  /*25d50*/  STL.64 [R1+0xcf0], R8 ;  /* 0x000cf00801007387 */ /* 0x0001e40000100a00 */
[----:B0-----:R-:W-:Y:S02]  /*25d60*/  IMAD.MOV.U32 R8, RZ, RZ, R15 ;  /* 0x000000ffff087224 */ /* 0x001fe400078e000f */
[----:B------:R-:W-:-:S05]  /*25d70*/  IMAD.MOV.U32 R9, RZ, RZ, R14 ;  /* 0x000000ffff097224 */ /* 0x000fca00078e000e */
[----:B------:R0:W-:Y:S02]  /*25d80*/  STL.64 [R1+0xd08], R8 ;  /* 0x000d080801007387 */ /* 0x0001e40000100a00 */
[----:B0-----:R-:W-:Y:S02]  /*25d90*/  IMAD.MOV.U32 R8, RZ, RZ, R17 ;  /* 0x000000ffff087224 */ /* 0x001fe400078e0011 */
[----:B------:R-:W-:Y:S01]  /*25da0*/  IMAD.MOV.U32 R9, RZ, RZ, R18 ;  /* 0x000000ffff097224 */ /* 0x000fe200078e0012 */
[----:B------:R-:W3:Y:S04]  /*25db0*/  LDL.LU R17, [R1+0xd80] ;  /* 0x000d800001117983 */ /* 0x000ee80000300800 */
[----:B------:R-:W4:Y:S04]  /*25dc0*/  LDL.LU R18, [R1+0xd7c] ;  /* 0x000d7c0001127983 */ /* 0x000f280000300800 */
[----:B------:R0:W-:Y:S02]  /*25dd0*/  STL.64 [R1+0xd20], R8 ;  /* 0x000d200801007387 */ /* 0x0001e40000100a00 */
[----:B0-----:R-:W-:-:S02]  /*25de0*/  IMAD.MOV.U32 R8, RZ, RZ, R19 ;  /* 0x000000ffff087224 */ /* 0x001fc400078e0013 */
[----:B------:R-:W2:Y:S01]  /*25df0*/  LDL.LU R19, [R1+0xd78] ;  /* 0x000d780001137983 */ /* 0x000ea20000300800 */
[----:B------:R-:W-:Y:S02]  /*25e00*/  IMAD.MOV.U32 R9, RZ, RZ, R16 ;  /* 0x000000ffff097224 */ /* 0x000fe400078e0010 */
[----:B------:R-:W-:Y:S02]  /*25e10*/  IMAD.MOV.U32 R24, RZ, RZ, R25 ;  /* 0x000000ffff187224 */ /* 0x000fe400078e0019 */
[----:B------:R-:W-:Y:S01]  /*25e20*/  IMAD.MOV.U32 R25, RZ, RZ, R26 ;  /* 0x000000ffff197224 */ /* 0x000fe200078e001a */
[----:B------:R-:W2:Y:S04]  /*25e30*/  LDL.LU R16, [R1+0xd74] ;  /* 0x000d740001107983 */ /* 0x000ea80000300800 */
[----:B------:R3:W-:Y:S04]  /*25e40*/  STL.64 [R1+0xd38], R8 ;  /* 0x000d380801007387 */ /* 0x0007e80000100a00 */
[----:B------:R0:W-:Y:S01]  /*25e50*/  STL.64 [R1+0xd40], R24 ;  /* 0x000d401801007387 */ /* 0x0001e20000100a00 */
[----:B---3--:R-:W-:-:S02]  /*25e60*/  IMAD.MOV.U32 R8, RZ, RZ, R17 ;  /* 0x000000ffff087224 */ /* 0x008fc400078e0011 */
[----:B----4-:R-:W-:Y:S01]  /*25e70*/  IMAD.MOV.U32 R9, RZ, RZ, R18 ;  /* 0x000000ffff097224 */ /* 0x010fe200078e0012 */
[----:B------:R-:W3:Y:S04]  /*25e80*/  LDL.LU R17, [R1+0xd70] ;  /* 0x000d700001117983 */ /* 0x000ee80000300800 */
[----:B------:R-:W3:Y:S01]  /*25e90*/  LDL.LU R18, [R1+0xd6c] ;  /* 0x000d6c0001127983 */ /* 0x000ee20000300800 */
[----:B--2---:R-:W-:-:S03]  /*25ea0*/  IMAD.MOV.U32 R10, RZ, RZ, R19 ;  /* 0x000000ffff0a7224 */ /* 0x004fc600078e0013 */
[----:B------:R-:W3:Y:S04]  /*25eb0*/  LDL.LU R19, [R1+0xd68] ;  /* 0x000d680001137983 */ /* 0x000ee80000300800 */
[----:B0-----:R-:W2:Y:S04]  /*25ec0*/  LDL.LU R24, [R1+0x50] ;  /* 0x0000500001187983 */ /* 0x001ea80000300800 */
[----:B------:R-:W2:Y:S01]  /*25ed0*/  LDL.LU R25, [R1+0x54] ;  /* 0x0000540001197983 */ /* 0x000ea20000300800 */
[----:B------:R-:W-:-:S03]  /*25ee0*/  IMAD.MOV.U32 R11, RZ, RZ, R27 ;  /* 0x000000ffff0b7224 */ /* 0x000fc600078e001b */
[----:B------:R-:W2:Y:S04]  /*25ef0*/  LDL.LU R26, [R1+0x58] ;  /* 0x00005800011a7983 */ /* 0x000ea80000300800 */
[----:B------:R-:W2:Y:S04]  /*25f00*/  LDL.LU R27, [R1+0x5c] ;  /* 0x00005c00011b7983 */ /* 0x000ea80000300800 */
[----:B------:R-:W-:Y:S01]  /*25f10*/  STL [R1+0xca8], R28 ;  /* 0x000ca81c01007387 */ /* 0x000fe20000100800 */
[----:B---3--:R-:W-:Y:S03]  /*25f20*/  HMMA.16816.F32 R12, R4, R12, R16 ;  /* 0x0000000c040c723c */ /* 0x008fe60000001810 */
[----:B------:R-:W3:Y:S04]  /*25f30*/  LDL.LU R16, [R1+0x60] ;  /* 0x0000600001107983 */ /* 0x000ee80000300800 */
[----:B------:R-:W3:-:S12]  /*25f40*/  LDL.LU R17, [R1+0x64] ;  /* 0x0000640001117983 */ /* 0x000ed80000300800 */
[----:B------:R0:W-:Y:S04]  /*25f50*/  STL.64 [R1+0xce8], R14 ;  /* 0x000ce80e01007387 */ /* 0x0001e80000100a00 */
[----:B------:R1:W-:Y:S01]  /*25f60*/  STL.64 [R1+0xce0], R12 ;  /* 0x000ce00c01007387 */ /* 0x0003e20000100a00 */
[----:B0-----:R-:W-:Y:S02]  /*25f70*/  IMAD.MOV.U32 R14, RZ, RZ, R21 ;  /* 0x000000ffff0e7224 */ /* 0x001fe400078e0015 */
[----:B-1----:R-:W-:Y:S02]  /*25f80*/  IMAD.MOV.U32 R12, RZ, RZ, R23 ;  /* 0x000000ffff0c7224 */ /* 0x002fe400078e0017 */
[----:B------:R-:W-:Y:S01]  /*25f90*/  IMAD.MOV.U32 R15, RZ, RZ, R20 ;  /* 0x000000ffff0f7224 */ /* 0x000fe200078e0014 */
[----:B------:R-:W4:Y:S01]  /*25fa0*/  LDL.LU R23, [R1+0xd64] ;  /* 0x000d640001177983 */ /* 0x000f220000300800 */
[----:B------:R-:W-:-:S03]  /*25fb0*/  IMAD.MOV.U32 R13, RZ, RZ, R22 ;  /* 0x000000ffff0d7224 */ /* 0x000fc600078e0016 */
[----:B------:R-:W2:Y:S04]  /*25fc0*/  LDL.LU R22, [R1+0xd60] ;  /* 0x000d600001167983 */ /* 0x000ea80000300800 */
[----:B------:R-:W2:Y:S04]  /*25fd0*/  LDL.LU R21, [R1+0xd5c] ;  /* 0x000d5c0001157983 */ /* 0x000ea80000300800 */
[----:B------:R-:W2:Y:S04]  /*25fe0*/  LDL.LU R20, [R1+0xd58] ;  /* 0x000d580001147983 */ /* 0x000ea80000300800 */
[----:B------:R-:W-:Y:S04]  /*25ff0*/  STL.64 [R1+0xd00], R14 ;  /* 0x000d000e01007387 */ /* 0x000fe80000100a00 */
[----:B------:R0:W-:Y:S04]  /*26000*/  STL.64 [R1+0xcf8], R12 ;  /* 0x000cf80c01007387 */ /* 0x0001e80000100a00 */
[----:B0-----:R-:W2:Y:S04]  /*26010*/  LDL.LU R12, [R1+0x20] ;  /* 0x00002000010c7983 */ /* 0x001ea80000300800 */
[----:B------:R-:W2:Y:S04]  /*26020*/  LDL.LU R13, [R1+0x24] ;  /* 0x00002400010d7983 */ /* 0x000ea80000300800 */
[----:B------:R-:W2:Y:S04]  /*26030*/  LDL.LU R14, [R1+0x28] ;  /* 0x00002800010e7983 */ /* 0x000ea80000300800 */
[----:B------:R-:W2:Y:S04]  /*26040*/  LDL.LU R15, [R1+0x2c] ;  /* 0x00002c00010f7983 */ /* 0x000ea80000300800 */
[----:B--2---:R-:W-:Y:S04]  /*26050*/  STL.64 [R1+0xd18], R14 ;  /* 0x000d180e01007387 */ /* 0x004fe80000100a00 */
[----:B------:R0:W-:Y:S02]  /*26060*/  STL.64 [R1+0xd10], R12 ;  /* 0x000d100c01007387 */ /* 0x0001e40000100a00 */
[----:B0-----:R-:W-:-:S02]  /*26070*/  IMAD.MOV.U32 R12, RZ, RZ, R20 ;  /* 0x000000ffff0c7224 */ /* 0x001fc400078e0014 */
[----:B------:R-:W-:Y:S01]  /*26080*/  IMAD.MOV.U32 R13, RZ, RZ, R21 ;  /* 0x000000ffff0d7224 */ /* 0x000fe200078e0015 */
[----:B------:R-:W3:Y:S04]  /*26090*/  LDL.LU R20, [R1+0xd54] ;  /* 0x000d540001147983 */ /* 0x000ee80000300800 */
[----:B------:R-:W3:Y:S01]  /*260a0*/  LDL.LU R21, [R1+0xd50] ;  /* 0x000d500001157983 */ /* 0x000ee20000300800 */
[----:B------:R-:W-:Y:S02]  /*260b0*/  IMAD.MOV.U32 R14, RZ, RZ, R22 ;  /* 0x000000ffff0e7224 */ /* 0x000fe400078e0016 */
[----:B----4-:R-:W-:Y:S01]  /*260c0*/  IMAD.MOV.U32 R15, RZ, RZ, R23 ;  /* 0x000000ffff0f7224 */ /* 0x010fe200078e0017 */
[----:B------:R-:W3:Y:S04]  /*260d0*/  LDL.LU R22, [R1+0xd4c] ;  /* 0x000d4c0001167983 */ /* 0x000ee80000300800 */
[----:B------:R-:W3:Y:S04]  /*260e0*/  LDL.LU R23, [R1+0xd48] ;  /* 0x000d480001177983 */ /* 0x000ee80000300800 */
[----:B------:R-:W-:Y:S04]  /*260f0*/  STL.64 [R1+0xd30], R14 ;  /* 0x000d300e01007387 */ /* 0x000fe80000100a00 */
[----:B------:R0:W-:Y:S04]  /*26100*/  STL.64 [R1+0xd28], R12 ;  /* 0x000d280c01007387 */ /* 0x0001e80000100a00 */
[----:B0-----:R-:W2:Y:S04]  /*26110*/  LDL.LU R12, [R1+0x10] ;  /* 0x00001000010c7983 */ /* 0x001ea80000300800 */
[----:B------:R-:W2:Y:S04]  /*26120*/  LDL.LU R13, [R1+0x14] ;  /* 0x00001400010d7983 */ /* 0x000ea80000300800 */
[----:B------:R-:W2:Y:S04]  /*26130*/  LDL.LU R14, [R1+0x18] ;  /* 0x00001800010e7983 */ /* 0x000ea80000300800 */
[----:B------:R-:W2:Y:S01]  /*26140*/  LDL.LU R15, [R1+0x1c] ;  /* 0x00001c00010f7983 */ /* 0x000ea20000300800 */
[----:B---3--:R-:W-:Y:S03]  /*26150*/  HMMA.16816.F32 R16, R4, R16, R20 ;  /* 0x000000100410723c */ /* 0x008fe60000001814 */
[----:B------:R-:W3:Y:S04]  /*26160*/  LDL.LU R20, [R1+0x80] ;  /* 0x0000800001147983 */ /* 0x000ee80000300800 */
[----:B------:R-:W3:-:S12]  /*26170*/  LDL.LU R21, [R1+0x84] ;  /* 0x0000840001157983 */ /* 0x000ed80000300800 */
[----:B------:R0:W-:Y:S04]  /*26180*/  STL.64 [R1+0xcc8], R18 ;  /* 0x000cc81201007387 */ /* 0x0001e80000100a00 */
[----:B------:R-:W-:Y:S04]  /*26190*/  STL.64 [R1+0xcc0], R16 ;  /* 0x000cc01001007387 */ /* 0x000fe80000100a00 */
[----:B0-----:R-:W4:Y:S04]  /*261a0*/  LDL.LU R18, [R1+0x78] ;  /* 0x0000780001127983 */ /* 0x001f280000300800 */
[----:B------:R-:W4:Y:S01]  /*261b0*/  LDL.LU R19, [R1+0x7c] ;  /* 0x00007c0001137983 */ /* 0x000f220000300800 */
[----:B---3--:R-:W-:Y:S03]  /*261c0*/  HMMA.16816.F32 R20, R4, R20, R24 ;  /* 0x000000140414723c */ /* 0x008fe60000001818 */
[----:B------:R-:W3:-:S15]  /*261d0*/  LDL.LU.64 R24, [R1+0xd40] ;  /* 0x000d400001187983 */ /* 0x000ede0000300a00 */
[----:B------:R-:W-:Y:S01]  /*261e0*/  NOP ;  /* 0x0000000000007918 */ /* 0x000fe20000000000 */
[----:B------:R0:W-:Y:S04]  /*261f0*/  STL.64 [R1+0xcb8], R22 ;  /* 0x000cb81601007387 */ /* 0x0001e80000100a00 */
[----:B------:R-:W-:Y:S04]  /*26200*/  STL.64 [R1+0xcb0], R20 ;  /* 0x000cb01401007387 */ /* 0x000fe80000100a00 */
[----:B0-----:R-:W2:Y:S01]  /*26210*/  LDL.LU R22, [R1+0x68] ;  /* 0x0000680001167983 */ /* 0x001ea20000300800 */
[----:B---3--:R-:W-:Y:S03]  /*26220*/  HMMA.16816.F32 R24, R4, R24, R8 ;  /* 0x000000180418723c */ /* 0x008fe60000001808 */
[----:B------:R-:W2:-:S15]  /*26230*/  LDL.LU.64 R8, [R1+0xd38] ;  /* 0x000d380001087983 */ /* 0x000e9e0000300a00 */
[----:B------:R-:W-:Y:S01]  /*26240*/  NOP ;  /* 0x0000000000007918 */ /* 0x000fe20000000000 */
[----:B------:R-:W-:Y:S04]  /*26250*/  STL.64 [R1+0xca0], R26 ;  /* 0x000ca01a01007387 */ /* 0x000fe80000100a00 */
[----:B------:R-:W-:Y:S01]  /*26260*/  STL.64 [R1+0xc98], R24 ;  /* 0x000c981801007387 */ /* 0x000fe20000100a00 */
[----:B--2---:R-:W-:Y:S03]  /*26270*/  HMMA.16816.F32 R8, R4, R8, R12 ;  /* 0x000000080408723c */ /* 0x004fe6000000180c */
[----:B------:R-:W2:Y:S04]  /*26280*/  LDL.LU.64 R14, [R1+0xd30] ;  /* 0x000d3000010e7983 */ /* 0x000ea80000300a00 */
[----:B------:R-:W2:-:S12]  /*26290*/  LDL.LU.64 R12, [R1+0xd28] ;  /* 0x000d2800010c7983 */ /* 0x000e980000300a00 */
[----:B------:R0:W-:Y:S04]  /*262a0*/  STL.64 [R1+0x10], R8 ;  /* 0x0000100801007387 */ /* 0x0001e80000100a00 */
[----:B------:R2:W-:Y:S04]  /*262b0*/  STL [R1+0x18], R10 ;  /* 0x0000180a01007387 */ /* 0x0005e80000100800 */
[----:B0-----:R-:W2:Y:S01]  /*262c0*/  LDL.LU.64 R8, [R1+0xd20] ;  /* 0x000d200001087983 */ /* 0x001ea20000300a00 */
[----:B------:R-:W-:Y:S02]  /*262d0*/  IMAD.MOV.U32 R23, RZ, RZ, R3 ;  /* 0x000000ffff177224 */ /* 0x000fe400078e0003 */
[----:B------:R-:W-:-:S02]  /*262e0*/  IMAD.MOV.U32 R3, RZ, RZ, R11 ;  /* 0x000000ffff037224 */ /* 0x000fc400078e000b */
[----:B--2---:R-:W-:Y:S01]  /*262f0*/  HMMA.16816.F32 R8, R4, R8, R12 ;  /* 0x000000080408723c */ /* 0x004fe2000000180c */
[----:B------:R-:W2:Y:S04]  /*26300*/  LDL.LU.64 R14, [R1+0xd18] ;  /* 0x000d1800010e7983 */ /* 0x000ea80000300a00 */
[----:B------:R-:W2:-:S14]  /*26310*/  LDL.LU.64 R12, [R1+0xd10] ;  /* 0x000d1000010c7983 */ /* 0x000e9c0000300a00 */
[----:B------:R-:W-:Y:S01]  /*26320*/  IMAD.MOV.U32 R28, RZ, RZ, R9 ;  /* 0x000000ffff1c7224 */ /* 0x000fe200078e0009 */
[----:B------:R0:W-:Y:S04]  /*26330*/  STL [R1+0x30], R8 ;  /* 0x0000300801007387 */ /* 0x0001e80000100800 */
[----:B0-----:R-:W2:Y:S01]  /*26340*/  LDL.LU.64 R8, [R1+0xd08] ;  /* 0x000d080001087983 */ /* 0x001ea20000300a00 */
[----:B------:R-:W-:Y:S02]  /*26350*/  IMAD.MOV.U32 R25, RZ, RZ, R10 ;  /* 0x000000ffff197224 */ /* 0x000fe400078e000a */
[----:B------:R-:W-:Y:S02]  /*26360*/  IMAD.MOV.U32 R24, RZ, RZ, R11 ;  /* 0x000000ffff187224 */ /* 0x000fe400078e000b */
        /* <DEDUP_REMOVED lines=8> */
[----:B------:R-:W-:-:S02]  /*263f0*/  IMAD.MOV.U32 R2, RZ, RZ, R10 ;  /* 0x000000ffff027224 */ /* 0x000fc400078e000a */
[----:B------:R-:W-:Y:S01]  /*26400*/  IMAD.MOV.U32 R0, RZ, RZ, R11 ;  /* 0x000000ffff007224 */ /* 0x000fe200078e000b */
[----:B------:R-:W-:Y:S04]  /*26410*/  STL [R1+0xc74], R29 ;  /* 0x000c741d01007387 */ /* 0x000fe80000100800 */
[----:B------:R-:W-:Y:S04]  /*26420*/  STL [R1+0xc70], R2 ;  /* 0x000c700201007387 */ /* 0x000fe80000100800 */
[----:B------:R-:W-:Y:S01]  /*26430*/  STL [R1+0xc6c], R0 ;  /* 0x000c6c0001007387 */ /* 0x000fe20000100800 */
[----:B--2---:R-:W-:Y:S03]  /*26440*/  HMMA.16816.F32 R4, R4, R8, R12 ;  /* 0x000000080404723c */ /* 0x004fe6000000180c */
[----:B------:R-:W4:Y:S04]  /*26450*/  LDL.LU.64 R14, [R1+0xce8] ;  /* 0x000ce800010e7983 */ /* 0x000f280000300a00 */
[----:B------:R-:W4:Y:S04]  /*26460*/  LDL.LU.64 R12, [R1+0xce0] ;  /* 0x000ce000010c7983 */ /* 0x000f280000300a00 */
[----:B------:R-:W4:Y:S04]  /*26470*/  LDL.LU.64 R10, [R1+0xcd8] ;  /* 0x000cd800010a7983 */ /* 0x000f280000300a00 */
[----:B------:R-:W4:Y:S04]  /*26480*/  LDL.LU.64 R8, [R1+0xcd0] ;  /* 0x000cd00001087983 */ /* 0x000f280000300a00 */
[----:B------:R-:W-:Y:S04]  /*26490*/  STL.64 [R1], R4 ;  /* 0x0000000401007387 */ /* 0x000fe80000100a00 */
[----:B------:R0:W-:Y:S04]  /*264a0*/  STL.64 [R1+0x8], R6 ;  /* 0x0000080601007387 */ /* 0x0001e80000100a00 */
[----:B0-----:R-:W2:Y:S04]  /*264b0*/  LDL.LU R6, [R1+0xa8] ;  /* 0x0000a80001067983 */ /* 0x001ea80000300800 */
[----:B------:R-:W2:Y:S01]  /*264c0*/  LDL.LU R7, [R1+0xac] ;  /* 0x0000ac0001077983 */ /* 0x000ea20000300800 */
[----:B----4-:R-:W-:Y:S03]  /*264d0*/  HMMA.16816.F32 R12, R8, R18, R12 ;  /* 0x00000012080c723c */ /* 0x010fe6000000180c */
[----:B--2---:R0:W-:Y:S04]  /*264e0*/  STL.64 [R1+0xc88], R6 ;  /* 0x000c880601007387 */ /* 0x0041e80000100a00 */
[----:B0-----:R-:W2:Y:S04]  /*264f0*/  LDL.LU R6, [R1+0x98] ;  /* 0x0000980001067983 */ /* 0x001ea80000300800 */
[----:B------:R-:W2:Y:S04]  /*26500*/  LDL.LU R7, [R1+0x9c] ;  /* 0x00009c0001077983 */ /* 0x000ea80000300800 */
[----:B------:R-:W3:Y:S04]  /*26510*/  LDL.LU.64 R18, [R1+0xcc8] ;  /* 0x000cc80001127983 */ /* 0x000ee80000300a00 */
[----:B------:R-:W3:Y:S04]  /*26520*/  LDL.LU.64 R16, [R1+0xcc0] ;  /* 0x000cc00001107983 */ /* 0x000ee80000300a00 */
[----:B------:R0:W-:Y:S01]  /*26530*/  STL [R1+0x4c], R15 ;  /* 0x00004c0f01007387 */ /* 0x0001e20000100800 */
[----:B------:R-:W-:-:S03]  /*26540*/  IMAD.MOV.U32 R0, RZ, RZ, R14 ;  /* 0x000000ffff007224 */ /* 0x000fc600078e000e */
[----:B------:R-:W4:Y:S04]  /*26550*/  LDL.LU R14, [R1+0xb8] ;  /* 0x0000b800010e7983 */ /* 0x000f280000300800 */
[----:B0-----:R-:W4:Y:S01]  /*26560*/  LDL.LU R15, [R1+0xbc] ;  /* 0x0000bc00010f7983 */ /* 0x001f220000300800 */
[----:B---3--:R-:W-:Y:S03]  /*26570*/  HMMA.16816.F32 R16, R8, R22, R16 ;  /* 0x000000160810723c */ /* 0x008fe60000001810 */
[----:B------:R-:W3:Y:S04]  /*26580*/  LDL.LU.64 R22, [R1+0xcb8] ;  /* 0x000cb80001167983 */ /* 0x000ee80000300a00 */
[----:B------:R-:W3:-:S12]  /*26590*/  LDL.LU.64 R20, [R1+0xcb0] ;  /* 0x000cb00001147983 */ /* 0x000ed80000300a00 */
[----:B------:R-:W-:Y:S04]  /*265a0*/  STL.64 [R1+0xc30], R18 ;  /* 0x000c301201007387 */ /* 0x000fe80000100a00 */
[----:B------:R0:W-:Y:S04]  /*265b0*/  STL.64 [R1+0xc28], R16 ;  /* 0x000c281001007387 */ /* 0x0001e80000100a00 */
[----:B0-----:R-:W4:Y:S01]  /*265c0*/  LDL.LU R16, [R1+0x30] ;  /* 0x0000300001107983 */ /* 0x001f220000300800 */
[----:B------:R-:W-:-:S03]  /*265d0*/  IMAD.MOV.U32 R17, RZ, RZ, R28 ;  /* 0x000000ffff117224 */ /* 0x000fc600078e001c */
[----:B------:R-:W2:Y:S01]  /*265e0*/  LDL.LU R28, [R1+0xca8] ;  /* 0x000ca800011c7983 */ /* 0x000ea20000300800 */
[----:B------:R-:W-:Y:S02]  /*265f0*/  IMAD.MOV.U32 R18, RZ, RZ, R25 ;  /* 0x000000ffff127224 */ /* 0x000fe400078e0019 */
[----:B------:R-:W-:Y:S01]  /*26600*/  IMAD.MOV.U32 R19, RZ, RZ, R24 ;  /* 0x000000ffff137224 */ /* 0x000fe200078e0018 */
[----:B---3--:R-:W-:Y:S01]  /*26610*/  HMMA.16816.F32 R20, R8, R26, R20 ;  /* 0x0000001a0814723c */ /* 0x008fe20000001814 */
[----:B------:R-:W2:Y:S04]  /*26620*/  LDL.LU.64 R26, [R1+0xca0] ;  /* 0x000ca000011a7983 */ /* 0x000ea80000300a00 */
[----:B------:R-:W2:-:S14]  /*26630*/  LDL.LU.64 R24, [R1+0xc98] ;  /* 0x000c980001187983 */ /* 0x000e9c0000300a00 */
[----:B------:R-:W-:Y:S04]  /*26640*/  STL.64 [R1+0xc20], R22 ;  /* 0x000c201601007387 */ /* 0x000fe80000100a00 */
[----:B------:R0:W-:Y:S04]  /*26650*/  STL.64 [R1+0xc18], R20 ;  /* 0x000c181401007387 */ /* 0x0001e80000100a00 */
[----:B0-----:R-:W3:Y:S04]  /*26660*/  LDL.LU R20, [R1+0x10] ;  /* 0x0000100001147983 */ /* 0x001ee80000300800 */
[----:B------:R-:W3:Y:S04]  /*26670*/  LDL.LU R21, [R1+0x14] ;  /* 0x0000140001157983 */ /* 0x000ee80000300800 */
[----:B------:R-:W3:Y:S01]  /*26680*/  LDL.LU R22, [R1+0x18] ;  /* 0x0000180001167983 */ /* 0x000ee20000300800 */
[----:B------:R-:W-:-:S03]  /*26690*/  IMAD.MOV.U32 R23, RZ, RZ, R3 ;  /* 0x000000ffff177224 */ /* 0x000fc600078e0003 */
[----:B------:R-:W3:Y:S01]  /*266a0*/  LDL.LU R3, [R1+0xc90] ;  /* 0x000c900001037983 */ /* 0x000ee20000300800 */
[----:B--2---:R-:W-:Y:S03]  /*266b0*/  HMMA.16816.F32 R24, R8, R6, R24 ;  /* 0x000000060818723c */ /* 0x004fe60000001818 */
[----:B------:R-:W2:-:S15]  /*266c0*/  LDL.LU.64 R6, [R1+0xc88] ;  /* 0x000c880001067983 */ /* 0x000e9e0000300a00 */
[----:B------:R-:W-:Y:S01]  /*266d0*/  NOP ;  /* 0x0000000000007918 */ /* 0x000fe20000000000 */
[----:B------:R-:W-:Y:S04]  /*266e0*/  STL.64 [R1+0xc10], R26 ;  /* 0x000c101a01007387 */ /* 0x000fe80000100a00 */
[----:B------:R-:W-:Y:S01]  /*266f0*/  STL.64 [R1+0xc08], R24 ;  /* 0x000c081801007387 */ /* 0x000fe20000100a00 */
[----:B------:R-:W-:Y:S02]  /*26700*/  IMAD.MOV.U32 R29, RZ, RZ, R12 ;  /* 0x000000ffff1d7224 */ /* 0x000fe400078e000c */
[----:B------:R-:W-:Y:S01]  /*26710*/  IMAD.MOV.U32 R2, RZ, RZ, R13 ;  /* 0x000000ffff027224 */ /* 0x000fe200078e000d */
[----:B---3--:R-:W-:Y:S01]  /*26720*/  LDSM.16.M88.4 R24, [R3+UR5+0x8080] ;  /* 0x008080050318783b */ /* 0x008fe20008000200 */
[----:B--2---:R-:W-:Y:S03]  /*26730*/  HMMA.16816.F32 R4, R8, R6, R20 ;  /* 0x000000060804723c */ /* 0x004fe60000001814 */
[----:B------:R-:W-:-:S15]  /*26740*/  LDSM.16.M88.4 R20, [R3+UR5+0x4080] ;  /* 0x004080050314783b */ /* 0x000fde0008000200 */
[----:B------:R-:W-:Y:S01]  /*26750*/  NOP ;  /* 0x0000000000007918 */ /* 0x000fe20000000000 */
[----:B------:R-:W-:Y:S04]  /*26760*/  STL [R1+0xbf4], R4 ;  /* 0x000bf40401007387 */ /* 0x000fe80000100800 */
[----:B------:R-:W-:Y:S04]  /*26770*/  STL [R1+0xbf0], R5 ;  /* 0x000bf00501007387 */ /* 0x000fe80000100800 */
[----:B------:R-:W-:Y:S04]  /*26780*/  STL [R1+0xbec], R6 ;  /* 0x000bec0601007387 */ /* 0x000fe80000100800 */
[----:B------:R4:W-:Y:S02]  /*26790*/  STL [R1+0xbe8], R7 ;  /* 0x000be80701007387 */ /* 0x0009e40000100800 */
[----:B----4-:R-:W-:Y:S02]  /*267a0*/  HMMA.16816.F32 R4, R8, R14, R16 ;  /* 0x0000000e0804723c */ /* 0x010fe40000001810 */
[----:B------:R-:W-:Y:S04]  /*267b0*/  STL.64 [R1+0xc80], R10 ;  /* 0x000c800a01007387 */ /* 0x000fe80000100a00 */
[----:B------:R-:W-:Y:S04]  /*267c0*/  STL.64 [R1+0xc78], R8 ;  /* 0x000c780801007387 */ /* 0x000fe80000100a00 */
[----:B------:R-:W0:Y:S04]  /*267d0*/  LDSM.16.MT88.4 R12, [R28+0x20c00] ;  /* 0x020c00001c0c783b */ /* 0x000e280000004200 */
[----:B------:R-:W-:Y:S04]  /*267e0*/  LDSM.16.M88.4 R16, [R3+UR5+0x80] ;  /* 0x000080050310783b */ /* 0x000fe80008000200 */
[----:B------:R-:W-:Y:S04]  /*267f0*/  LDSM.16.M88.4 R8, [R3+UR5+0x10080] ;  /* 0x010080050308783b */ /* 0x000fe80008000200 */
[----:B------:R-:W-:Y:S04]  /*26800*/  STL.64 [R1+0x30], R4 ;  /* 0x0000300401007387 */ /* 0x000fe80000100a00 */
[----:B------:R-:W-:Y:S04]  /*26810*/  STL.64 [R1+0x38], R6 ;  /* 0x0000380601007387 */ /* 0x000fe80000100a00 */
[----:B------:R-:W1:Y:S04]  /*26820*/  LDSM.16.M88.4 R4, [R3+UR5+0xc080] ;  /* 0x00c080050304783b */ /* 0x000e680008000200 */
[----:B0-----:R-:W-:Y:S04]  /*26830*/  STL.64 [R1+0xc48], R14 ;  /* 0x000c480e01007387 */ /* 0x001fe80000100a00 */
[----:B------:R1:W-:Y:S02]  /*26840*/  STL.64 [R1+0xc40], R12 ;  /* 0x000c400c01007387 */ /* 0x0003e40000100a00 */
[----:B-1----:R-:W-:-:S02]  /*26850*/  IMAD.MOV.U32 R13, RZ, RZ, R4 ;  /* 0x000000ffff0d7224 */ /* 0x002fc400078e0004 */
[----:B------:R-:W-:Y:S01]  /*26860*/  IMAD.MOV.U32 R12, RZ, RZ, R5 ;  /* 0x000000ffff0c7224 */ /* 0x000fe200078e0005 */
[----:B------:R-:W-:Y:S04]  /*26870*/  STL.64 [R1+0xa8], R6 ;  /* 0x0000a80601007387 */ /* 0x000fe80000100a00 */
[----:B------:R0:W-:Y:S04]  /*26880*/  STL.64 [R1+0xc50], R12 ;  /* 0x000c500c01007387 */ /* 0x0001e80000100a00 */
[----:B0-----:R-:W2:Y:S04]  /*26890*/  LDL.LU R12, [R1] ;  /* 0x00000000010c7983 */ /* 0x001ea80000300800 */
[----:B------:R-:W2:Y:S04]  /*268a0*/  LDL.LU R13, [R1+0x4] ;  /* 0x00000400010d7983 */ /* 0x000ea80000300800 */
[----:B------:R-:W3:Y:S04]  /*268b0*/  LDL.LU R14, [R1+0x8] ;  /* 0x00000800010e7983 */ /* 0x000ee80000300800 */
[----:B------:R-:W3:Y:S01]  /*268c0*/  LDL.LU R15, [R1+0xc] ;  /* 0x00000c00010f7983 */ /* 0x000ee20000300800 */
[----:B------:R-:W-:-:S02]  /*268d0*/  IMAD.MOV.U32 R5, RZ, RZ, R8 ;  /* 0x000000ffff057224 */ /* 0x000fc400078e0008 */
[----:B------:R-:W-:Y:S01]  /*268e0*/  IMAD.MOV.U32 R6, RZ, RZ, R9 ;  /* 0x000000ffff067224 */ /* 0x000fe200078e0009 */
[----:B---3--:R0:W-:Y:S04]  /*268f0*/  STL.64 [R1+0xc60], R14 ;  /* 0x000c600e01007387 */ /* 0x0081e80000100a00 */
[----:B--2---:R-:W-:Y:S04]  /*26900*/  STL.64 [R1+0xc58], R12 ;  /* 0x000c580c01007387 */ /* 0x004fe80000100a00 */
[----:B0-----:R-:W2:Y:S04]  /*26910*/  LDL.LU R14, [R1+0xe8] ;  /* 0x0000e800010e7983 */ /* 0x001ea80000300800 */
[----:B------:R-:W2:Y:S04]  /*26920*/  LDL.LU R15, [R1+0xec] ;  /* 0x0000ec00010f7983 */ /* 0x000ea80000300800 */
[----:B------:R-:W-:Y:S04]  /*26930*/  STL.64 [R1+0xd8], R18 ;  /* 0x0000d81201007387 */ /* 0x000fe80000100a00 */
[----:B------:R0:W-:Y:S04]  /*26940*/  STL.64 [R1+0x98], R10 ;  /* 0x0000980a01007387 */ /* 0x0001e80000100a00 */
[----:B0-----:R-:W2:Y:S04]  /*26950*/  LDL.LU.64 R10, [R1+0xc80] ;  /* 0x000c8000010a7983 */ /* 0x001ea80000300a00 */
[----:B------:R-:W2:Y:S04]  /*26960*/  LDL.LU.64 R8, [R1+0xc78] ;  /* 0x000c780001087983 */ /* 0x000ea80000300a00 */
[----:B------:R-:W-:Y:S04]  /*26970*/  STL.64 [R1+0xc8], R22 ;  /* 0x0000c81601007387 */ /* 0x000fe80000100a00 */
[----:B------:R0:W-:Y:S02]  /*26980*/  STL.64 [R1+0xc38], R20 ;  /* 0x000c381401007387 */ /* 0x0001e40000100a00 */
[----:B0-----:R-:W-:-:S02]  /*26990*/  IMAD.MOV.U32 R20, RZ, RZ, R29 ;  /* 0x000000ffff147224 */ /* 0x001fc400078e001d */
[----:B------:R-:W-:Y:S01]  /*269a0*/  IMAD.MOV.U32 R21, RZ, RZ, R2 ;  /* 0x000000ffff157224 */ /* 0x000fe200078e0002 */
[----:B------:R-:W3:Y:S04]  /*269b0*/  LDL.LU R29, [R1+0xc74] ;  /* 0x000c7400011d7983 */ /* 0x000ee80000300800 */
[----:B------:R-:W4:Y:S01]  /*269c0*/  LDL.LU R2, [R1+0xc70] ;  /* 0x000c700001027983 */ /* 0x000f220000300800 */
[----:B------:R-:W-:-:S03]  /*269d0*/  IMAD.MOV.U32 R22, RZ, RZ, R0 ;  /* 0x000000ffff167224 */ /* 0x000fc600078e0000 */
[----:B------:R-:W2:Y:S04]  /*269e0*/  LDL.LU R0, [R1+0xc6c] ;  /* 0x000c6c0001007983 */ /* 0x000ea80000300800 */
[----:B------:R-:W2:Y:S04]  /*269f0*/  LDL.LU R23, [R1+0x4c] ;  /* 0x00004c0001177983 */ /* 0x000ea80000300800 */
[----:B------:R-:W-:Y:S04]  /*26a00*/  STL.64 [R1+0xb8], R26 ;  /* 0x0000b81a01007387 */ /* 0x000fe80000100a00 */
[----:B------:R3:W-:Y:S04]  /*26a10*/  STL [R1+0xc00], R5 ;  /* 0x000c000501007387 */ /* 0x0007e80000100800 */
[----:B------:R4:W-:Y:S04]  /*26a20*/  STL [R1+0xbfc], R6 ;  /* 0x000bfc0601007387 */ /* 0x0009e80000100800 */
[----:B------:R-:W2:Y:S01]  /*26a30*/  LDL.LU R4, [R1+0x20] ;  /* 0x0000200001047983 */ /* 0x000ea20000300800 */
[----:B---3--:R-:W-:-:S02]  /*26a40*/  IMAD.MOV.U32 R5, RZ, RZ, R29 ;  /* 0x000000ffff057224 */ /* 0x008fc400078e001d */
[----:B----4-:R-:W-:Y:S01]  /*26a50*/  IMAD.MOV.U32 R6, RZ, RZ, R2 ;  /* 0x000000ffff067224 */ /* 0x010fe200078e0002 */
[----:B------:R-:W3:Y:S01]  /*26a60*/  LDL.LU R29, [R1+0xc68] ;  /* 0x000c6800011d7983 */ /* 0x000ee20000300800 */
[----:B--2---:R-:W-:-:S07]  /*26a70*/  IMAD.MOV.U32 R7, RZ, RZ, R0 ;  /* 0x000000ffff077224 */ /* 0x004fce00078e0000 */
[----:B------:R-:W-:-:S15]  /*26a80*/  HMMA.16816.F32 R12, R8, R14, R4 ;  /* 0x0000000e080c723c */ /* 0x000fde0000001804 */
[----:B------:R-:W-:-:S04]  /*26a90*/  NOP ;  /* 0x0000000000007918 */ /* 0x000fc80000000000 */
[----:B------:R-:W-:Y:S04]  /*26aa0*/  STL [R1+0x54], R13 ;  /* 0x0000540d01007387 */ /* 0x000fe80000100800 */
[----:B------:R-:W-:Y:S01]  /*26ab0*/  STL.64 [R1+0x58], R14 ;  /* 0x0000580e01007387 */ /* 0x000fe20000100a00 */
[----:B------:R-:W-:-:S03]  /*26ac0*/  IMAD.MOV.U32 R7, RZ, RZ, R12 ;  /* 0x000000ffff077224 */ /* 0x000fc600078e000c */
[----:B------:R-:W0:Y:S04]  /*26ad0*/  LDSM.16.M88.4 R12, [R3+UR5+0x14080] ;  /* 0x01408005030c783b */ /* 0x000e280008000200 */
[----:B------:R-:W-:Y:S01]  /*26ae0*/  STL [R1+0xbf8], R7 ;  /* 0x000bf80701007387 */ /* 0x000fe20000100800 */
[----:B0-----:R-:W-:Y:S02]  /*26af0*/  IMAD.MOV.U32 R4, RZ, RZ, R13 ;  /* 0x000000ffff047224 */ /* 0x001fe400078e000d */
[----:B------:R-:W-:Y:S01]  /*26b00*/  IMAD.MOV.U32 R2, RZ, RZ, R14 ;  /* 0x000000ffff027224 */ /* 0x000fe200078e000e */
[----:B------:R0:W-:Y:S01]  /*26b10*/  STL [R1+0x80], R12 ;  /* 0x0000800c01007387 */ /* 0x0001e20000100800 */
[----:B------:R-:W-:-:S03]  /*26b20*/  IMAD.MOV.U32 R0, RZ, RZ, R15 ;  /* 0x000000ffff007224 */ /* 0x000fc600078e000f */
[----:B------:R-:W2:Y:S04]  /*26b30*/  LDL.LU.64 R14, [R1+0xc60] ;  /* 0x000c6000010e7983 */ /* 0x000ea80000300a00 */
[----:B0-----:R-:W2:Y:S04]  /*26b40*/  LDL.LU.64 R12, [R1+0xc58] ;  /* 0x000c5800010c7983 */ /* 0x001ea80000300a00 */
[----:B------:R-:W-:Y:S04]  /*26b50*/  STL [R1+0xc04], R4 ;  /* 0x000c040401007387 */ /* 0x000fe80000100800 */
[----:B------:R-:W2:Y:S04]  /*26b60*/  LDL.LU R6, [R1+0xf8] ;  /* 0x0000f80001067983 */ /* 0x000ea80000300800 */
[----:B------:R-:W-:Y:S04]  /*26b70*/  STL [R1+0xbbc], R0 ;  /* 0x000bbc0001007387 */ /* 0x000fe80000100800 */
[----:B------:R-:W-:Y:S01]  /*26b80*/  STL [R1+0xbb8], R2 ;  /* 0x000bb80201007387 */ /* 0x000fe20000100800 */
[----:B---3--:R-:W-:-:S07]  /*26b90*/  IMAD.MOV.U32 R7, RZ, RZ, R29 ;  /* 0x000000ffff077224 */ /* 0x008fce00078e001d */
[----:B--2---:R-:W-:Y:S01]  /*26ba0*/  HMMA.16816.F32 R8, R8, R6, R12 ;  /* 0x000000060808723c */ /* 0x004fe2000000180c */
[----:B------:R-:W2:-:S15]  /*26bb0*/  LDL.LU.64 R12, [R1+0xc50] ;  /* 0x000c5000010c7983 */ /* 0x000e9e0000300a00 */
[----:B------:R-:W-:-:S03]  /*26bc0*/  NOP ;  /* 0x0000000000007918 */ /* 0x000fc60000000000 */
[----:B------:R-:W-:Y:S02]  /*26bd0*/  IMAD.MOV.U32 R5, RZ, RZ, R9 ;  /* 0x000000ffff057224 */ /* 0x000fe400078e0009 */
[----:B------:R-:W-:Y:S01]  /*26be0*/  IMAD.MOV.U32 R6, RZ, RZ, R10 ;  /* 0x000000ffff067224 */ /* 0x000fe200078e000a */
[----:B------:R-:W-:Y:S01]  /*26bf0*/  STL [R1+0x20], R8 ;  /* 0x0000200801007387 */ /* 0x000fe20000100800 */
[----:B------:R-:W-:-:S03]  /*26c00*/  IMAD.MOV.U32 R7, RZ, RZ, R11 ;  /* 0x000000ffff077224 */ /* 0x000fc600078e000b */
[----:B------:R-:W0:Y:S04]  /*26c10*/  LDSM.16.M88.4 R8, [R3+UR5+0x18080] ;  /* 0x018080050308783b */ /* 0x000e280008000200 */
[----:B0-----:R-:W-:Y:S04]  /*26c20*/  STL [R1+0x70], R8 ;  /* 0x0000700801007387 */ /* 0x001fe80000100800 */
[----:B------:R-:W-:Y:S01]  /*26c30*/  STL.64 [R1+0x78], R10 ;  /* 0x0000780a01007387 */ /* 0x000fe20000100a00 */
[----:B------:R-:W-:-:S03]  /*26c40*/  IMAD.MOV.U32 R4, RZ, RZ, R9 ;  /* 0x000000ffff047224 */ /* 0x000fc600078e0009 */
[----:B------:R-:W0:Y:S04]  /*26c50*/  LDSM.16.MT88.4 R8, [R28+0x20e00] ;  /* 0x020e00001c08783b */ /* 0x000e280000004200 */
[----:B0-----:R-:W-:Y:S04]  /*26c60*/  STL.64 [R1+0xb98], R10 ;  /* 0x000b980a01007387 */ /* 0x001fe80000100a00 */
[----:B------:R2:W-:Y:S02]  /*26c70*/  STL.64 [R1+0xb90], R8 ;  /* 0x000b900801007387 */ /* 0x0005e40000100a00 */
[----:B--2---:R-:W-:-:S02]  /*26c80*/  IMAD.MOV.U32 R8, RZ, RZ, R13 ;  /* 0x000000ffff087224 */ /* 0x004fc400078e000d */
[----:B------:R-:W-:Y:S02]  /*26c90*/  IMAD.MOV.U32 R9, RZ, RZ, R12 ;  /* 0x000000ffff097224 */ /* 0x000fe400078e000c */
[----:B------:R-:W0:Y:S04]  /*26ca0*/  LDSM.16.M88.4 R12, [R3+UR5+0x1c080] ;  /* 0x01c08005030c783b */ /* 0x000e280008000200 */
[----:B0-----:R0:W-:Y:S01]  /*26cb0*/  STL.64 [R1+0x68], R14 ;  /* 0x0000680e01007387 */ /* 0x0011e20000100a00 */
[----:B------:R-:W-:Y:S02]  /*26cc0*/  IMAD.MOV.U32 R28, RZ, RZ, R12 ;  /* 0x000000ffff1c7224 */ /* 0x000fe400078e000c */
[----:B------:R-:W-:Y:S01]  /*26cd0*/  IMAD.MOV.U32 R3, RZ, RZ, R13 ;  /* 0x000000ffff037224 */ /* 0x000fe200078e000d */
[----:B0-----:R-:W2:Y:S04]  /*26ce0*/  LDL.LU.64 R14, [R1+0xc48] ;  /* 0x000c4800010e7983 */ /* 0x001ea80000300a00 */
[----:B------:R-:W2:Y:S04]  /*26cf0*/  LDL.LU.64 R12, [R1+0xc40] ;  /* 0x000c4000010c7983 */ /* 0x000ea80000300a00 */
[----:B------:R-:W-:Y:S04]  /*26d00*/  STL [R1+0xbc4], R3 ;  /* 0x000bc40301007387 */ /* 0x000fe80000100800 */
[----:B------:R-:W-:Y:S01]  /*26d10*/  STL [R1+0xbc0], R28 ;  /* 0x000bc01c01007387 */ /* 0x000fe20000100800 */
[----:B--2---:R-:W-:Y:S03]  /*26d20*/  HMMA.16816.F32 R16, R12, R16, R20 ;  /* 0x000000100c10723c */ /* 0x004fe60000001814 */
[----:B------:R-:W2:-:S15]  /*26d30*/  LDL.LU.64 R20, [R1+0xc38] ;  /* 0x000c380001147983 */ /* 0x000e9e0000300a00 */
[----:B------:R-:W-:Y:S01]  /*26d40*/  NOP ;  /* 0x0000000000007918 */ /* 0x000fe20000000000 */
[----:B------:R-:W-:Y:S01]  /*26d50*/  IMAD.MOV.U32 R2, RZ, RZ, R18 ;  /* 0x000000ffff027224 */ /* 0x000fe200078e0012 */
[----:B------:R0:W-:Y:S01]  /*26d60*/  STL [R1+0x40], R16 ;  /* 0x0000401001007387 */ /* 0x0001e20000100800 */
[----:B------:R-:W-:Y:S02]  /*26d70*/  IMAD.MOV.U32 R29, RZ, RZ, R19 ;  /* 0x000000ffff1d7224 */ /* 0x000fe400078e0013 */
[----:B------:R-:W-:Y:S01]  /*26d80*/  IMAD.MOV.U32 R0, RZ, RZ, R17 ;  /* 0x000000ffff007224 */ /* 0x000fe200078e0011 */
[----:B------:R-:W2:Y:S04]  /*26d90*/  LDL.LU.64 R18, [R1+0xc30] ;  /* 0x000c300001127983 */ /* 0x000ea80000300a00 */
[----:B0-----:R-:W2:Y:S04]  /*26da0*/  LDL.LU.64 R16, [R1+0xc28] ;  /* 0x000c280001107983 */ /* 0x001ea80000300a00 */
[----:B------:R-:W-:Y:S04]  /*26db0*/  STL [R1+0xbd0], R29 ;  /* 0x000bd01d01007387 */ /* 0x000fe80000100800 */
[----:B------:R-:W-:Y:S04]  /*26dc0*/  STL [R1+0xbcc], R2 ;  /* 0x000bcc0201007387 */ /* 0x000fe80000100800 */
[----:B------:R-:W-:Y:S01]  /*26dd0*/  STL [R1+0xbc8], R0 ;  /* 0x000bc80001007387 */ /* 0x000fe20000100800 */
[----:B--2---:R-:W-:-:S15]  /*26de0*/  HMMA.16816.F32 R20, R12, R20, R16 ;  /* 0x000000140c14723c */ /* 0x004fde0000001810 */
[----:B------:R-:W-:-:S04]  /*26df0*/  NOP ;  /* 0x0000000000007918 */ /* 0x000fc80000000000 */
[----:B------:R-:W-:Y:S02]  /*26e00*/  IMAD.MOV.U32 R19, RZ, RZ, R22 ;  /* 0x000000ffff137224 */ /* 0x000fe400078e0016 */
[----:B------:R-:W-:Y:S02]  /*26e10*/  IMAD.MOV.U32 R18, RZ, RZ, R23 ;  /* 0x000000ffff127224 */ /* 0x000fe400078e0017 */
[----:B------:R-:W-:Y:S02]  /*26e20*/  IMAD.MOV.U32 R3, RZ, RZ, R20 ;  /* 0x000000ffff037224 */ /* 0x000fe400078e0014 */
[----:B------:R-:W-:Y:S01]  /*26e30*/  IMAD.MOV.U32 R28, RZ, RZ, R21 ;  /* 0x000000ffff1c7224 */ /* 0x000fe200078e0015 */
[----:B------:R-:W2:Y:S04]  /*26e40*/  LDL.LU.64 R22, [R1+0xc20] ;  /* 0x000c200001167983 */ /* 0x000ea80000300a00 */
[----:B------:R-:W2:Y:S04]  /*26e50*/  LDL.LU.64 R20, [R1+0xc18] ;  /* 0x000c180001147983 */ /* 0x000ea80000300a00 */
[----:B------:R-:W3:Y:S01]  /*26e60*/  LDL.LU.64 R26, [R1+0xc10] ;  /* 0x000c1000011a7983 */ /* 0x000ee20000300a00 */
[----:B--2---:R-:W-:Y:S03]  /*26e70*/  HMMA.16816.F32 R20, R12, R24, R20 ;  /* 0x000000180c14723c */ /* 0x004fe60000001814 */
[----:B------:R-:W3:-:S15]  /*26e80*/  LDL.LU.64 R24, [R1+0xc08] ;  /* 0x000c080001187983 */ /* 0x000ede0000300a00 */
[----:B------:R-:W-:Y:S01]  /*26e90*/  NOP ;  /* 0x0000000000007918 */ /* 0x000fe20000000000 */
[----:B------:R-:W-:Y:S01]  /*26ea0*/  STL [R1], R20 ;  /* 0x0000001401007387 */ /* 0x000fe20000100800 */
[----:B---3--:R-:W-:-:S15]  /*26eb0*/  HMMA.16816.F32 R24, R12, R8, R24 ;  /* 0x000000080c18723c */ /* 0x008fde0000001818 */
[----:B------:R-:W-:-:S04]  /*26ec0*/  NOP ;  /* 0x0000000000007918 */ /* 0x000fc80000000000 */
[----:B------:R0:W-:Y:S04]  /*26ed0*/  STL.64 [R1+0xb50], R26 ;  /* 0x000b501a01007387 */ /* 0x0001e80000100a00 */
[----:B------:R-:W-:Y:S04]  /*26ee0*/  STL.64 [R1+0xb48], R24 ;  /* 0x000b481801007387 */ /* 0x000fe80000100a00 */
[----:B0-----:R-:W2:Y:S04]  /*26ef0*/  LDL.LU R26, [R1+0xb8] ;  /* 0x0000b800011a7983 */ /* 0x001ea80000300800 */
[----:B------:R-:W2:Y:S01]  /*26f00*/  LDL.LU R27, [R1+0xbc] ;  /* 0x0000bc00011b7983 */ /* 0x000ea20000300800 */
[----:B------:R-:W-:-:S02]  /*26f10*/  IMAD.MOV.U32 R29, RZ, RZ, R21 ;  /* 0x000000ffff1d7224 */ /* 0x000fc400078e0015 */
[----:B------:R-:W-:Y:S01]  /*26f20*/  IMAD.MOV.U32 R21, RZ, RZ, R4 ;  /* 0x000000ffff157224 */ /* 0x000fe200078e0004 */
[----:B--2---:R0:W-:Y:S04]  /*26f30*/  STL.64 [R1+0xb60], R26 ;  /* 0x000b601a01007387 */ /* 0x0041e80000100a00 */
[----:B0-----:R-:W2:Y:S04]  /*26f40*/  LDL.LU R26, [R1+0xc8] ;  /* 0x0000c800011a7983 */ /* 0x001ea80000300800 */
[----:B------:R-:W2:Y:S04]  /*26f50*/  LDL.LU R27, [R1+0xcc] ;  /* 0x0000cc00011b7983 */ /* 0x000ea80000300800 */
[----:B------:R-:W3:Y:S04]  /*26f60*/  LDL.LU R20, [R1+0x70] ;  /* 0x0000700001147983 */ /* 0x000ee80000300800 */
[----:B------:R-:W4:Y:S01]  /*26f70*/  LDL.LU R4, [R1+0xc04] ;  /* 0x000c040001047983 */ /* 0x000f220000300800 */
[----:B------:R-:W-:-:S02]  /*26f80*/  IMAD.MOV.U32 R9, RZ, RZ, R5 ;  /* 0x000000ffff097224 */ /* 0x000fc400078e0005 */
[----:B------:R-:W-:Y:S02]  /*26f90*/  IMAD.MOV.U32 R10, RZ, RZ, R6 ;  /* 0x000000ffff0a7224 */ /* 0x000fe400078e0006 */
[----:B------:R-:W-:Y:S01]  /*26fa0*/  IMAD.MOV.U32 R11, RZ, RZ, R7 ;  /* 0x000000ffff0b7224 */ /* 0x000fe200078e0007 */
[----:B---3--:R-:W-:Y:S04]  /*26fb0*/  STL.64 [R1+0xbb0], R20 ;  /* 0x000bb01401007387 */ /* 0x008fe80000100a00 */
[----:B------:R-:W3:Y:S04]  /*26fc0*/  LDL.LU R8, [R1+0x20] ;  /* 0x0000200001087983 */ /* 0x000ee80000300800 */
[----:B------:R-:W2:Y:S04]  /*26fd0*/  LDL.LU R5, [R1+0xc00] ;  /* 0x000c000001057983 */ /* 0x000ea80000300800 */
[----:B------:R-:W2:Y:S04]  /*26fe0*/  LDL.LU R6, [R1+0xbfc] ;  /* 0x000bfc0001067983 */ /* 0x000ea80000300800 */
[----:B------:R-:W2:Y:S04]  /*26ff0*/  LDL.LU R7, [R1+0xbf8] ;  /* 0x000bf80001077983 */ /* 0x000ea80000300800 */
[----:B------:R-:W2:Y:S01]  /*27000*/  LDL.LU R16, [R1+0x80] ;  /* 0x0000800001107983 */ /* 0x000ea20000300800 */
[----:B----4-:R-:W-:-:S03]  /*27010*/  IMAD.MOV.U32 R17, RZ, RZ, R4 ;  /* 0x000000ffff117224 */ /* 0x010fc600078e0004 */
[----:B------:R-:W4:Y:S04]  /*27020*/  LDL.LU R4, [R1+0xbf4] ;  /* 0x000bf40001047983 */ /* 0x000f280000300800 */
[----:B------:R-:W-:Y:S01]  /*27030*/  STL.64 [R1+0xbe0], R18 ;  /* 0x000be01201007387 */ /* 0x000fe20000100a00 */
[----:B------:R-:W-:Y:S02]  /*27040*/  IMAD.MOV.U32 R2, RZ, RZ, R22 ;  /* 0x000000ffff027224 */ /* 0x000fe400078e0016 */
[----:B------:R-:W-:Y:S01]  /*27050*/  IMAD.MOV.U32 R0, RZ, RZ, R23 ;  /* 0x000000ffff007224 */ /* 0x000fe200078e0017 */
[----:B--2---:R0:W-:Y:S02]  /*27060*/  STL.64 [R1+0xbd8], R16 ;  /* 0x000bd81001007387 */ /* 0x0041e40000100a00 */
[----:B0-----:R-:W-:-:S02]  /*27070*/  IMAD.MOV.U32 R16, RZ, RZ, R5 ;  /* 0x000000ffff107224 */ /* 0x001fc400078e0005 */
[----:B------:R-:W-:Y:S01]  /*27080*/  IMAD.MOV.U32 R17, RZ, RZ, R6 ;  /* 0x000000ffff117224 */ /* 0x000fe200078e0006 */
[----:B------:R-:W4:Y:S04]  /*27090*/  LDL.LU R5, [R1+0xbf0] ;  /* 0x000bf00001057983 */ /* 0x000f280000300800 */
[----:B------:R-:W4:Y:S04]  /*270a0*/  LDL.LU R6, [R1+0xbec] ;  /* 0x000bec0001067983 */ /* 0x000f280000300800 */
[----:B------:R-:W2:Y:S04]  /*270b0*/  LDL.LU R20, [R1+0x30] ;  /* 0x0000300001147983 */ /* 0x000ea80000300800 */
[----:B------:R-:W2:Y:S04]  /*270c0*/  LDL.LU R21, [R1+0x34] ;  /* 0x0000340001157983 */ /* 0x000ea80000300800 */
[----:B------:R-:W2:Y:S04]  /*270d0*/  LDL.LU R22, [R1+0x38] ;  /* 0x0000380001167983 */ /* 0x000ea80000300800 */
[----:B------:R-:W2:Y:S04]  /*270e0*/  LDL.LU R23, [R1+0x3c] ;  /* 0x00003c0001177983 */ /* 0x000ea80000300800 */
[----:B------:R-:W-:Y:S04]  /*270f0*/  STL.64 [R1+0xba8], R10 ;  /* 0x000ba80a01007387 */ /* 0x000fe80000100a00 */
[----:B---3--:R0:W-:Y:S02]  /*27100*/  STL.64 [R1+0xba0], R8 ;  /* 0x000ba00801007387 */ /* 0x0081e40000100a00 */
[----:B0-----:R-:W-:-:S02]  /*27110*/  IMAD.MOV.U32 R8, RZ, RZ, R7 ;  /* 0x000000ffff087224 */ /* 0x001fc400078e0007 */
[----:B------:R-:W4:Y:S04]  /*27120*/  LDL.LU R7, [R1+0xbe8] ;  /* 0x000be80001077983 */ /* 0x000f280000300800 */
[----:B------:R-:W3:Y:S04]  /*27130*/  LDL.LU R9, [R1+0x54] ;  /* 0x0000540001097983 */ /* 0x000ee80000300800 */
[----:B------:R-:W3:Y:S04]  /*27140*/  LDL.LU R10, [R1+0x58] ;  /* 0x00005800010a7983 */ /* 0x000ee80000300800 */
[----:B------:R-:W3:Y:S04]  /*27150*/  LDL.LU R11, [R1+0x5c] ;  /* 0x00005c00010b7983 */ /* 0x000ee80000300800 */
[----:B------:R0:W-:Y:S04]  /*27160*/  STL.64 [R1+0xb78], R26 ;  /* 0x000b781a01007387 */ /* 0x0001e80000100a00 */
[----:B0-----:R-:W2:Y:S04]  /*27170*/  LDL.LU R26, [R1+0xd8] ;  /* 0x0000d800011a7983 */ /* 0x001ea80000300800 */
[----:B------:R-:W2:Y:S04]  /*27180*/  LDL.LU R27, [R1+0xdc] ;  /* 0x0000dc00011b7983 */ /* 0x000ea80000300800 */
[----:B------:R-:W2:Y:S01]  /*27190*/  LDL.LU.64 R18, [R1+0xbe0] ;  /* 0x000be00001127983 */ /* 0x000ea20000300a00 */
[----:B----4-:R-:W-:Y:S03]  /*271a0*/  HMMA.16816.F32 R4, R12, R16, R4 ;  /* 0x000000100c04723c */ /* 0x010fe60000001804 */
[----:B------:R-:W4:-:S15]  /*271b0*/  LDL.LU.64 R16, [R1+0xbd8] ;  /* 0x000bd80001107983 */ /* 0x000f1e0000300a00 */
[----:B------:R-:W-:Y:S01]  /*271c0*/  NOP ;  /* 0x0000000000007918 */ /* 0x000fe20000000000 */
[----:B------:R0:W-:Y:S04]  /*271d0*/  STL.64 [R1+0xb40], R6 ;  /* 0x000b400601007387 */ /* 0x0001e80000100a00 */
[----:B------:R1:W-:Y:S04]  /*271e0*/  STL.64 [R1+0xb38], R4 ;  /* 0x000b380401007387 */ /* 0x0003e80000100a00 */
[----:B0-----:R-:W2:Y:S04]  /*271f0*/  LDL.LU R6, [R1+0xa8] ;  /* 0x0000a80001067983 */ /* 0x001ea80000300800 */
[----:B------:R-:W2:Y:S01]  /*27200*/  LDL.LU R7, [R1+0xac] ;  /* 0x0000ac0001077983 */ /* 0x000ea20000300800 */
[----:B-1----:R-:W-:-:S03]  /*27210*/  IMAD.MOV.U32 R5, RZ, RZ, R29 ;  /* 0x000000ffff057224 */ /* 0x002fc600078e001d */
[----:B--2---:R0:W-:Y:S04]  /*27220*/  STL.64 [R1+0xb58], R6 ;  /* 0x000b580601007387 */ /* 0x0041e80000100a00 */
[----:B------:R-:W2:Y:S04]  /*27230*/  LDL.LU R4, [R1] ;  /* 0x0000000001047983 */ /* 0x000ea80000300800 */
[----:B------:R-:W3:Y:S01]  /*27240*/  LDL.LU R29, [R1+0xbd0] ;  /* 0x000bd000011d7983 */ /* 0x000ee20000300800 */
[----:B0-----:R-:W-:Y:S02]  /*27250*/  IMAD.MOV.U32 R6, RZ, RZ, R2 ;  /* 0x000000ffff067224 */ /* 0x001fe400078e0002 */
[----:B------:R-:W-:Y:S01]  /*27260*/  IMAD.MOV.U32 R7, RZ, RZ, R0 ;  /* 0x000000ffff077224 */ /* 0x000fe200078e0000 */
[----:B------:R-:W3:Y:S04]  /*27270*/  LDL.LU R2, [R1+0xbcc] ;  /* 0x000bcc0001027983 */ /* 0x000ee80000300800 */
[----:B------:R-:W3:Y:S04]  /*27280*/  LDL.LU R0, [R1+0xbc8] ;  /* 0x000bc80001007983 */ /* 0x000ee80000300800 */
[----:B------:R0:W-:Y:S02]  /*27290*/  STL.64 [R1+0xb70], R6 ;  /* 0x000b700601007387 */ /* 0x0001e40000100a00 */
[----:B0-----:R-:W-:-:S02]  /*272a0*/  IMAD.MOV.U32 R6, RZ, RZ, R19 ;  /* 0x000000ffff067224 */ /* 0x001fc400078e0013 */
[----:B------:R-:W-:Y:S02]  /*272b0*/  IMAD.MOV.U32 R7, RZ, RZ, R18 ;  /* 0x000000ffff077224 */ /* 0x000fe400078e0012 */
[----:B----4-:R-:W-:Y:S01]  /*272c0*/  HMMA.16816.F32 R16, R12, R16, R20 ;  /* 0x000000100c10723c */ /* 0x010fe20000001814 */
[----:B--2---:R0:W-:Y:S02]  /*272d0*/  STL.64 [R1+0xb68], R4 ;  /* 0x000b680401007387 */ /* 0x0041e40000100a00 */
[----:B0-----:R-:W-:Y:S02]  /*272e0*/  IMAD.MOV.U32 R4, RZ, RZ, R3 ;  /* 0x000000ffff047224 */ /* 0x001fe400078e0003 */
[----:B------:R-:W-:Y:S01]  /*272f0*/  IMAD.MOV.U32 R5, RZ, RZ, R28 ;  /* 0x000000ffff057224 */ /* 0x000fe200078e001c */
[----:B------:R-:W2:Y:S04]  /*27300*/  LDL.LU R3, [R1+0xbc4] ;  /* 0x000bc40001037983 */ /* 0x000ea80000300800 */
[----:B------:R-:W4:Y:S04]  /*27310*/  LDL.LU R28, [R1+0xbc0] ;  /* 0x000bc000011c7983 */ /* 0x000f280000300800 */
[----:B------:R3:W-:Y:S04]  /*27320*/  STL.64 [R1+0xb88], R6 ;  /* 0x000b880601007387 */ /* 0x0007e80000100a00 */
[----:B------:R0:W-:Y:S01]  /*27330*/  STL.64 [R1+0xb80], R4 ;  /* 0x000b800401007387 */ /* 0x0001e20000100a00 */
[----:B---3--:R-:W-:-:S03]  /*27340*/  IMAD.MOV.U32 R6, RZ, RZ, R2 ;  /* 0x000000ffff067224 */ /* 0x008fc600078e0002 */
[----:B0-----:R-:W3:Y:S01]  /*27350*/  LDL.LU R4, [R1+0x40] ;  /* 0x0000400001047983 */ /* 0x001ee20000300800 */
[----:B------:R-:W-:-:S03]  /*27360*/  IMAD.MOV.U32 R5, RZ, RZ, R0 ;  /* 0x000000ffff057224 */ /* 0x000fc600078e0000 */
[----:B------:R-:W2:Y:S04]  /*27370*/  LDL.LU R0, [R1+0xbbc] ;  /* 0x000bbc0001007983 */ /* 0x000ea80000300800 */
[----:B------:R-:W2:Y:S04]  /*27380*/  LDL.LU R2, [R1+0xbb8] ;  /* 0x000bb80001027983 */ /* 0x000ea80000300800 */
[----:B------:R-:W2:Y:S02]  /*27390*/  LDL.LU.64 R20, [R1+0xbb0] ;  /* 0x000bb00001147983 */ /* 0x000ea40000300a00 */
[----:B--2---:R-:W-:Y:S02]  /*273a0*/  HMMA.16816.F32 R20, R12, R20, R8 ;  /* 0x000000140c14723c */ /* 0x004fe40000001808 */
[----:B------:R-:W2:Y:S04]  /*273b0*/  LDL.LU.64 R10, [R1+0xba8] ;  /* 0x000ba800010a7983 */ /* 0x000ea80000300a00 */
[----:B------:R-:W2:-:S13]  /*273c0*/  LDL.LU.64 R8, [R1+0xba0] ;  /* 0x000ba00001087983 */ /* 0x000e9a0000300a00 */
[----:B------:R-:W-:Y:S04]  /*273d0*/  STL.64 [R1+0xb30], R22 ;  /* 0x000b301601007387 */ /* 0x000fe80000100a00 */
[----:B------:R4:W-:Y:S02]  /*273e0*/  STL.64 [R1+0xb28], R20 ;  /* 0x000b281401007387 */ /* 0x0009e40000100a00 */
[----:B----4-:R-:W-:Y:S02]  /*273f0*/  IMAD.MOV.U32 R20, RZ, RZ, R28 ;  /* 0x000000ffff147224 */ /* 0x010fe400078e001c */
[----:B------:R-:W-:-:S07]  /*27400*/  IMAD.MOV.U32 R21, RZ, RZ, R3 ;  /* 0x000000ffff157224 */ /* 0x000fce00078e0003 */
[----:B--2---:R-:W-:Y:S01]  /*27410*/  HMMA.16816.F32 R12, R12, R20, R8 ;  /* 0x000000140c0c723c */ /* 0x004fe20000001808 */
[----:B------:R-:W3:Y:S04]  /*27420*/  LDL.LU.64 R10, [R1+0xb98] ;  /* 0x000b9800010a7983 */ /* 0x000ee80000300a00 */
[----:B------:R-:W3:Y:S01]  /*27430*/  LDL.LU.64 R8, [R1+0xb90] ;  /* 0x000b900001087983 */ /* 0x000ee20000300a00 */
[----:B------:R-:W-:-:S07]  /*27440*/  IMAD.MOV.U32 R7, RZ, RZ, R29 ;  /* 0x000000ffff077224 */ /* 0x000fce00078e001d */
[----:B---3--:R-:W-:Y:S01]  /*27450*/  HMMA.16816.F32 R24, R8, R26, R4 ;  /* 0x0000001a0818723c */ /* 0x008fe20000001804 */
[----:B------:R-:W2:Y:S04]  /*27460*/  LDL.LU.64 R6, [R1+0xb88] ;  /* 0x000b880001067983 */ /* 0x000ea80000300a00 */
[----:B------:R-:W2:-:S14]  /*27470*/  LDL.LU.64 R4, [R1+0xb80] ;  /* 0x000b800001047983 */ /* 0x000e9c0000300a00 */
[----:B------:R-:W-:Y:S04]  /*27480*/  STL.64 [R1+0x1f0], R24 ;  /* 0x0001f01801007387 */ /* 0x000fe80000100a00 */
[----:B------:R0:W-:Y:S04]  /*27490*/  STL.64 [R1+0x1f8], R26 ;  /* 0x0001f81a01007387 */ /* 0x0001e80000100a00 */
[----:B0-----:R-:W2:Y:S01]  /*274a0*/  LDL.LU.64 R26, [R1+0xb78] ;  /* 0x000b7800011a7983 */ /* 0x001ea20000300a00 */
[----:B------:R-:W-:Y:S02]  /*274b0*/  IMAD.MOV.U32 R23, RZ, RZ, R0 ;  /* 0x000000ffff177224 */ /* 0x000fe400078e0000 */
[----:B------:R-:W-:-:S02]  /*274c0*/  IMAD.MOV.U32 R28, RZ, RZ, R25 ;  /* 0x000000ffff1c7224 */ /* 0x000fc400078e0019 */
[----:B------:R-:W-:-:S05]  /*274d0*/  IMAD.MOV.U32 R0, RZ, RZ, R24 ;  /* 0x000000ffff007224 */ /* 0x000fca00078e0018 */
[----:B------:R-:W-:Y:S04]  /*274e0*/  STL [R1+0xa5c], R0 ;  /* 0x000a5c0001007387 */ /* 0x000fe80000100800 */
[----:B------:R-:W-:Y:S01]  /*274f0*/  STL [R1+0xa58], R28 ;  /* 0x000a581c01007387 */ /* 0x000fe20000100800 */
[----:B--2---:R-:W-:Y:S03]  /*27500*/  HMMA.16816.F32 R24, R8, R26, R4 ;  /* 0x0000001a0818723c */ /* 0x004fe60000001804 */
[----:B------:R-:W2:Y:S04]  /*27510*/  LDL.LU.64 R6, [R1+0xb70] ;  /* 0x000b700001067983 */ /* 0x000ea80000300a00 */
[----:B------:R-:W2:-:S12]  /*27520*/  LDL.LU.64 R4, [R1+0xb68] ;  /* 0x000b680001047983 */ /* 0x000e980000300a00 */
        /* <DEDUP_REMOVED lines=9> */
[----:B------:R-:W2:-:S15]  /*275c0*/  LDL.LU.64 R6, [R1+0xb58] ;  /* 0x000b580001067983 */ /* 0x000e9e0000300a00 */
[----:B------:R-:W-:Y:S01]  /*275d0*/  NOP ;  /* 0x0000000000007918 */ /* 0x000fe20000000000 */
[----:B------:R-:W-:Y:S04]  /*275e0*/  STL.64 [R1+0x1d0], R24 ;  /* 0x0001d01801007387 */ /* 0x000fe80000100a00 */
[----:B------:R0:W-:Y:S01]  /*275f0*/  STL.64 [R1+0x1d8], R26 ;  /* 0x0001d81a01007387 */ /* 0x0001e20000100a00 */
[----:B------:R-:W-:-:S03]  /*27600*/  IMAD.MOV.U32 R3, RZ, RZ, R24 ;  /* 0x000000ffff037224 */ /* 0x000fc600078e0018 */
[----:B0-----:R-:W2:Y:S04]  /*27610*/  LDL.LU.64 R26, [R1+0xb50] ;  /* 0x000b5000011a7983 */ /* 0x001ea80000300a00 */
[----:B------:R-:W2:Y:S04]  /*27620*/  LDL.LU.64 R24, [R1+0xb48] ;  /* 0x000b480001187983 */ /* 0x000ea80000300a00 */
[----:B------:R-:W-:Y:S01]  /*27630*/  STL [R1+0xa68], R3 ;  /* 0x000a680301007387 */ /* 0x000fe20000100800 */
[----:B--2---:R-:W-:-:S15]  /*27640*/  HMMA.16816.F32 R4, R8, R6, R24 ;  /* 0x000000060804723c */ /* 0x004fde0000001818 */
[----:B------:R-:W-:-:S04]  /*27650*/  NOP ;  /* 0x0000000000007918 */ /* 0x000fc80000000000 */
[----:B------:R-:W-:Y:S02]  /*27660*/  IMAD.MOV.U32 R24, RZ, RZ, R4 ;  /* 0x000000ffff187224 */ /* 0x000fe400078e0004 */
[----:B------:R-:W-:Y:S01]  /*27670*/  IMAD.MOV.U32 R26, RZ, RZ, R5 ;  /* 0x000000ffff1a7224 */ /* 0x000fe200078e0005 */
[----:B------:R-:W-:Y:S04]  /*27680*/  STL.64 [R1+0x1c0], R4 ;  /* 0x0001c00401007387 */ /* 0x000fe80000100a00 */
[----:B------:R0:W-:Y:S04]  /*27690*/  STL.64 [R1+0x1c8], R6 ;  /* 0x0001c80601007387 */ /* 0x0001e80000100a00 */
[----:B0-----:R-:W2:Y:S04]  /*276a0*/  LDL.LU.64 R6, [R1+0xb40] ;  /* 0x000b400001067983 */ /* 0x001ea80000300a00 */
[----:B------:R-:W2:Y:S04]  /*276b0*/  LDL.LU.64 R4, [R1+0xb38] ;  /* 0x000b380001047983 */ /* 0x000ea80000300a00 */
[----:B------:R-:W-:Y:S04]  /*276c0*/  STL [R1+0xa70], R24 ;  /* 0x000a701801007387 */ /* 0x000fe80000100800 */
[----:B------:R0:W-:Y:S04]  /*276d0*/  STL [R1+0xa6c], R26 ;  /* 0x000a6c1a01007387 */ /* 0x0001e80000100800 */
[----:B0-----:R-:W2:Y:S04]  /*276e0*/  LDL.LU R26, [R1+0x98] ;  /* 0x00009800011a7983 */ /* 0x001ea80000300800 */
[----:B------:R-:W2:Y:S01]  /*276f0*/  LDL.LU R27, [R1+0x9c] ;  /* 0x00009c00011b7983 */ /* 0x000ea20000300800 */
[C---:B------:R-:W-:Y:S08]  /*27700*/  HMMA.16816.F32 R16, R8.reuse, R22, R16 ;  /* 0x000000160810723c */ /* 0x040ff00000001810 */
[----:B--2---:R-:W-:-:S15]  /*27710*/  HMMA.16816.F32 R24, R8, R26, R4 ;  /* 0x0000001a0818723c */ /* 0x004fde0000001804 */
[----:B------:R-:W-:-:S04]  /*27720*/  NOP ;  /* 0x0000000000007918 */ /* 0x000fc80000000000 */
[----:B------:R0:W-:Y:S01]  /*27730*/  STL.64 [R1+0x1b0], R24 ;  /* 0x0001b01801007387 */ /* 0x0001e20000100a00 */
[----:B------:R-:W-:-:S03]  /*27740*/  IMAD.MOV.U32 R6, RZ, RZ, R27 ;  /* 0x000000ffff067224 */ /* 0x000fc600078e001b */
[----:B------:R1:W-:Y:S04]  /*27750*/  STL.64 [R1+0x1b8], R26 ;  /* 0x0001b81a01007387 */ /* 0x0003e80000100a00 */
[----:B------:R-:W2:Y:S01]  /*27760*/  LDL.LU R0, [R1+0x228] ;  /* 0x0002280001007983 */ /* 0x000ea20000300800 */
[----:B0-----:R-:W-:-:S05]  /*27770*/  IMAD.MOV.U32 R25, RZ, RZ, R24 ;  /* 0x000000ffff197224 */ /* 0x001fca00078e0018 */
[----:B------:R-:W-:Y:S04]  /*27780*/  STL [R1+0xa78], R25 ;  /* 0x000a781901007387 */ /* 0x000fe80000100800 */
[----:B-1----:R-:W3:Y:S04]  /*27790*/  LDL.LU R26, [R1+0x68] ;  /* 0x00006800011a7983 */ /* 0x002ee80000300800 */
[----:B------:R-:W3:Y:S04]  /*277a0*/  LDL.LU R27, [R1+0x6c] ;  /* 0x00006c00011b7983 */ /* 0x000ee80000300800 */
[----:B------:R0:W-:Y:S04]  /*277b0*/  STL [R1+0xa74], R6 ;  /* 0x000a740601007387 */ /* 0x0001e80000100800 */
[----:B0-----:R-:W4:Y:S04]  /*277c0*/  LDL.LU R6, [R1+0x78] ;  /* 0x0000780001067983 */ /* 0x001f280000300800 */
[----:B------:R-:W4:Y:S04]  /*277d0*/  LDL.LU R7, [R1+0x7c] ;  /* 0x00007c0001077983 */ /* 0x000f280000300800 */
[----:B------:R-:W4:Y:S04]  /*277e0*/  LDL.LU.64 R22, [R1+0xb30] ;  /* 0x000b300001167983 */ /* 0x000f280000300a00 */
[----:B------:R-:W4:Y:S04]  /*277f0*/  LDL.LU.64 R20, [R1+0xb28] ;  /* 0x000b280001147983 */ /* 0x000f280000300a00 */
[----:B------:R-:W-:Y:S04]  /*27800*/  STL.64 [R1+0x1a0], R16 ;  /* 0x0001a01001007387 */ /* 0x000fe80000100a00 */
[----:B------:R-:W-:Y:S04]  /*27810*/  STL.64 [R1+0x1a8], R18 ;  /* 0x0001a81201007387 */ /* 0x000fe80000100a00 */
[----:B------:R4:W-:Y:S01]  /*27820*/  STL [R1+0xa7c], R16 ;  /* 0x000a7c1001007387 */ /* 0x0009e20000100800 */
[C---:B---3--:R-:W-:Y:S08]  /*27830*/  HMMA.16816.F32 R24, R8.reuse, R26, R12 ;  /* 0x0000001a0818723c */ /* 0x048ff0000000180c */
[----:B----4-:R-:W-:Y:S11]  /*27840*/  HMMA.16816.F32 R16, R8, R6, R20 ;  /* 0x000000060810723c */ /* 0x010ff60000001814 */
[----:B------:R-:W-:-:S02]  /*27850*/  IMAD.MOV.U32 R12, RZ, RZ, R25 ;  /* 0x000000ffff0c7224 */ /* 0x000fc400078e0019 */
[----:B------:R-:W-:Y:S02]  /*27860*/  IMAD.MOV.U32 R8, RZ, RZ, R26 ;  /* 0x000000ffff087224 */ /* 0x000fe400078e001a */
[----:B------:R-:W-:-:S04]  /*27870*/  IMAD.MOV.U32 R4, RZ, RZ, R27 ;  /* 0x000000ffff047224 */ /* 0x000fc800078e001b */
[----:B------:R-:W-:Y:S01]  /*27880*/  IMAD.MOV.U32 R20, RZ, RZ, R17 ;  /* 0x000000ffff147224 */ /* 0x000fe200078e0011 */
[----:B------:R0:W-:Y:S01]  /*27890*/  STL.64 [R1+0x190], R16 ;  /* 0x0001901001007387 */ /* 0x0001e20000100a00 */
[----:B------:R-:W-:-:S03]  /*278a0*/  IMAD.MOV.U32 R7, RZ, RZ, R19 ;  /* 0x000000ffff077224 */ /* 0x000fc600078e0013 */
[----:B------:R1:W-:Y:S01]  /*278b0*/  STL.64 [R1+0x198], R18 ;  /* 0x0001981201007387 */ /* 0x0003e20000100a00 */
[----:B0-----:R-:W-:Y:S02]  /*278c0*/  IMAD.MOV.U32 R17, RZ, RZ, R16 ;  /* 0x000000ffff117224 */ /* 0x001fe400078e0010 */
[----:B-1----:R-:W-:-:S03]  /*278d0*/  IMAD.MOV.U32 R18, RZ, RZ, R24 ;  /* 0x000000ffff127224 */ /* 0x002fc600078e0018 */
[----:B------:R-:W-:Y:S04]  /*278e0*/  STL [R1+0xa88], R17 ;  /* 0x000a881101007387 */ /* 0x000fe80000100800 */
[----:B------:R-:W-:Y:S04]  /*278f0*/  STL [R1+0xa84], R20 ;  /* 0x000a841401007387 */ /* 0x000fe80000100800 */
[----:B------:R-:W-:Y:S04]  /*27900*/  STL [R1+0xa80], R7 ;  /* 0x000a800701007387 */ /* 0x000fe80000100800 */
[----:B------:R-:W-:Y:S04]  /*27910*/  STL.64 [R1+0x180], R24 ;  /* 0x0001801801007387 */ /* 0x000fe80000100a00 */
[----:B------:R-:W-:Y:S04]  /*27920*/  STL.64 [R1+0x188], R26 ;  /* 0x0001881a01007387 */ /* 0x000fe80000100a00 */
[----:B------:R-:W-:Y:S04]  /*27930*/  STL [R1+0xa98], R18 ;  /* 0x000a981201007387 */ /* 0x000fe80000100800 */
[----:B------:R-:W-:Y:S04]  /*27940*/  STL [R1+0xa94], R12 ;  /* 0x000a940c01007387 */ /* 0x000fe80000100800 */
[----:B------:R-:W-:Y:S04]  /*27950*/  STL [R1+0xa90], R8 ;  /* 0x000a900801007387 */ /* 0x000fe80000100800 */
[----:B------:R0:W-:Y:S04]  /*27960*/  STL [R1+0xa8c], R4 ;  /* 0x000a8c0401007387 */ /* 0x0001e80000100800 */
[----:B0-----:R-:W3:Y:S01]  /*27970*/  LDL.LU R4, [R1+0x25c] ;  /* 0x00025c0001047983 */ /* 0x001ee20000300800 */
[----:B------:R-:W-:-:S04]  /*27980*/  USHF.L.U32 UR8, UR15, 0x7, URZ ;  /* 0x000000070f087899 */ /* 0x000fc800080006ff */
[----:B------:R-:W-:Y:S01]  /*27990*/  USHF.L.U32 UR16, UR8, 0x1, URZ ;  /* 0x0000000108107899 */ /* 0x000fe200080006ff */
[----:B---3--:R0:W-:Y:S04]  /*279a0*/  STL [R1+0xb1c], R4 ;  /* 0x000b1c0401007387 */ /* 0x0081e80000100800 */
[----:B0-----:R-:W3:Y:S01]  /*279b0*/  LDL.LU R4, [R1+0x9c8] ;  /* 0x0009c80001047983 */ /* 0x001ee20000300800 */
[----:B--2---:R-:W-:-:S05]  /*279c0*/  IADD3 R0, P6, PT, R0, UR16, RZ ;  /* 0x0000001000007c10 */ /* 0x004fca000ffde0ff */
[----:B------:R-:W-:Y:S04]  /*279d0*/  STL [R1+0x228], R0 ;  /* 0x0002280001007387 */ /* 0x000fe80000100800 */
        /* <DEDUP_REMOVED lines=30> */
[----:B--2---:R-:W-:-:S05]  /*27bc0*/  IADD3 R4, P0, PT, R4, UR16, RZ ;  /* 0x0000001004047c10 */ /* 0x004fca000ff1e0ff */
[----:B------:R0:W-:Y:S04]  /*27bd0*/  STL [R1+0x208], R4 ;  /* 0x0002080401007387 */ /* 0x0001e80000100800 */
[----:B0-----:R-:W2:Y:S01]  /*27be0*/  LDL.LU R4, [R1+0xb20] ;  /* 0x000b200001047983 */ /* 0x001ea20000300800 */
[----:B------:R-:W-:-:S04]  /*27bf0*/  USHF.L.U32 UR9, UR17, 0x7, URZ ;  /* 0x0000000711097899 */ /* 0x000fc800080006ff */
[----:B------:R-:W-:-:S06]  /*27c00*/  USHF.L.U32 UR18, UR9, 0x1, URZ ;  /* 0x0000000109127899 */ /* 0x000fcc00080006ff */
[----:B--2---:R-:W-:-:S05]  /*27c10*/  IADD3 R4, P1, PT, R4, UR18, RZ ;  /* 0x0000001204047c10 */ /* 0x004fca000ff3e0ff */
[----:B------:R0:W-:Y:S04]  /*27c20*/  STL [R1+0x9c8], R4 ;  /* 0x0009c80401007387 */ /* 0x0001e80000100800 */
[----:B0-----:R-:W2:Y:S01]  /*27c30*/  LDL.LU R4, [R1+0xb1c] ;  /* 0x000b1c0001047983 */ /* 0x001ea20000300800 */
[----:B------:R-:W-:Y:S02]  /*27c40*/  USHF.R.S32.HI UR10, URZ, 0x1f, UR8 ;  /* 0x0000001fff0a7899 */ /* 0x000fe40008011408 */
[----:B------:R-:W-:Y:S02]  /*27c50*/  USHF.R.S32.HI UR11, URZ, 0x1f, UR9 ;  /* 0x0000001fff0b7899 */ /* 0x000fe40008011409 */
[----:B------:R-:W-:Y:S01]  /*27c60*/  USHF.L.U64.HI UR10, UR8, 0x1, UR10 ;  /* 0x00000001080a7899 */ /* 0x000fe2000801020a */
[----:B---3--:R-:W-:Y:S01]  /*27c70*/  IADD3 R8, P3, PT, R8, UR18, RZ ;  /* 0x0000001208087c10 */ /* 0x008fe2000ff7e0ff */
[----:B------:R-:W-:Y:S01]  /*27c80*/  USHF.L.U64.HI UR11, UR9, 0x1, UR11 ;  /* 0x00000001090b7899 */ /* 0x000fe2000801020b */
[----:B----4-:R-:W-:-:S02]  /*27c90*/  IADD3 R12, P4, PT, R12, UR18, RZ ;  /* 0x000000120c0c7c10 */ /* 0x010fc4000ff9e0ff */
[----:B------:R-:W-:Y:S02]  /*27ca0*/  IADD3 R18, P5, PT, R18, UR18, RZ ;  /* 0x0000001212127c10 */ /* 0x000fe4000ffbe0ff */
[----:B------:R-:W-:Y:S02]  /*27cb0*/  IADD3.X R9, PT, PT, R9, UR10, RZ, P6, !PT ;  /* 0x0000000a09097c10 */ /* 0x000fe4000b7fe4ff */
[----:B------:R-:W-:Y:S02]  /*27cc0*/  IADD3 R10, P6, PT, R10, UR18, RZ ;  /* 0x000000120a0a7c10 */ /* 0x000fe4000ffde0ff */
[----:B------:R-:W-:Y:S02]  /*27cd0*/  IADD3.X R11, PT, PT, R11, UR10, RZ, P0, !PT ;  /* 0x0000000a0b0b7c10 */ /* 0x000fe400087fe4ff */
[----:B------:R-:W-:Y:S02]  /*27ce0*/  IADD3 R13, P0, PT, R13, UR18, RZ ;  /* 0x000000120d0d7c10 */ /* 0x000fe4000ff1e0ff */
[----:B------:R-:W-:-:S02]  /*27cf0*/  IADD3.X R14, PT, PT, R14, UR11, RZ, P1, !PT ;  /* 0x0000000b0e0e7c10 */ /* 0x000fc40008ffe4ff */
        /* <DEDUP_REMOVED lines=13> */
[----:B--2---:R-:W-:-:S05]  /*27dd0*/  IADD3 R4, P2, PT, R4, UR18, RZ ;  /* 0x0000001204047c10 */ /* 0x004fca000ff5e0ff */
[----:B------:R0:W-:Y:S04]  /*27de0*/  STL [R1+0x25c], R4 ;  /* 0x00025c0401007387 */ /* 0x0001e80000100800 */
[----:B------:R-:W-:Y:S04]  /*27df0*/  STL [R1+0x9c0], R8 ;  /* 0x0009c00801007387 */ /* 0x000fe80000100800 */
[----:B------:R-:W-:Y:S04]  /*27e00*/  STL [R1+0x9bc], R12 ;  /* 0x0009bc0c01007387 */ /* 0x000fe80000100800 */
[----:B------:R-:W-:Y:S04]  /*27e10*/  STL [R1+0x9b8], R18 ;  /* 0x0009b81201007387 */ /* 0x000fe80000100800 */
[----:B------:R-:W-:Y:S04]  /*27e20*/  STL [R1+0x224], R9 ;  /* 0x0002240901007387 */ /* 0x000fe80000100800 */
[----:B------:R-:W-:Y:S01]  /*27e30*/  STL [R1+0x9b4], R10 ;  /* 0x0009b40a01007387 */ /* 0x000fe20000100800 */
[----:B------:R-:W-:-:S03]  /*27e40*/  IADD3.X R7, PT, PT, R7, UR11, RZ, P2, !PT ;  /* 0x0000000b07077c10 */ /* 0x000fc600097fe4ff */
[----:B------:R-:W-:Y:S01]  /*27e50*/  STL [R1+0x204], R11 ;  /* 0x0002040b01007387 */ /* 0x000fe20000100800 */
[----:B------:R-:W-:-:S03]  /*27e60*/  IADD3 R20, P2, PT, R20, UR18, RZ ;  /* 0x0000001214147c10 */ /* 0x000fc6000ff5e0ff */
        /* <DEDUP_REMOVED lines=21> */
[----:B0-----:R-:W2:Y:S01]  /*27fc0*/  LDL.LU R4, [R1+0x958] ;  /* 0x0009580001047983 */ /* 0x001ea20000300800 */
[----:B------:R-:W-:-:S02]  /*27fd0*/  IADD3.X R2, PT, PT, R2, UR11, RZ, P3, !PT ;  /* 0x0000000b02027c10 */ /* 0x000fc40009ffe4ff */
[----:B------:R-:W-:-:S03]  /*27fe0*/  IADD3 R28, P3, PT, R28, UR18, RZ ;  /* 0x000000121c1c7c10 */ /* 0x000fc6000ff7e0ff */
[----:B------:R-:W-:Y:S04]  /*27ff0*/  STL [R1+0x99c], R2 ;  /* 0x00099c0201007387 */ /* 0x000fe80000100800 */
[----:B--2---:R0:W-:Y:S04]  /*28000*/  STL [R1+0xb14], R4 ;  /* 0x000b140401007387 */ /* 0x0041e80000100800 */
[----:B------:R-:W-:Y:S04]  /*28010*/  STL [R1+0x968], R28 ;  /* 0x0009681c01007387 */ /* 0x000fe80000100800 */
[----:B0-----:R-:W2:Y:S01]  /*28020*/  LDL.LU R4, [R1+0x98c] ;  /* 0x00098c0001047983 */ /* 0x001ea20000300800 */
[----:B------:R-:W-:-:S05]  /*28030*/  IADD3.X R0, PT, PT, R0, UR11, RZ, P4, !PT ;  /* 0x0000000b00007c10 */ /* 0x000fca000a7fe4ff */
[----:B------:R-:W-:Y:S04]  /*28040*/  STL [R1+0x994], R0 ;  /* 0x0009940001007387 */ /* 0x000fe80000100800 */
        /* <DEDUP_REMOVED lines=32> */
[----:B0-----:R-:W2:Y:S02]  /*28250*/  LDL.LU R4, [R1+0xb18] ;  /* 0x000b180001047983 */ /* 0x001ea40000300800 */
[----:B--2---:R-:W-:-:S05]  /*28260*/  IADD3.X R4, PT, PT, R4, UR11, RZ, P5, !PT ;  /* 0x0000000b04047c10 */ /* 0x004fca000affe4ff */
[----:B------:R0:W-:Y:S04]  /*28270*/  STL [R1+0x98c], R4 ;  /* 0x00098c0401007387 */ /* 0x0001e80000100800 */
[----:B0-----:R-:W2:Y:S01]  /*28280*/  LDL.LU R4, [R1+0xb14] ;  /* 0x000b140001047983 */ /* 0x001ea20000300800 */
[----:B---3--:R-:W-:Y:S02]  /*28290*/  IADD3.X R8, PT, PT, R8, UR11, RZ, P6, !PT ;  /* 0x0000000b08087c10 */ /* 0x008fe4000b7fe4ff */
[----:B----4-:R-:W-:Y:S02]  /*282a0*/  IADD3 R12, P6, PT, R12, UR18, RZ ;  /* 0x000000120c0c7c10 */ /* 0x010fe4000ffde0ff */
[----:B------:R-:W-:Y:S02]  /*282b0*/  IADD3.X R18, PT, PT, R18, UR11, RZ, P0, !PT ;  /* 0x0000000b12127c10 */ /* 0x000fe400087fe4ff */
[----:B------:R-:W-:-:S02]  /*282c0*/  IADD3 R9, P0, PT, R9, UR18, RZ ;  /* 0x0000001209097c10 */ /* 0x000fc4000ff1e0ff */
[----:B------:R-:W-:Y:S02]  /*282d0*/  IADD3.X R10, PT, PT, R10, UR11, RZ, P1, !PT ;  /* 0x0000000b0a0a7c10 */ /* 0x000fe40008ffe4ff */
[----:B------:R-:W-:Y:S02]  /*282e0*/  IADD3 R11, P1, PT, R11, UR18, RZ ;  /* 0x000000120b0b7c10 */ /* 0x000fe4000ff3e0ff */
[----:B------:R-:W-:Y:S02]  /*282f0*/  IADD3.X R13, PT, PT, R13, UR11, RZ, P2, !PT ;  /* 0x0000000b0d0d7c10 */ /* 0x000fe400097fe4ff */
[----:B------:R-:W-:Y:S02]  /*28300*/  IADD3 R14, P2, PT, R14, UR18, RZ ;  /* 0x000000120e0e7c10 */ /* 0x000fe4000ff5e0ff */
        /* <DEDUP_REMOVED lines=15> */
[----:B--2---:R-:W-:-:S05]  /*28400*/  IADD3 R4, P5, PT, R4, UR18, RZ ;  /* 0x0000001204047c10 */ /* 0x004fca000ffbe0ff */
        /* <DEDUP_REMOVED lines=28> */
[----:B0-----:R-:W2:Y:S01]  /*285d0*/  LDL.LU R4, [R1+0x90c] ;  /* 0x00090c0001047983 */ /* 0x001ea20000300800 */
[----:B------:R-:W-:-:S02]  /*285e0*/  IADD3 R2, P4, PT, R2, UR18, RZ ;  /* 0x0000001202027c10 */ /* 0x000fc4000ff9e0ff */
[----:B------:R-:W-:-:S03]  /*285f0*/  IADD3.X R28, PT, PT, R28, UR11, RZ, P5, !PT ;  /* 0x0000000b1c1c7c10 */ /* 0x000fc6000affe4ff */
[----:B------:R-:W-:Y:S04]  /*28600*/  STL [R1+0x8f0], R2 ;  /* 0x0008f00201007387 */ /* 0x000fe80000100800 */
[----:B--2---:R0:W-:Y:S04]  /*28610*/  STL [R1+0xb0c], R4 ;  /* 0x000b0c0401007387 */ /* 0x0041e80000100800 */
[----:B------:R-:W-:Y:S04]  /*28620*/  STL [R1+0x91c], R28 ;  /* 0x00091c1c01007387 */ /* 0x000fe80000100800 */
[----:B0-----:R-:W2:Y:S01]  /*28630*/  LDL.LU R4, [R1+0x8e0] ;  /* 0x0008e00001047983 */ /* 0x001ea20000300800 */
[----:B------:R-:W-:-:S05]  /*28640*/  IADD3 R0, P5, PT, R0, UR18, RZ ;  /* 0x0000001200007c10 */ /* 0x000fca000ffbe0ff */
        /* <DEDUP_REMOVED lines=31> */
[----:B--2---:R-:W-:-:S05]  /*28840*/  IADD3.X R4, PT, PT, R4, UR11, RZ, P6, !PT ;  /* 0x0000000b04047c10 */ /* 0x004fca000b7fe4ff */
[----:B------:R0:W-:Y:S04]  /*28850*/  STL [R1+0x914], R4 ;  /* 0x0009140401007387 */ /* 0x0001e80000100800 */
[----:B0-----:R-:W2:Y:S02]  /*28860*/  LDL.LU R4, [R1+0xb10] ;  /* 0x000b100001047983 */ /* 0x001ea40000300800 */
[----:B--2---:R-:W-:-:S05]  /*28870*/  IADD3 R4, P6, PT, R4, UR18, RZ ;  /* 0x0000001204047c10 */ /* 0x004fca000ffde0ff */
[----:B------:R0:W-:Y:S04]  /*28880*/  STL [R1+0x8e0], R4 ;  /* 0x0008e00401007387 */ /* 0x0001e80000100800 */
[----:B0-----:R-:W2:Y:S01]  /*28890*/  LDL.LU R4, [R1+0xb0c] ;  /* 0x000b0c0001047983 */ /* 0x001ea20000300800 */
[----:B----4-:R-:W-:Y:S02]  /*288a0*/  IADD3.X R12, PT, PT, R12, UR11, RZ, P1, !PT ;  /* 0x0000000b0c0c7c10 */ /* 0x010fe40008ffe4ff */
[----:B---3--:R-:W-:Y:S02]  /*288b0*/  IADD3 R18, P1, PT, R18, UR18, RZ ;  /* 0x0000001212127c10 */ /* 0x008fe4000ff3e0ff */
        /* <DEDUP_REMOVED lines=20> */
[----:B--2---:R-:W-:Y:S02]  /*28a00*/  IADD3.X R4, PT, PT, R4, UR11, RZ, P0, !PT ;  /* 0x0000000b04047c10 */ /* 0x004fe400087fe4ff */
[----:B------:R-:W-:-:S03]  /*28a10*/  IADD3 R8, P0, PT, R8, UR18, RZ ;  /* 0x0000001208087c10 */ /* 0x000fc6000ff1e0ff */
        /* <DEDUP_REMOVED lines=1345> */
[----:B------:R-:W-:Y:S02]  /*2de30*/  IADD3.X R29, PT, PT, R29, UR11, RZ, P1, !PT ;  /* 0x0000000b1d1d7c10 */ /* 0x000fe40008ffe4ff */
[----:B------:R-:W-:Y:S02]  /*2de40*/  IADD3.X R0, PT, PT, R0, UR11, RZ, P2, !PT ;  /* 0x0000000b00007c10 */ /* 0x000fe400097fe4ff */
[----:B------:R-:W-:Y:S02]  /*2de50*/  IADD3.X R28, PT, PT, R28, UR11, RZ, P3, !PT ;  /* 0x0000000b1c1c7c10 */ /* 0x000fe40009ffe4ff */
[----:B------:R-:W-:Y:S02]  /*2de60*/  IADD3.X R9, PT, PT, R9, UR11, RZ, P4, !PT ;  /* 0x0000000b09097c10 */ /* 0x000fe4000a7fe4ff */
[----:B------:R-:W-:-:S02]  /*2de70*/  IADD3 R11, P1, PT, R11, UR16, RZ ;  /* 0x000000100b0b7c10 */ /* 0x000fc4000ff3e0ff */
[----:B------:R-:W-:Y:S02]  /*2de80*/  IADD3 R13, P2, PT, R13, UR16, RZ ;  /* 0x000000100d0d7c10 */ /* 0x000fe4000ff5e0ff */
[----:B------:R-:W-:Y:S02]  /*2de90*/  IADD3 R14, P3, PT, R14, UR16, RZ ;  /* 0x000000100e0e7c10 */ /* 0x000fe4000ff7e0ff */
[----:B------:R-:W-:Y:S02]  /*2dea0*/  IADD3 R15, P4, PT, R15, UR16, RZ ;  /* 0x000000100f0f7c10 */ /* 0x000fe4000ff9e0ff */
[----:B------:R-:W-:Y:S02]  /*2deb0*/  IADD3.X R21, PT, PT, R21, UR10, RZ, P5, !PT ;  /* 0x0000000a15157c10 */ /* 0x000fe4000affe4ff */
[----:B------:R-:W-:Y:S01]  /*2dec0*/  IADD3.X R23, PT, PT, R23, UR10, RZ, P1, !PT ;  /* 0x0000000a17177c10 */ /* 0x000fe20008ffe4ff */
[----:B------:R-:W-:Y:S01]  /*2ded0*/  UIADD3 UR6, UPT, UPT, UR14, 0x7f, URZ ;  /* 0x0000007f0e067890 */ /* 0x000fe2000fffe0ff */
[----:B------:R-:W-:-:S02]  /*2dee0*/  IADD3.X R27, PT, PT, R27, UR10, RZ, P4, !PT ;  /* 0x0000000a1b1b7c10 */ /* 0x000fc4000a7fe4ff */
[----:B------:R-:W-:Y:S02]  /*2def0*/  IADD3.X R19, PT, PT, R19, UR10, RZ, P2, !PT ;  /* 0x0000000a13137c10 */ /* 0x000fe400097fe4ff */
[----:B------:R-:W-:Y:S01]  /*2df00*/  IADD3.X R5, PT, PT, R5, UR10, RZ, P3, !PT ;  /* 0x0000000a05057c10 */ /* 0x000fe20009ffe4ff */
[----:B------:R-:W-:-:S04]  /*2df10*/  USHF.R.S32.HI UR7, URZ, 0x1f, UR6 ;  /* 0x0000001fff077899 */ /* 0x000fc80008011406 */
[----:B------:R-:W-:Y:S02]  /*2df20*/  ULEA.HI UR7, UR7, UR6, URZ, 0x7 ;  /* 0x0000000607077291 */ /* 0x000fe4000f8f38ff */
[----:B------:R-:W-:Y:S02]  /*2df30*/  UIADD3 UR4, UPT, UPT, UR4, 0x1, URZ ;  /* 0x0000000104047890 */ /* 0x000fe4000fffe0ff */
[----:B------:R-:W-:-:S04]  /*2df40*/  USHF.R.S32.HI UR7, URZ, 0x7, UR7 ;  /* 0x00000007ff077899 */ /* 0x000fc80008011407 */
[----:B------:R-:W-:Y:S01]  /*2df50*/  UISETP.NE.U32.AND UP0, UPT, UR4, UR7, UPT ;  /* 0x000000070400728c */ /* 0x000fe2000bf05070 */
[----:B--2---:R-:W-:Y:S02]  /*2df60*/  IADD3.X R18, PT, PT, R18, UR11, RZ, P0, !PT ;  /* 0x0000000b12127c10 */ /* 0x004fe400087fe4ff */
[----:B------:R-:W-:-:S03]  /*2df70*/  IADD3 R12, P0, PT, R12, UR18, RZ ;  /* 0x000000120c0c7c10 */ /* 0x000fc6000ff1e0ff */
[----:B------:R0:W-:Y:S04]  /*2df80*/  STL [R1+0x260], R18 ;  /* 0x0002601201007387 */ /* 0x0001e80000100800 */
[----:B0-----:R1:W5:Y:S04]  /*2df90*/  LDL.LU R18, [R1+0xa98] ;  /* 0x000a980001127983 */ /* 0x0013680000300800 */
        /* <DEDUP_REMOVED lines=10> */
[----:B------:R0:W-:Y:S01]  /*2e040*/  STL [R1+0x9dc], R7 ;  /* 0x0009dc0701007387 */ /* 0x0001e20000100800 */
[----:B------:R-:W-:-:S03]  /*2e050*/  IADD3.X R2, PT, PT, R2, UR11, RZ, P0, !PT ;  /* 0x0000000b02027c10 */ /* 0x000fc600087fe4ff */
        /* <DEDUP_REMOVED lines=8> */
[----:B------:R-:W-:-:S03]  /*2e0e0*/  IADD3 R10, P0, PT, R10, UR16, RZ ;  /* 0x000000100a0a7c10 */ /* 0x000fc6000ff1e0ff */
        /* <DEDUP_REMOVED lines=25> */
[----:B------:R1:W-:Y:S01]  /*2e280*/  STL [R1+0x214], R5 ;  /* 0x0002140501007387 */ /* 0x0003e20000100800 */
[----:B------:R-:W-:Y:S05]  /*2e290*/  BRA.U UP0, `(.L_x_2) ;  /* 0xfffffeb100147547 */ /* 0x000fea000b83ffff */
[----:B-----5:R0:W-:Y:S04]  /*2e2a0*/  STL [R1+0xa60], R24 ;  /* 0x000a601801007387 */ /* 0x0201e80000100800 */
[----:B------:R2:W-:Y:S01]  /*2e2b0*/  STL [R1+0xa5c], R0 ;  /* 0x000a5c0001007387 */ /* 0x0005e20000100800 */
[----:B0-----:R-:W-:-:S03]  /*2e2c0*/  IMAD.MOV.U32 R24, RZ, RZ, R4 ;  /* 0x000000ffff187224 */ /* 0x001fc600078e0004 */
[----:B--2---:R-:W2:Y:S04]  /*2e2d0*/  LDL.LU R0, [R1+0x1ac] ;  /* 0x0001ac0001007983 */ /* 0x004ea80000300800 */
[----:B------:R0:W-:Y:S04]  /*2e2e0*/  STL [R1+0xa58], R2 ;  /* 0x000a580201007387 */ /* 0x0001e80000100800 */
[----:B0-----:R-:W3:Y:S04]  /*2e2f0*/  LDL.LU R2, [R1+0x1cc] ;  /* 0x0001cc0001027983 */ /* 0x001ee80000300800 */
[----:B-1----:R-:W3:Y:S04]  /*2e300*/  LDL.LU R5, [R1+0x1dc] ;  /* 0x0001dc0001057983 */ /* 0x002ee80000300800 */
[----:B------:R-:W4:Y:S04]  /*2e310*/  LDL.LU R9, [R1+0x1ec] ;  /* 0x0001ec0001097983 */ /* 0x000f280000300800 */
[----:B------:R-:W4:Y:S04]  /*2e320*/  LDL.LU R4, [R1+0x1fc] ;  /* 0x0001fc0001047983 */ /* 0x000f280000300800 */
[----:B------:R-:W4:Y:S04]  /*2e330*/  LDL.LU R11, [R1+0x198] ;  /* 0x00019800010b7983 */ /* 0x000f280000300800 */
[----:B------:R-:W4:Y:S04]  /*2e340*/  LDL.LU R10, [R1+0x1a8] ;  /* 0x0001a800010a7983 */ /* 0x000f280000300800 */
[----:B------:R-:W4:Y:S04]  /*2e350*/  LDL.LU R13, [R1+0x1b8] ;  /* 0x0001b800010d7983 */ /* 0x000f280000300800 */
[----:B------:R-:W4:Y:S04]  /*2e360*/  LDL.LU R14, [R1+0x1c8] ;  /* 0x0001c800010e7983 */ /* 0x000f280000300800 */
[----:B------:R-:W4:Y:S04]  /*2e370*/  LDL.LU R15, [R1+0x1d8] ;  /* 0x0001d800010f7983 */ /* 0x000f280000300800 */
[----:B------:R-:W4:Y:S01]  /*2e380*/  LDL.LU R21, [R1+0x1e8] ;  /* 0x0001e80001157983 */ /* 0x000f220000300800 */
[----:B------:R-:W-:-:S03]  /*2e390*/  F2FP.F16.F32.PACK_AB R7, R24, R7 ;  /* 0x000000071807723e */ /* 0x000fc600000000ff */
[----:B------:R-:W4:Y:S04]  /*2e3a0*/  LDL.LU R22, [R1+0x1f8] ;  /* 0x0001f80001167983 */ /* 0x000f280000300800 */
[----:B------:R-:W4:Y:S04]  /*2e3b0*/  LDL.LU R23, [R1+0x1a4] ;  /* 0x0001a40001177983 */ /* 0x000f280000300800 */
[----:B------:R-:W4:Y:S04]  /*2e3c0*/  LDL.LU R19, [R1+0x1b4] ;  /* 0x0001b40001137983 */ /* 0x000f280000300800 */
[----:B------:R-:W4:Y:S04]  /*2e3d0*/  LDL.LU R27, [R1+0x1d4] ;  /* 0x0001d400011b7983 */ /* 0x000f280000300800 */
[----:B------:R-:W4:Y:S01]  /*2e3e0*/  LDL.LU R24, [R1+0xa60] ;  /* 0x000a600001187983 */ /* 0x000f220000300800 */
[----:B--2---:R-:W-:-:S03]  /*2e3f0*/  F2FP.F16.F32.PACK_AB R6, R0, R6 ;  /* 0x000000060006723e */ /* 0x004fc600000000ff */
[----:B------:R-:W2:Y:S01]  /*2e400*/  LDL.LU R0, [R1+0xa5c] ;  /* 0x000a5c0001007983 */ /* 0x000ea20000300800 */
[----:B---3--:R-:W-:-:S03]  /*2e410*/  F2FP.F16.F32.PACK_AB R5, R2, R5 ;  /* 0x000000050205723e */ /* 0x008fc600000000ff */
[----:B------:R-:W2:Y:S01]  /*2e420*/  LDL.LU R2, [R1+0xa58] ;  /* 0x000a580001027983 */ /* 0x000ea20000300800 */
[----:B----4-:R-:W-:Y:S02]  /*2e430*/  F2FP.F16.F32.PACK_AB R4, R9, R4 ;  /* 0x000000040904723e */ /* 0x010fe400000000ff */
[----:B------:R-:W-:Y:S02]  /*2e440*/  F2FP.F16.F32.PACK_AB R11, R8, R11 ;  /* 0x0000000b080b723e */ /* 0x000fe400000000ff */
[----:B------:R-:W-:Y:S02]  /*2e450*/  F2FP.F16.F32.PACK_AB R10, R10, R13 ;  /* 0x0000000d0a0a723e */ /* 0x000fe400000000ff */
[----:B------:R-:W-:Y:S02]  /*2e460*/  F2FP.F16.F32.PACK_AB R9, R14, R15 ;  /* 0x0000000f0e09723e */ /* 0x000fe400000000ff */
[----:B------:R-:W-:Y:S02]  /*2e470*/  F2FP.F16.F32.PACK_AB R15, R12, R20 ;  /* 0x000000140c0f723e */ /* 0x000fe400000000ff */
[----:B------:R-:W-:-:S02]  /*2e480*/  F2FP.F16.F32.PACK_AB R12, R29, R28 ;  /* 0x0000001c1d0c723e */ /* 0x000fc400000000ff */
[----:B------:R-:W-:Y:S02]  /*2e490*/  F2FP.F16.F32.PACK_AB R8, R21, R22 ;  /* 0x000000161508723e */ /* 0x000fe400000000ff */
[----:B------:R-:W-:Y:S02]  /*2e4a0*/  F2FP.F16.F32.PACK_AB R14, R23, R19 ;  /* 0x00000013170e723e */ /* 0x000fe400000000ff */
[----:B------:R-:W-:Y:S02]  /*2e4b0*/  F2FP.F16.F32.PACK_AB R19, R18, R17 ;  /* 0x000000111213723e */ /* 0x000fe400000000ff */
[----:B------:R-:W-:Y:S02]  /*2e4c0*/  F2FP.F16.F32.PACK_AB R18, R16, R25 ;  /* 0x000000191012723e */ /* 0x000fe400000000ff */
[----:B------:R-:W-:Y:S02]  /*2e4d0*/  F2FP.F16.F32.PACK_AB R13, R26, R27 ;  /* 0x0000001b1a0d723e */ /* 0x000fe400000000ff */
[----:B------:R-:W-:-:S02]  /*2e4e0*/  F2FP.F16.F32.PACK_AB R17, R24, R3 ;  /* 0x000000031811723e */ /* 0x000fc400000000ff */
[----:B--2---:R-:W-:-:S07]  /*2e4f0*/  F2FP.F16.F32.PACK_AB R16, R2, R0 ;  /* 0x000000000210723e */ /* 0x004fce00000000ff */
.L_x_1:
[----:B--2---:R-:W2:Y:S01]  /*2e500*/  LDL.LU R20, [R1+0xa4c] ;  /* 0x000a4c0001147983 */ /* 0x004ea20000300800 */
[----:B------:R-:W1:Y:S01]  /*2e510*/  S2R R3, SR_CgaCtaId ;  /* 0x0000000000037919 */ /* 0x000e620000008800 */
[----:B0-----:R-:W0:Y:S01]  /*2e520*/  S2R R0, SR_TID.X ;  /* 0x0000000000007919 */ /* 0x001e220000002100 */
[----:B------:R-:W-:Y:S01]  /*2e530*/  MOV R2, 0x400 ;  /* 0x0000040000027802 */ /* 0x000fe20000000f00 */
[----:B------:R-:W3:Y:S01]  /*2e540*/  LDCU.128 UR8, c[0x0][0x390] ;  /* 0x00007200ff0877ac */ /* 0x000ee20008000c00 */
[----:B------:R-:W2:Y:S01]  /*2e550*/  LDL.LU R22, [R1+0xa48] ;  /* 0x000a480001167983 */ /* 0x000ea20000300800 */
[----:B------:R-:W4:Y:S03]  /*2e560*/  LDCU UR4, c[0x0][0x3b4] ;  /* 0x00007680ff0477ac */ /* 0x000f260008000800 */
[----:B------:R-:W3:Y:S04]  /*2e570*/  LDL.LU R25, [R1+0xa50] ;  /* 0x000a500001197983 */ /* 0x000ee80000300800 */
[----:B------:R-:W5:Y:S01]  /*2e580*/  LDL.LU R24, [R1+0xa40] ;  /* 0x000a400001187983 */ /* 0x000f620000300800 */
[----:B-1----:R-:W-:Y:S01]  /*2e590*/  LEA R2, R3, R2, 0x18 ;  /* 0x0000000203027211 */ /* 0x002fe200078ec0ff */
[----:B0-----:R-:W-:-:S05]  /*2e5a0*/  IMAD.SHL.U32 R3, R0, 0x200, RZ ;  /* 0x0000020000037824 */ /* 0x001fca00078e00ff */
[----:B------:R-:W-:Y:S02]  /*2e5b0*/  LOP3.LUT R3, R3, 0x3000, RZ, 0xc0, !PT ;  /* 0x0000300003037812 */ /* 0x000fe400078ec0ff */
[C---:B------:R-:W-:Y:S02]  /*2e5c0*/  LOP3.LUT R23, R0.reuse, 0x80, RZ, 0xc0, !PT ;  /* 0x0000008000177812 */ /* 0x040fe400078ec0ff */
[----:B------:R-:W-:Y:S01]  /*2e5d0*/  LEA.HI R27, R0, 0x30, RZ, 0x1c ;  /* 0x00000030001b7811 */ /* 0x000fe200078fe0ff */
[----:B------:R-:W-:Y:S01]  /*2e5e0*/  BAR.SYNC.DEFER_BLOCKING 0x0 ;  /* 0x0000000000007b1d */ /* 0x000fe20000010000 */
[----:B--2---:R-:W-:Y:S01]  /*2e5f0*/  LOP3.LUT R21, R20, 0xe00, R22, 0xf8, !PT ;  /* 0x00000e0014157812 */ /* 0x004fe200078ef816 */
[----:B------:R-:W-:-:S05]  /*2e600*/  IMAD.SHL.U32 R20, R0, 0x4, RZ ;  /* 0x0000000400147824 */ /* 0x000fca00078e00ff */
[----:B------:R-:W-:-:S04]  /*2e610*/  LOP3.LUT R20, R21, 0x70, R20, 0x78, !PT ;  /* 0x0000007015147812 */ /* 0x000fc800078e7814 */
[----:B------:R-:W-:Y:S01]  /*2e620*/  IADD3 R3, PT, PT, R20, R2, R3 ;  /* 0x0000000214037210 */ /* 0x000fe20007ffe003 */
[----:B------:R-:W-:-:S04]  /*2e630*/  IMAD.SHL.U32 R21, R0, 0x800, RZ ;  /* 0x0000080000157824 */ /* 0x000fc800078e00ff */
[----:B------:R-:W-:Y:S04]  /*2e640*/  STS.128 [R3], R16 ;  /* 0x0000001003007388 */ /* 0x000fe80000000c00 */
[----:B------:R-:W-:Y:S04]  /*2e650*/  STS.128 [R3+0x100], R12 ;  /* 0x0001000c03007388 */ /* 0x000fe80000000c00 */
[----:B------:R0:W-:Y:S04]  /*2e660*/  STS.128 [R3+0x80], R8 ;  /* 0x0000800803007388 */ /* 0x0001e80000000c00 */
[----:B------:R5:W-:Y:S01]  /*2e670*/  STS.128 [R3+0x180], R4 ;  /* 0x0001800403007388 */ /* 0x000be20000000c00 */
[----:B------:R-:W-:-:S04]  /*2e680*/  LOP3.LUT R21, R21, 0x3000, RZ, 0xc0, !PT ;  /* 0x0000300015157812 */ /* 0x000fc800078ec0ff */
[----:B------:R-:W-:Y:S01]  /*2e690*/  LOP3.LUT R21, R21, 0x1f0, R22, 0xf8, !PT ;  /* 0x000001f015157812 */ /* 0x000fe200078ef816 */
[----:B------:R-:W-:Y:S01]  /*2e6a0*/  IMAD R2, R23, 0x4, R2 ;  /* 0x0000000417027824 */ /* 0x000fe200078e0202 */
[----:B------:R-:W-:Y:S01]  /*2e6b0*/  LEA.HI R20, R0, 0x70, RZ, 0x1c ;  /* 0x0000007000147811 */ /* 0x000fe200078fe0ff */
[----:B------:R-:W1:Y:S01]  /*2e6c0*/  LDC R22, c[0x0][0x3b8] ;  /* 0x0000ee00ff167b82 */ /* 0x000e620000000800 */
[----:B------:R-:W-:-:S05]  /*2e6d0*/  LOP3.LUT R21, R21, 0x60, R0, 0x78, !PT ;  /* 0x0000006015157812 */ /* 0x000fca00078e7800 */
[----:B0-----:R-:W-:Y:S02]  /*2e6e0*/  IMAD.IADD R8, R21, 0x1, R2 ;  /* 0x0000000115087824 */ /* 0x001fe400078e0202 */
[----:B------:R-:W-:Y:S01]  /*2e6f0*/  BAR.SYNC.DEFER_BLOCKING 0x0 ;  /* 0x0000000000007b1d */ /* 0x000fe20000010000 */
[----:B------:R-:W-:Y:S01]  /*2e700*/  SHF.R.U32.HI R21, RZ, 0x4, R0 ;  /* 0x00000004ff157819 */ /* 0x000fe20000011600 */
[----:B-----5:R-:W-:Y:S01]  /*2e710*/  IMAD.IADD R4, R24, 0x1, R20 ;  /* 0x0000000118047824 */ /* 0x020fe200078e0214 */
[----:B------:R-:W-:-:S05]  /*2e720*/  LEA.HI R3, R0, R24, RZ, 0x1c ;  /* 0x0000001800037211 */ /* 0x000fca00078fe0ff */
[----:B------:R-:W0:Y:S01]  /*2e730*/  LDC R23, c[0x0][0x3b8] ;  /* 0x0000ee00ff177b82 */ /* 0x000e220000000800 */
[----:B------:R-:W2:Y:S01]  /*2e740*/  LDS.128 R16, [R8] ;  /* 0x0000000008107984 */ /* 0x000ea20000000c00 */
[----:B------:R-:W-:-:S03]  /*2e750*/  SGXT.U32 R21, R21, 0x4 ;  /* 0x000000041515781a */ /* 0x000fc60000000000 */
[----:B------:R-:W-:Y:S04]  /*2e760*/  STL [R1+0x8], R3 ;  /* 0x0000080301007387 */ /* 0x000fe80000100800 */
[----:B------:R5:W-:Y:S01]  /*2e770*/  STL [R1+0x4], R4 ;  /* 0x0000040401007387 */ /* 0x000be20000100800 */
[C-C-:B------:R-:W-:Y:S02]  /*2e780*/  LOP3.LUT R6, R24.reuse, 0x1d0, R21.reuse, 0xfe, !PT ;  /* 0x000001d018067812 */ /* 0x140fe400078efe15 */
[C-C-:B------:R-:W-:Y:S01]  /*2e790*/  LOP3.LUT R5, R24.reuse, 0x1c0, R21.reuse, 0xfe, !PT ;  /* 0x000001c018057812 */ /* 0x140fe200078efe15 */
[----:B------:R-:W0:Y:S01]  /*2e7a0*/  LDS.128 R12, [R8+0x400] ;  /* 0x00040000080c7984 */ /* 0x000e220000000c00 */
[----:B-----5:R-:W-:-:S05]  /*2e7b0*/  LOP3.LUT R4, R24, 0x1e0, R21, 0xfe, !PT ;  /* 0x000001e018047812 */ /* 0x020fca00078efe15 */
[----:B------:R5:W-:Y:S04]  /*2e7c0*/  STL [R1+0x50], R4 ;  /* 0x0000500401007387 */ /* 0x000be80000100800 */
[----:B------:R-:W-:Y:S01]  /*2e7d0*/  STL [R1+0xc], R6 ;  /* 0x00000c0601007387 */ /* 0x000fe20000100800 */
[----:B-----5:R-:W-:-:S03]  /*2e7e0*/  LOP3.LUT R4, R24, 0x1a0, R21, 0xfe, !PT ;  /* 0x000001a018047812 */ /* 0x020fc600078efe15 */
[----:B------:R-:W-:Y:S04]  /*2e7f0*/  STL [R1+0x4c], R5 ;  /* 0x00004c0501007387 */ /* 0x000fe80000100800 */
[----:B------:R5:W-:Y:S04]  /*2e800*/  STL [R1+0x44], R4 ;  /* 0x0000440401007387 */ /* 0x000be80000100800 */
[----:B--2---:R-:W-:Y:S04]  /*2e810*/  STL [R1+0xa78], R17 ;  /* 0x000a781101007387 */ /* 0x004fe80000100800 */
[----:B------:R-:W-:Y:S01]  /*2e820*/  STL [R1+0xa64], R18 ;  /* 0x000a641201007387 */ /* 0x000fe20000100800 */
[----:B-----5:R-:W-:-:S03]  /*2e830*/  LOP3.LUT R4, R24, 0x190, R21, 0xfe, !PT ;  /* 0x0000019018047812 */ /* 0x020fc600078efe15 */
[----:B------:R2:W-:Y:S02]  /*2e840*/  STL [R1+0xa58], R19 ;  /* 0x000a581301007387 */ /* 0x0005e40000100800 */
[----:B--2---:R-:W-:-:S05]  /*2e850*/  LOP3.LUT R19, R24, 0x180, R21, 0xfe, !PT ;  /* 0x0000018018137812 */ /* 0x004fca00078efe15 */
[----:B------:R2:W-:Y:S04]  /*2e860*/  STL [R1+0xa5c], R19 ;  /* 0x000a5c1301007387 */ /* 0x0005e80000100800 */
[----:B------:R-:W-:Y:S04]  /*2e870*/  STL [R1+0x48], R4 ;  /* 0x0000480401007387 */ /* 0x000fe80000100800 */
[----:B------:R-:W5:Y:S01]  /*2e880*/  LDS.128 R4, [R8+0x800] ;  /* 0x0008000008047984 */ /* 0x000f620000000c00 */
[----:B------:R-:W-:-:S03]  /*2e890*/  LOP3.LUT R9, R24, 0x160, R21, 0xfe, !PT ;  /* 0x0000016018097812 */ /* 0x000fc600078efe15 */
[----:B0-----:R-:W-:Y:S01]  /*2e8a0*/  STL [R1+0xa7c], R13 ;  /* 0x000a7c0d01007387 */ /* 0x001fe20000100800 */
[----:B--2---:R-:W-:-:S03]  /*2e8b0*/  LOP3.LUT R19, R24, 0x150, R21, 0xfe, !PT ;  /* 0x0000015018137812 */ /* 0x004fc600078efe15 */
[----:B------:R-:W-:Y:S04]  /*2e8c0*/  STL [R1+0xa68], R14 ;  /* 0x000a680e01007387 */ /* 0x000fe80000100800 */
[----:B------:R0:W-:Y:S01]  /*2e8d0*/  STL [R1+0xa60], R15 ;  /* 0x000a600f01007387 */ /* 0x0001e20000100800 */
[C---:B------:R-:W-:Y:S02]  /*2e8e0*/  LOP3.LUT R3, R24.reuse, R21, RZ, 0xfc, !PT ;  /* 0x0000001518037212 */ /* 0x040fe400078efcff */
[C-C-:B------:R-:W-:Y:S02]  /*2e8f0*/  LOP3.LUT R18, R24.reuse, 0x100, R21.reuse, 0xfe, !PT ;  /* 0x0000010018127812 */ /* 0x140fe400078efe15 */
[C-C-:B0-----:R-:W-:Y:S02]  /*2e900*/  LOP3.LUT R15, R24.reuse, 0x140, R21.reuse, 0xfe, !PT ;  /* 0x00000140180f7812 */ /* 0x141fe400078efe15 */
[----:B------:R-:W-:-:S02]  /*2e910*/  LOP3.LUT R14, R24, 0x110, R21, 0xfe, !PT ;  /* 0x00000110180e7812 */ /* 0x000fc400078efe15 */
[C-C-:B------:R-:W-:Y:S02]  /*2e920*/  LOP3.LUT R13, R24.reuse, 0x90, R21.reuse, 0xfe, !PT ;  /* 0x00000090180d7812 */ /* 0x140fe400078efe15 */
[C-C-:B------:R-:W-:Y:S02]  /*2e930*/  LOP3.LUT R17, R24.reuse, 0x80, R21.reuse, 0xfe, !PT ;  /* 0x0000008018117812 */ /* 0x140fe400078efe15 */
[C-C-:B------:R-:W-:Y:S02]  /*2e940*/  LOP3.LUT R29, R24.reuse, 0x50, R21.reuse, 0xfe, !PT ;  /* 0x00000050181d7812 */ /* 0x140fe400078efe15 */
[C-C-:B------:R-:W-:Y:S01]  /*2e950*/  LOP3.LUT R26, R24.reuse, 0x40, R21.reuse, 0xfe, !PT ;  /* 0x00000040181a7812 */ /* 0x140fe200078efe15 */
[----:B-----5:R0:W-:Y:S04]  /*2e960*/  STL [R1+0xa80], R5 ;  /* 0x000a800501007387 */ /* 0x0201e80000100800 */
[----:B------:R-:W-:Y:S04]  /*2e970*/  STL [R1+0x3c], R9 ;  /* 0x00003c0901007387 */ /* 0x000fe80000100800 */
[----:B------:R2:W-:Y:S01]  /*2e980*/  STL [R1+0xa70], R6 ;  /* 0x000a700601007387 */ /* 0x0005e20000100800 */
[----:B0-----:R-:W-:-:S03]  /*2e990*/  LOP3.LUT R5, R24, 0x120, R21, 0xfe, !PT ;  /* 0x0000012018057812 */ /* 0x001fc600078efe15 */
[----:B------:R0:W-:Y:S01]  /*2e9a0*/  STL [R1+0xa6c], R7 ;  /* 0x000a6c0701007387 */ /* 0x0001e20000100800 */
[----:B------:R-:W-:-:S03]  /*2e9b0*/  LOP3.LUT R20, R24, 0x20, R21, 0xfe, !PT ;  /* 0x0000002018147812 */ /* 0x000fc600078efe15 */
[----:B------:R5:W-:Y:S01]  /*2e9c0*/  STL [R1+0xa74], R19 ;  /* 0x000a741301007387 */ /* 0x000be20000100800 */
[----:B---3--:R-:W-:-:S03]  /*2e9d0*/  ISETP.GE.AND P0, PT, R25, UR10, PT ;  /* 0x0000000a19007c0c */ /* 0x008fc6000bf06270 */
[----:B------:R3:W-:Y:S01]  /*2e9e0*/  STL [R1+0xa84], R15 ;  /* 0x000a840f01007387 */ /* 0x0007e20000100800 */
[C-C-:B--2---:R-:W-:Y:S02]  /*2e9f0*/  LOP3.LUT R6, R24.reuse, 0xd0, R21.reuse, 0xfe, !PT ;  /* 0x000000d018067812 */ /* 0x144fe400078efe15 */
[C-C-:B0-----:R-:W-:Y:S01]  /*2ea00*/  LOP3.LUT R7, R24.reuse, 0xc0, R21.reuse, 0xfe, !PT ;  /* 0x000000c018077812 */ /* 0x141fe200078efe15 */
[----:B------:R0:W-:Y:S01]  /*2ea10*/  STL [R1+0x30], R5 ;  /* 0x0000300501007387 */ /* 0x0001e20000100800 */
[C-C-:B-----5:R-:W-:Y:S01]  /*2ea20*/  LOP3.LUT R19, R24.reuse, 0xe0, R21.reuse, 0xfe, !PT ;  /* 0x000000e018137812 */ /* 0x160fe200078efe15 */
[----:B----4-:R-:W-:Y:S02]  /*2ea30*/  IMAD R2, R25, UR4, RZ ;  /* 0x0000000419027c24 */ /* 0x010fe4000f8e02ff */
[----:B------:R-:W2:Y:S01]  /*2ea40*/  LDS.128 R8, [R8+0xc00] ;  /* 0x000c000008087984 */ /* 0x000ea20000000c00 */
[C-C-:B---3--:R-:W-:Y:S02]  /*2ea50*/  LOP3.LUT R15, R24.reuse, 0x60, R21.reuse, 0xfe, !PT ;  /* 0x00000060180f7812 */ /* 0x148fe400078efe15 */
[----:B0-----:R-:W-:-:S02]  /*2ea60*/  LOP3.LUT R5, R24, 0xa0, R21, 0xfe, !PT ;  /* 0x000000a018057812 */ /* 0x001fc400078efe15 */
[C---:B------:R-:W-:Y:S01]  /*2ea70*/  LOP3.LUT R21, R24.reuse, 0x10, R21, 0xfe, !PT ;  /* 0x0000001018157812 */ /* 0x040fe200078efe15 */
[----:B------:R-:W-:Y:S01]  /*2ea80*/  IMAD.IADD R27, R24, 0x1, R27 ;  /* 0x00000001181b7824 */ /* 0x000fe200078e021b */
[C---:B------:R-:W-:Y:S02]  /*2ea90*/  LEA R0, P1, R2.reuse, UR8, 0x1 ;  /* 0x0000000802007c11 */ /* 0x040fe4000f8208ff */
[C---:B------:R-:W-:Y:S01]  /*2eaa0*/  ISETP.LT.AND P3, PT, R21.reuse, UR11, !P0 ;  /* 0x0000000b15007c0c */ /* 0x040fe2000c761270 */
[-C--:B-1----:R-:W-:Y:S01]  /*2eab0*/  IMAD R21, R21, R22.reuse, RZ ;  /* 0x0000001615157224 */ /* 0x082fe200078e02ff */
[C---:B------:R-:W-:Y:S01]  /*2eac0*/  ISETP.LT.AND P5, PT, R3.reuse, UR11, !P0 ;  /* 0x0000000b03007c0c */ /* 0x040fe2000c7a1270 */
[-C--:B------:R-:W-:Y:S01]  /*2ead0*/  IMAD R3, R3, R22.reuse, RZ ;  /* 0x0000001603037224 */ /* 0x080fe200078e02ff */
[----:B------:R-:W-:Y:S01]  /*2eae0*/  LEA.HI.X.SX32 R2, R2, UR9, 0x1, P1 ;  /* 0x0000000902027c11 */ /* 0x000fe200088f0eff */
[----:B------:R-:W-:Y:S01]  /*2eaf0*/  IMAD R28, R20, R22, RZ ;  /* 0x00000016141c7224 */ /* 0x000fe200078e02ff */
[----:B------:R-:W-:-:S02]  /*2eb00*/  LEA R22, P2, R21, R0, 0x1 ;  /* 0x0000000015167211 */ /* 0x000fc400078408ff */
[C---:B------:R-:W-:Y:S01]  /*2eb10*/  ISETP.LT.AND P1, PT, R27.reuse, UR11, !P0 ;  /* 0x0000000b1b007c0c */ /* 0x040fe2000c721270 */
[----:B------:R-:W-:Y:S01]  /*2eb20*/  IMAD R27, R27, R23, RZ ;  /* 0x000000171b1b7224 */ /* 0x000fe200078e02ff */
[----:B------:R-:W-:Y:S02]  /*2eb30*/  LEA.HI.X.SX32 R23, R21, R2, 0x1, P2 ;  /* 0x0000000215177211 */ /* 0x000fe400010f0eff */
[----:B------:R-:W3:Y:S01]  /*2eb40*/  LDL.LU R21, [R1+0xc] ;  /* 0x00000c0001157983 */ /* 0x000ee20000300800 */
[C---:B------:R-:W-:Y:S02]  /*2eb50*/  LEA R24, P6, R3.reuse, R0, 0x1 ;  /* 0x0000000003187211 */ /* 0x040fe400078c08ff */
[----:B------:R-:W-:Y:S02]  /*2eb60*/  ISETP.LT.AND P4, PT, R20, UR11, !P0 ;  /* 0x0000000b14007c0c */ /* 0x000fe4000c781270 */
[----:B------:R-:W-:Y:S02]  /*2eb70*/  LEA.HI.X.SX32 R25, R3, R2, 0x1, P6 ;  /* 0x0000000203197211 */ /* 0x000fe400030f0eff */
[----:B------:R-:W-:-:S03]  /*2eb80*/  LEA R20, P6, R28, R0, 0x1 ;  /* 0x000000001c147211 */ /* 0x000fc600078c08ff */
[----:B------:R0:W-:Y:S02]  /*2eb90*/  @P5 STG.E.U16 desc[UR12][R24.64], R16 ;  /* 0x0000001018005986 */ /* 0x0001e4000c10150c */
[----:B0-----:R-:W-:-:S04]  /*2eba0*/  LEA R24, P5, R27, R0, 0x1 ;  /* 0x000000001b187211 */ /* 0x001fc800078a08ff */
[-C--:B------:R-:W-:Y:S02]  /*2ebb0*/  LEA.HI.X.SX32 R25, R27, R2.reuse, 0x1, P5 ;  /* 0x000000021b197211 */ /* 0x080fe400028f0eff */
[----:B------:R-:W0:Y:S01]  /*2ebc0*/  LDC R27, c[0x0][0x3b8] ;  /* 0x0000ee00ff1b7b82 */ /* 0x000e220000000800 */
[----:B---3--:R-:W-:Y:S02]  /*2ebd0*/  ISETP.LT.AND P2, PT, R21, UR11, !P0 ;  /* 0x0000000b15007c0c */ /* 0x008fe4000c741270 */
[----:B------:R-:W-:Y:S02]  /*2ebe0*/  LEA.HI.X.SX32 R21, R28, R2, 0x1, P6 ;  /* 0x000000021c157211 */ /* 0x000fe400030f0eff */
[----:B------:R-:W3:Y:S01]  /*2ebf0*/  LDL.LU R28, [R1+0x4] ;  /* 0x00000400011c7983 */ /* 0x000ee20000300800 */
[----:B------:R-:W-:-:S03]  /*2ec00*/  ISETP.LT.AND P6, PT, R29, UR11, !P0 ;  /* 0x0000000b1d007c0c */ /* 0x000fc6000c7c1270 */
[----:B------:R1:W-:Y:S01]  /*2ec10*/  @P3 STG.E.U16 desc[UR12][R22.64], R12 ;  /* 0x0000000c16003986 */ /* 0x0003e2000c10150c */
[----:B0-----:R-:W-:-:S03]  /*2ec20*/  IMAD R29, R29, R27, RZ ;  /* 0x0000001b1d1d7224 */ /* 0x001fc600078e02ff */
[----:B------:R0:W-:Y:S01]  /*2ec30*/  @P4 STG.E.U16 desc[UR12][R20.64], R4 ;  /* 0x0000000414004986 */ /* 0x0001e2000c10150c */
[C---:B------:R-:W-:Y:S01]  /*2ec40*/  ISETP.LT.AND P4, PT, R26.reuse, UR11, !P0 ;  /* 0x0000000b1a007c0c */ /* 0x040fe2000c781270 */
[-C--:B------:R-:W-:Y:S02]  /*2ec50*/  IMAD R26, R26, R27.reuse, RZ ;  /* 0x0000001b1a1a7224 */ /* 0x080fe400078e02ff */
[----:B--2---:R2:W-:Y:S01]  /*2ec60*/  @P1 STG.E.U16 desc[UR12][R24.64], R8 ;  /* 0x0000000818001986 */ /* 0x0045e2000c10150c */
[-C--:B-1----:R-:W-:Y:S02]  /*2ec70*/  LEA R22, P5, R29, R0.reuse, 0x1 ;  /* 0x000000001d167211 */ /* 0x082fe400078a08ff */
[----:B0-----:R-:W-:Y:S02]  /*2ec80*/  LEA R20, P1, R26, R0, 0x1 ;  /* 0x000000001a147211 */ /* 0x001fe400078208ff */
[----:B------:R-:W-:Y:S01]  /*2ec90*/  PRMT R4, R16, 0x7632, R4 ;  /* 0x0000763210047816 */ /* 0x000fe20000000004 */
[----:B------:R-:W-:Y:S01]  /*2eca0*/  IMAD R16, R15, R27, RZ ;  /* 0x0000001b0f107224 */ /* 0x000fe200078e02ff */
[----:B------:R-:W-:-:S02]  /*2ecb0*/  LEA.HI.X.SX32 R21, R26, R2, 0x1, P1 ;  /* 0x000000021a157211 */ /* 0x000fc400008f0eff */
[----:B------:R-:W-:Y:S02]  /*2ecc0*/  LEA.HI.X.SX32 R23, R29, R2, 0x1, P5 ;  /* 0x000000021d177211 */ /* 0x000fe400028f0eff */
[----:B--2---:R-:W-:Y:S01]  /*2ecd0*/  PRMT R8, R12, 0x7632, R8 ;  /* 0x000076320c087816 */ /* 0x004fe20000000008 */
[----:B------:R-:W2:Y:S04]  /*2ece0*/  LDL.LU R29, [R1+0x8] ;  /* 0x00000800011d7983 */ /* 0x000ea80000300800 */
[----:B------:R0:W-:Y:S01]  /*2ecf0*/  @P4 STG.E.U16 desc[UR12][R20.64], R4 ;  /* 0x0000000414004986 */ /* 0x0001e2000c10150c */
[----:B------:R-:W-:-:S03]  /*2ed00*/  ISETP.LT.AND P5, PT, R15, UR11, !P0 ;  /* 0x0000000b0f007c0c */ /* 0x000fc6000c7a1270 */
[----:B------:R1:W-:Y:S01]  /*2ed10*/  @P6 STG.E.U16 desc[UR12][R22.64], R8 ;  /* 0x0000000816006986 */ /* 0x0003e2000c10150c */
[----:B------:R-:W-:-:S03]  /*2ed20*/  ISETP.LT.AND P6, PT, R5, UR11, !P0 ;  /* 0x0000000b05007c0c */ /* 0x000fc6000c7c1270 */
[----:B------:R-:W4:Y:S01]  /*2ed30*/  LDL.LU R15, [R1+0xa84] ;  /* 0x000a8400010f7983 */ /* 0x000f220000300800 */
[----:B0-----:R-:W-:-:S03]  /*2ed40*/  LEA R20, P1, R16, R0, 0x1 ;  /* 0x0000000010147211 */ /* 0x001fc600078208ff */
[----:B------:R-:W5:Y:S01]  /*2ed50*/  LDL.LU R5, [R1+0xa80] ;  /* 0x000a800001057983 */ /* 0x000f620000300800 */
[----:B------:R-:W-:Y:S02]  /*2ed60*/  LEA.HI.X.SX32 R21, R16, R2, 0x1, P1 ;  /* 0x0000000210157211 */ /* 0x000fe400008f0eff */
[----:B------:R-:W-:Y:S02]  /*2ed70*/  ISETP.LT.AND P1, PT, R13, UR11, !P0 ;  /* 0x0000000b0d007c0c */ /* 0x000fe4000c721270 */
[----:B------:R-:W4:Y:S01]  /*2ed80*/  LDL.LU R13, [R1+0xa7c] ;  /* 0x000a7c00010d7983 */ /* 0x000f220000300800 */
[----:B---3--:R-:W-:-:S05]  /*2ed90*/  IMAD R12, R28, R27, RZ ;  /* 0x0000001b1c0c7224 */ /* 0x008fca00078e02ff */
[----:B-1----:R-:W-:-:S04]  /*2eda0*/  LEA R22, P4, R12, R0, 0x1 ;  /* 0x000000000c167211 */ /* 0x002fc800078808ff */
[----:B------:R-:W-:Y:S02]  /*2edb0*/  LEA.HI.X.SX32 R23, R12, R2, 0x1, P4 ;  /* 0x000000020c177211 */ /* 0x000fe400020f0eff */
[----:B------:R-:W-:Y:S02]  /*2edc0*/  ISETP.LT.AND P4, PT, R17, UR11, !P0 ;  /* 0x0000000b11007c0c */ /* 0x000fe4000c781270 */
[----:B------:R-:W3:Y:S01]  /*2edd0*/  LDL.LU R17, [R1+0xa78] ;  /* 0x000a780001117983 */ /* 0x000ee20000300800 */
[----:B------:R-:W-:Y:S01]  /*2ede0*/  ISETP.LT.AND P3, PT, R28, UR11, !P0 ;  /* 0x0000000b1c007c0c */ /* 0x000fe2000c761270 */
[C---:B------:R-:W-:Y:S01]  /*2edf0*/  IMAD R3, R27.reuse, 0x80, R3 ;  /* 0x000000801b037824 */ /* 0x040fe200078e0203 */
[----:B------:R-:W-:Y:S01]  /*2ee00*/  PRMT R4, R4, 0x7632, R4 ;  /* 0x0000763204047816 */ /* 0x000fe20000000004 */
[----:B------:R-:W4:Y:S01]  /*2ee10*/  LDL.LU R28, [R1+0x44] ;  /* 0x00004400011c7983 */ /* 0x000f220000300800 */
[----:B------:R-:W-:Y:S01]  /*2ee20*/  PRMT R12, R8, 0x7632, R12 ;  /* 0x00007632080c7816 */ /* 0x000fe2000000000c */
[----:B------:R-:W-:-:S02]  /*2ee30*/  IMAD R8, R27, 0x10, R3 ;  /* 0x000000101b087824 */ /* 0x000fc400078e0203 */
[----:B------:R2:W-:Y:S06]  /*2ee40*/  @P5 STG.E.U16 desc[UR12][R20.64], R4 ;  /* 0x0000000414005986 */ /* 0x0005ec000c10150c */
[----:B------:R0:W-:Y:S01]  /*2ee50*/  @P3 STG.E.U16 desc[UR12][R22.64], R12 ;  /* 0x0000000c16003986 */ /* 0x0001e2000c10150c */
[----:B--2---:R-:W-:Y:S01]  /*2ee60*/  VIADD R4, R29, 0xb0 ;  /* 0x000000b01d047836 */ /* 0x004fe20000000000 */
[----:B------:R-:W-:-:S04]  /*2ee70*/  LEA R20, P5, R3, R0, 0x1 ;  /* 0x0000000003147211 */ /* 0x000fc800078a08ff */
[----:B------:R-:W-:Y:S01]  /*2ee80*/  LEA.HI.X.SX32 R21, R3, R2, 0x1, P5 ;  /* 0x0000000203157211 */ /* 0x000fe200028f0eff */
[C---:B------:R-:W-:Y:S01]  /*2ee90*/  IMAD R3, R4.reuse, R27, RZ ;  /* 0x0000001b04037224 */ /* 0x040fe200078e02ff */
[----:B------:R-:W-:Y:S01]  /*2eea0*/  ISETP.LT.AND P3, PT, R4, UR11, !P0 ;  /* 0x0000000b04007c0c */ /* 0x000fe2000c761270 */
[----:B------:R-:W-:Y:S01]  /*2eeb0*/  IMAD R4, R27, 0x10, R8 ;  /* 0x000000101b047824 */ /* 0x000fe200078e0208 */
[----:B0-----:R-:W-:-:S04]  /*2eec0*/  LEA R22, P5, R8, R0, 0x1 ;  /* 0x0000000008167211 */ /* 0x001fc800078a08ff */
[----:B------:R-:W-:Y:S02]  /*2eed0*/  LEA.HI.X.SX32 R23, R8, R2, 0x1, P5 ;  /* 0x0000000208177211 */ /* 0x000fe400028f0eff */
[----:B------:R-:W-:-:S04]  /*2eee0*/  LEA R24, P5, R4, R0, 0x1 ;  /* 0x0000000004187211 */ /* 0x000fc800078a08ff */
[----:B------:R-:W-:Y:S01]  /*2eef0*/  LEA.HI.X.SX32 R25, R4, R2, 0x1, P5 ;  /* 0x0000000204197211 */ /* 0x000fe200028f0eff */
[----:B------:R-:W-:Y:S01]  /*2ef00*/  IMAD R4, R27, 0x20, R4 ;  /* 0x000000201b047824 */ /* 0x000fe200078e0204 */
[----:B------:R-:W-:-:S03]  /*2ef10*/  ISETP.LT.AND P5, PT, R6, UR11, !P0 ;  /* 0x0000000b06007c0c */ /* 0x000fc6000c7a1270 */
[----:B------:R-:W-:Y:S01]  /*2ef20*/  IMAD R8, R27, 0x10, R4 ;  /* 0x000000101b087824 */ /* 0x000fe200078e0204 */
[----:B---3--:R0:W-:Y:S04]  /*2ef30*/  @P4 STG.E.U16 desc[UR12][R20.64], R17 ;  /* 0x0000001114004986 */ /* 0x0081e8000c10150c */
[----:B----4-:R-:W-:Y:S01]  /*2ef40*/  @P1 STG.E.U16 desc[UR12][R22.64], R13 ;  /* 0x0000000d16001986 */ /* 0x010fe2000c10150c */
[----:B0-----:R-:W-:-:S04]  /*2ef50*/  LEA R20, P4, R3, R0, 0x1 ;  /* 0x0000000003147211 */ /* 0x001fc800078808ff */
[----:B------:R-:W-:Y:S01]  /*2ef60*/  LEA.HI.X.SX32 R21, R3, R2, 0x1, P4 ;  /* 0x0000000203157211 */ /* 0x000fe200020f0eff */
[----:B-----5:R0:W-:Y:S01]  /*2ef70*/  @P6 STG.E.U16 desc[UR12][R24.64], R5 ;  /* 0x0000000518006986 */ /* 0x0201e2000c10150c */
[----:B------:R-:W-:Y:S01]  /*2ef80*/  ISETP.LT.AND P4, PT, R7, UR11, !P0 ;  /* 0x0000000b07007c0c */ /* 0x000fe2000c781270 */
[----:B------:R-:W-:Y:S02]  /*2ef90*/  VIADD R3, R29, 0xf0 ;  /* 0x000000f01d037836 */ /* 0x000fe40000000000 */
[----:B------:R-:W-:Y:S01]  /*2efa0*/  @P3 STG.E.U16 desc[UR12][R20.64], R9 ;  /* 0x0000000914003986 */ /* 0x000fe2000c10150c */
[-C--:B------:R-:W-:Y:S02]  /*2efb0*/  LEA R16, P3, R4, R0.reuse, 0x1 ;  /* 0x0000000004107211 */ /* 0x080fe400078608ff */
[----:B------:R-:W-:Y:S02]  /*2efc0*/  LEA R12, P6, R8, R0, 0x1 ;  /* 0x00000000080c7211 */ /* 0x000fe400078c08ff */
[----:B0-----:R-:W-:-:S02]  /*2efd0*/  PRMT R5, R17, 0x7632, R5 ;  /* 0x0000763211057816 */ /* 0x001fc40000000005 */
[-C--:B------:R-:W-:Y:S02]  /*2efe0*/  LEA.HI.X.SX32 R17, R4, R2.reuse, 0x1, P3 ;  /* 0x0000000204117211 */ /* 0x080fe400018f0eff */
[----:B------:R-:W-:Y:S02]  /*2eff0*/  PRMT R4, R13, 0x7632, R4 ;  /* 0x000076320d047816 */ /* 0x000fe40000000004 */
[C---:B------:R-:W-:Y:S01]  /*2f000*/  ISETP.LT.AND P3, PT, R3.reuse, UR11, !P0 ;  /* 0x0000000b03007c0c */ /* 0x040fe2000c761270 */
[----:B------:R-:W-:Y:S01]  /*2f010*/  IMAD R3, R3, R27, RZ ;  /* 0x0000001b03037224 */ /* 0x000fe200078e02ff */
[----:B------:R-:W-:Y:S01]  /*2f020*/  LEA.HI.X.SX32 R13, R8, R2, 0x1, P6 ;  /* 0x00000002080d7211 */ /* 0x000fe200030f0eff */
[----:B------:R-:W-:Y:S01]  /*2f030*/  IMAD R8, R27, 0x10, R8 ;  /* 0x000000101b087824 */ /* 0x000fe200078e0208 */
[----:B------:R0:W-:Y:S01]  /*2f040*/  @P4 STG.E.U16 desc[UR12][R16.64], R5 ;  /* 0x0000000510004986 */ /* 0x0001e2000c10150c */
[----:B------:R-:W-:-:S03]  /*2f050*/  ISETP.LT.AND P1, PT, R19, UR11, !P0 ;  /* 0x0000000b13007c0c */ /* 0x000fc6000c721270 */
[----:B------:R1:W-:Y:S04]  /*2f060*/  @P5 STG.E.U16 desc[UR12][R12.64], R4 ;  /* 0x000000040c005986 */ /* 0x0003e8000c10150c */
[----:B------:R-:W2:Y:S01]  /*2f070*/  LDL.LU R19, [R1+0xa74] ;  /* 0x000a740001137983 */ /* 0x000ea20000300800 */
[----:B0-----:R-:W-:-:S03]  /*2f080*/  LEA R16, P4, R3, R0, 0x1 ;  /* 0x0000000003107211 */ /* 0x001fc600078808ff */
[----:B------:R-:W3:Y:S01]  /*2f090*/  LDL.LU R6, [R1+0xa70] ;  /* 0x000a700001067983 */ /* 0x000ee20000300800 */
[----:B-1----:R-:W-:-:S03]  /*2f0a0*/  LEA R12, P6, R8, R0, 0x1 ;  /* 0x00000000080c7211 */ /* 0x002fc600078c08ff */
[----:B------:R-:W4:Y:S01]  /*2f0b0*/  LDL.LU R7, [R1+0xa6c] ;  /* 0x000a6c0001077983 */ /* 0x000f220000300800 */
[-C--:B------:R-:W-:Y:S02]  /*2f0c0*/  LEA.HI.X.SX32 R17, R3, R2.reuse, 0x1, P4 ;  /* 0x0000000203117211 */ /* 0x080fe400020f0eff */
[----:B------:R-:W-:Y:S01]  /*2f0d0*/  ISETP.LT.AND P4, PT, R14, UR11, !P0 ;  /* 0x0000000b0e007c0c */ /* 0x000fe2000c781270 */
[----:B------:R-:W5:Y:S01]  /*2f0e0*/  LDL.LU R26, [R1+0x30] ;  /* 0x00003000011a7983 */ /* 0x000f620000300800 */
[----:B------:R-:W-:Y:S02]  /*2f0f0*/  LEA.HI.X.SX32 R13, R8, R2, 0x1, P6 ;  /* 0x00000002080d7211 */ /* 0x000fe400030f0eff */
[----:B------:R-:W-:Y:S01]  /*2f100*/  ISETP.LT.AND P6, PT, R18, UR11, !P0 ;  /* 0x0000000b12007c0c */ /* 0x000fe2000c7c1270 */
[----:B------:R-:W2:Y:S04]  /*2f110*/  LDL.LU R14, [R1+0xa68] ;  /* 0x000a6800010e7983 */ /* 0x000ea80000300800 */
[----:B------:R-:W2:Y:S01]  /*2f120*/  LDL.LU R18, [R1+0xa64] ;  /* 0x000a640001127983 */ /* 0x000ea20000300800 */
[----:B------:R-:W-:Y:S01]  /*2f130*/  PRMT R21, R5, 0x7632, R21 ;  /* 0x0000763205157816 */ /* 0x000fe20000000015 */
[----:B------:R-:W-:Y:S01]  /*2f140*/  IMAD R3, R27, 0x20, R8 ;  /* 0x000000201b037824 */ /* 0x000fe200078e0208 */
[----:B------:R-:W-:-:S03]  /*2f150*/  PRMT R5, R9, 0x7632, R5 ;  /* 0x0000763209057816 */ /* 0x000fc60000000005 */
[----:B------:R-:W-:Y:S01]  /*2f160*/  @P1 STG.E.U16 desc[UR12][R12.64], R21 ;  /* 0x000000150c001986 */ /* 0x000fe2000c10150c */
[-C--:B------:R-:W-:Y:S01]  /*2f170*/  LEA R4, P1, R3, R0.reuse, 0x1 ;  /* 0x0000000003047211 */ /* 0x080fe200078208ff */
[----:B------:R-:W-:Y:S02]  /*2f180*/  IMAD R9, R27, 0x10, R3 ;  /* 0x000000101b097824 */ /* 0x000fe400078e0203 */
[----:B------:R0:W-:Y:S03]  /*2f190*/  @P3 STG.E.U16 desc[UR12][R16.64], R5 ;  /* 0x0000000510003986 */ /* 0x0001e6000c10150c */
[----:B------:R-:W-:Y:S02]  /*2f1a0*/  LEA R8, P3, R9, R0, 0x1 ;  /* 0x0000000009087211 */ /* 0x000fe400078608ff */
[-C--:B0-----:R-:W-:Y:S01]  /*2f1b0*/  LEA.HI.X.SX32 R5, R3, R2.reuse, 0x1, P1 ;  /* 0x0000000203057211 */ /* 0x081fe200008f0eff */
[----:B------:R-:W-:Y:S01]  /*2f1c0*/  IMAD R3, R27, 0x10, R9 ;  /* 0x000000101b037824 */ /* 0x000fe200078e0209 */
[----:B------:R-:W-:-:S02]  /*2f1d0*/  LEA.HI.X.SX32 R9, R9, R2, 0x1, P3 ;  /* 0x0000000209097211 */ /* 0x000fc400018f0eff */
[----:B------:R-:W-:Y:S02]  /*2f1e0*/  ISETP.LT.AND P5, PT, R28, UR11, !P0 ;  /* 0x0000000b1c007c0c */ /* 0x000fe4000c7a1270 */
[----:B------:R-:W4:Y:S01]  /*2f1f0*/  LDL.LU R28, [R1+0x3c] ;  /* 0x00003c00011c7983 */ /* 0x000f220000300800 */
[----:B-----5:R-:W-:-:S03]  /*2f200*/  ISETP.LT.AND P1, PT, R26, UR11, !P0 ;  /* 0x0000000b1a007c0c */ /* 0x020fc6000c721270 */
[----:B--2---:R0:W-:Y:S04]  /*2f210*/  @P6 STG.E.U16 desc[UR12][R4.64], R18 ;  /* 0x0000001204006986 */ /* 0x0041e8000c10150c */
[----:B------:R1:W-:Y:S01]  /*2f220*/  @P4 STG.E.U16 desc[UR12][R8.64], R14 ;  /* 0x0000000e08004986 */ /* 0x0003e2000c10150c */
[----:B0-----:R-:W-:-:S04]  /*2f230*/  LEA R4, P6, R3, R0, 0x1 ;  /* 0x0000000003047211 */ /* 0x001fc800078c08ff */
[----:B------:R-:W-:Y:S02]  /*2f240*/  LEA.HI.X.SX32 R5, R3, R2, 0x1, P6 ;  /* 0x0000000203057211 */ /* 0x000fe400030f0eff */
[----:B------:R-:W-:Y:S02]  /*2f250*/  ISETP.LT.AND P4, PT, R15, UR11, !P0 ;  /* 0x0000000b0f007c0c */ /* 0x000fe4000c781270 */
[----:B------:R-:W2:Y:S04]  /*2f260*/  LDL.LU R15, [R1+0xa60] ;  /* 0x000a6000010f7983 */ /* 0x000ea80000300800 */
[----:B---3--:R0:W-:Y:S01]  /*2f270*/  @P1 STG.E.U16 desc[UR12][R4.64], R6 ;  /* 0x0000000604001986 */ /* 0x0081e2000c10150c */
[----:B------:R-:W-:-:S03]  /*2f280*/  ISETP.LT.AND P1, PT, R19, UR11, !P0 ;  /* 0x0000000b13007c0c */ /* 0x000fc6000c721270 */
[----:B------:R-:W3:Y:S04]  /*2f290*/  LDL.LU R23, [R1+0x48] ;  /* 0x0000480001177983 */ /* 0x000ee80000300800 */
[----:B------:R-:W5:Y:S01]  /*2f2a0*/  LDL.LU R19, [R1+0xa5c] ;  /* 0x000a5c0001137983 */ /* 0x000f620000300800 */
[----:B------:R-:W-:-:S04]  /*2f2b0*/  VIADD R20, R29, 0x130 ;  /* 0x000001301d147836 */ /* 0x000fc80000000000 */
[----:B------:R-:W-:Y:S02]  /*2f2c0*/  IMAD R13, R20, R27, RZ ;  /* 0x0000001b140d7224 */ /* 0x000fe400078e02ff */
[----:B------:R-:W-:-:S03]  /*2f2d0*/  IMAD R3, R27, 0x20, R3 ;  /* 0x000000201b037824 */ /* 0x000fc600078e0203 */
[C---:B-1----:R-:W-:Y:S02]  /*2f2e0*/  LEA R8, P6, R13.reuse, R0, 0x1 ;  /* 0x000000000d087211 */ /* 0x042fe400078c08ff */
[----:B------:R-:W-:Y:S02]  /*2f2f0*/  ISETP.LT.AND P3, PT, R20, UR11, !P0 ;  /* 0x0000000b14007c0c */ /* 0x000fe4000c761270 */
[----:B------:R-:W-:Y:S01]  /*2f300*/  LEA.HI.X.SX32 R9, R13, R2, 0x1, P6 ;  /* 0x000000020d097211 */ /* 0x000fe200030f0eff */
[----:B------:R-:W-:Y:S01]  /*2f310*/  IMAD R13, R27, 0x10, R3 ;  /* 0x000000101b0d7824 */ /* 0x000fe200078e0203 */
[----:B0-----:R-:W-:-:S04]  /*2f320*/  LEA R4, P6, R3, R0, 0x1 ;  /* 0x0000000003047211 */ /* 0x001fc800078c08ff */
[----:B------:R-:W-:Y:S02]  /*2f330*/  LEA.HI.X.SX32 R5, R3, R2, 0x1, P6 ;  /* 0x0000000203057211 */ /* 0x000fe400030f0eff */
[----:B------:R-:W-:Y:S01]  /*2f340*/  LEA R12, P6, R13, R0, 0x1 ;  /* 0x000000000d0c7211 */ /* 0x000fe200078c08ff */
[----:B------:R-:W-:Y:S01]  /*2f350*/  IMAD R21, R27, 0x10, R13 ;  /* 0x000000101b157824 */ /* 0x000fe200078e020d */
[----:B------:R-:W-:Y:S02]  /*2f360*/  PRMT R18, R18, 0x7632, R18 ;  /* 0x0000763212127816 */ /* 0x000fe40000000012 */
[----:B------:R-:W-:Y:S02]  /*2f370*/  LEA.HI.X.SX32 R13, R13, R2, 0x1, P6 ;  /* 0x000000020d0d7211 */ /* 0x000fe400030f0eff */
[----:B------:R-:W-:Y:S01]  /*2f380*/  PRMT R6, R14, 0x7632, R6 ;  /* 0x000076320e067816 */ /* 0x000fe20000000006 */
[----:B------:R-:W-:Y:S04]  /*2f390*/  @P3 STG.E.U16 desc[UR12][R8.64], R10 ;  /* 0x0000000a08003986 */ /* 0x000fe8000c10150c */
[----:B------:R0:W-:Y:S04]  /*2f3a0*/  @P4 STG.E.U16 desc[UR12][R4.64], R18 ;  /* 0x0000001204004986 */ /* 0x0001e8000c10150c */
[----:B------:R1:W-:Y:S01]  /*2f3b0*/  @P1 STG.E.U16 desc[UR12][R12.64], R6 ;  /* 0x000000060c001986 */ /* 0x0003e2000c10150c */
[----:B----4-:R-:W-:-:S02]  /*2f3c0*/  ISETP.LT.AND P3, PT, R28, UR11, !P0 ;  /* 0x0000000b1c007c0c */ /* 0x010fc4000c761270 */
[----:B-----5:R-:W-:Y:S02]  /*2f3d0*/  ISETP.LT.AND P1, PT, R19, UR11, !P0 ;  /* 0x0000000b13007c0c */ /* 0x020fe4000c721270 */
[----:B------:R-:W4:Y:S04]  /*2f3e0*/  LDL.LU R19, [R1+0xa58] ;  /* 0x000a580001137983 */ /* 0x000f280000300800 */
[----:B------:R-:W5:Y:S04]  /*2f3f0*/  LDL.LU R26, [R1+0x4c] ;  /* 0x00004c00011a7983 */ /* 0x000f680000300800 */
[----:B------:R-:W5:Y:S01]  /*2f400*/  LDL.LU R28, [R1+0x50] ;  /* 0x00005000011c7983 */ /* 0x000f620000300800 */
[----:B------:R-:W-:Y:S01]  /*2f410*/  VIADD R3, R29, 0x170 ;  /* 0x000001701d037836 */ /* 0x000fe20000000000 */
[----:B------:R-:W-:-:S04]  /*2f420*/  LEA R16, P6, R21, R0, 0x1 ;  /* 0x0000000015107211 */ /* 0x000fc800078c08ff */
[C---:B------:R-:W-:Y:S01]  /*2f430*/  ISETP.LT.AND P4, PT, R3.reuse, UR11, !P0 ;  /* 0x0000000b03007c0c */ /* 0x040fe2000c781270 */
[----:B------:R-:W-:Y:S01]  /*2f440*/  IMAD R3, R3, R27, RZ ;  /* 0x0000001b03037224 */ /* 0x000fe200078e02ff */
[----:B------:R-:W-:Y:S02]  /*2f450*/  LEA.HI.X.SX32 R17, R21, R2, 0x1, P6 ;  /* 0x0000000215117211 */ /* 0x000fe400030f0eff */
[----:B0-----:R-:W-:Y:S01]  /*2f460*/  PRMT R5, R6, 0x7632, R5 ;  /* 0x0000763206057816 */ /* 0x001fe20000000005 */
[----:B------:R-:W-:Y:S01]  /*2f470*/  IMAD R21, R27, 0x20, R21 ;  /* 0x000000201b157824 */ /* 0x000fe200078e0215 */
[----:B------:R-:W-:Y:S02]  /*2f480*/  LEA R4, P6, R3, R0, 0x1 ;  /* 0x0000000003047211 */ /* 0x000fe400078c08ff */
[----:B------:R-:W-:Y:S01]  /*2f490*/  PRMT R10, R10, 0x7632, R10 ;  /* 0x000076320a0a7816 */ /* 0x000fe2000000000a */
[----:B------:R0:W-:Y:S01]  /*2f4a0*/  @P3 STG.E.U16 desc[UR12][R16.64], R5 ;  /* 0x0000000510003986 */ /* 0x0001e2000c10150c */
[----:B-1----:R-:W-:Y:S01]  /*2f4b0*/  IMAD R13, R27, 0x10, R21 ;  /* 0x000000101b0d7824 */ /* 0x002fe200078e0215 */
[----:B---3--:R-:W-:-:S02]  /*2f4c0*/  ISETP.LT.AND P3, PT, R23, UR11, !P0 ;  /* 0x0000000b17007c0c */ /* 0x008fc4000c761270 */
[----:B0-----:R-:W-:Y:S01]  /*2f4d0*/  LEA.HI.X.SX32 R5, R3, R2, 0x1, P6 ;  /* 0x0000000203057211 */ /* 0x001fe200030f0eff */
[----:B------:R-:W-:Y:S01]  /*2f4e0*/  IMAD R17, R27, 0x10, R13 ;  /* 0x000000101b117824 */ /* 0x000fe200078e020d */
[-C--:B------:R-:W-:Y:S01]  /*2f4f0*/  LEA R8, P6, R21, R0.reuse, 0x1 ;  /* 0x0000000015087211 */ /* 0x080fe200078c08ff */
[----:B------:R-:W-:Y:S02]  /*2f500*/  VIADD R3, R29, 0x1b0 ;  /* 0x000001b01d037836 */ /* 0x000fe40000000000 */
[----:B------:R0:W-:Y:S01]  /*2f510*/  @P4 STG.E.U16 desc[UR12][R4.64], R10 ;  /* 0x0000000a04004986 */ /* 0x0001e2000c10150c */
[----:B------:R-:W-:Y:S01]  /*2f520*/  LEA R20, P4, R13, R0, 0x1 ;  /* 0x000000000d147211 */ /* 0x000fe200078808ff */
[----:B------:R-:W-:Y:S01]  /*2f530*/  IMAD R23, R27, 0x20, R17 ;  /* 0x000000201b177824 */ /* 0x000fe200078e0211 */
[-C--:B------:R-:W-:Y:S02]  /*2f540*/  LEA.HI.X.SX32 R9, R21, R2.reuse, 0x1, P6 ;  /* 0x0000000215097211 */ /* 0x080fe400030f0eff */
[----:B------:R-:W-:Y:S01]  /*2f550*/  LEA.HI.X.SX32 R21, R13, R2, 0x1, P4 ;  /* 0x000000020d157211 */ /* 0x000fe200020f0eff */
[C---:B------:R-:W-:Y:S01]  /*2f560*/  IMAD R13, R3.reuse, R27, RZ ;  /* 0x0000001b030d7224 */ /* 0x040fe200078e02ff */
[----:B------:R-:W-:Y:S01]  /*2f570*/  ISETP.LT.AND P4, PT, R3, UR11, !P0 ;  /* 0x0000000b03007c0c */ /* 0x000fe2000c781270 */
[----:B------:R-:W-:-:S02]  /*2f580*/  VIADD R3, R29, 0x1f0 ;  /* 0x000001f01d037836 */ /* 0x000fc40000000000 */
[----:B------:R-:W-:Y:S02]  /*2f590*/  IMAD R25, R27, 0x10, R23 ;  /* 0x000000101b197824 */ /* 0x000fe400078e0217 */
[----:B------:R-:W-:Y:S02]  /*2f5a0*/  IMAD R29, R3, R27, RZ ;  /* 0x0000001b031d7224 */ /* 0x000fe400078e02ff */
[----:B------:R-:W-:Y:S01]  /*2f5b0*/  IMAD R27, R27, 0x10, R25 ;  /* 0x000000101b1b7824 */ /* 0x000fe200078e0219 */
[-C--:B------:R-:W-:Y:S02]  /*2f5c0*/  LEA R16, P6, R25, R0.reuse, 0x1 ;  /* 0x0000000019107211 */ /* 0x080fe400078c08ff */
[----:B0-----:R-:W-:Y:S01]  /*2f5d0*/  PRMT R10, R7, 0x7632, R10 ;  /* 0x00007632070a7816 */ /* 0x001fe2000000000a */
[----:B----4-:R0:W-:Y:S04]  /*2f5e0*/  @P1 STG.E.U16 desc[UR12][R8.64], R19 ;  /* 0x0000001308001986 */ /* 0x0101e8000c10150c */
[----:B--2---:R1:W-:Y:S01]  /*2f5f0*/  @P3 STG.E.U16 desc[UR12][R20.64], R15 ;  /* 0x0000000f14003986 */ /* 0x0043e2000c10150c */
[----:B------:R-:W-:-:S04]  /*2f600*/  LEA R4, P3, R13, R0, 0x1 ;  /* 0x000000000d047211 */ /* 0x000fc800078608ff */
[----:B------:R-:W-:Y:S02]  /*2f610*/  LEA.HI.X.SX32 R5, R13, R2, 0x1, P3 ;  /* 0x000000020d057211 */ /* 0x000fe400018f0eff */
[-C--:B0-----:R-:W-:Y:S02]  /*2f620*/  LEA R8, P1, R17, R0.reuse, 0x1 ;  /* 0x0000000011087211 */ /* 0x081fe400078208ff */
[----:B------:R-:W-:Y:S02]  /*2f630*/  LEA R12, P3, R23, R0, 0x1 ;  /* 0x00000000170c7211 */ /* 0x000fe400078608ff */
[----:B------:R-:W-:Y:S02]  /*2f640*/  LEA.HI.X.SX32 R9, R17, R2, 0x1, P1 ;  /* 0x0000000211097211 */ /* 0x000fe400008f0eff */
[----:B-1----:R-:W-:Y:S02]  /*2f650*/  LEA R20, P1, R27, R0, 0x1 ;  /* 0x000000001b147211 */ /* 0x002fe400078208ff */
[----:B------:R-:W-:-:S02]  /*2f660*/  LEA.HI.X.SX32 R13, R23, R2, 0x1, P3 ;  /* 0x00000002170d7211 */ /* 0x000fc400018f0eff */
[----:B-----5:R-:W-:Y:S02]  /*2f670*/  ISETP.LT.AND P3, PT, R26, UR11, !P0 ;  /* 0x0000000b1a007c0c */ /* 0x020fe4000c761270 */
[-C--:B------:R-:W-:Y:S02]  /*2f680*/  LEA.HI.X.SX32 R21, R27, R2.reuse, 0x1, P1 ;  /* 0x000000021b157211 */ /* 0x080fe400008f0eff */
[----:B------:R-:W-:Y:S02]  /*2f690*/  ISETP.LT.AND P1, PT, R3, UR11, !P0 ;  /* 0x0000000b03007c0c */ /* 0x000fe4000c721270 */
[----:B------:R-:W-:Y:S02]  /*2f6a0*/  ISETP.LT.AND P0, PT, R28, UR11, !P0 ;  /* 0x0000000b1c007c0c */ /* 0x000fe4000c701270 */
[----:B------:R-:W-:Y:S02]  /*2f6b0*/  PRMT R6, R19, 0x7632, R6 ;  /* 0x0000763213067816 */ /* 0x000fe40000000006 */
[----:B------:R-:W-:-:S02]  /*2f6c0*/  LEA.HI.X.SX32 R17, R25, R2, 0x1, P6 ;  /* 0x0000000219117211 */ /* 0x000fc400030f0eff */
[----:B------:R-:W-:Y:S01]  /*2f6d0*/  PRMT R15, R15, 0x7632, R15 ;  /* 0x000076320f0f7816 */ /* 0x000fe2000000000f */
[----:B------:R0:W-:Y:S01]  /*2f6e0*/  @P5 STG.E.U16 desc[UR12][R8.64], R7 ;  /* 0x0000000708005986 */ /* 0x0001e2000c10150c */
[----:B------:R-:W-:-:S03]  /*2f6f0*/  LEA R22, P6, R29, R0, 0x1 ;  /* 0x000000001d167211 */ /* 0x000fc600078c08ff */
[----:B------:R0:W-:Y:S04]  /*2f700*/  @P4 STG.E.U16 desc[UR12][R4.64], R11 ;  /* 0x0000000b04004986 */ /* 0x0001e8000c10150c */
[----:B------:R0:W-:Y:S04]  /*2f710*/  @P3 STG.E.U16 desc[UR12][R12.64], R6 ;  /* 0x000000060c003986 */ /* 0x0001e8000c10150c */
[----:B------:R0:W-:Y:S01]  /*2f720*/  @P2 STG.E.U16 desc[UR12][R16.64], R15 ;  /* 0x0000000f10002986 */ /* 0x0001e2000c10150c */
[----:B------:R-:W-:-:S03]  /*2f730*/  LEA.HI.X.SX32 R23, R29, R2, 0x1, P6 ;  /* 0x000000021d177211 */ /* 0x000fc600030f0eff */
[----:B------:R0:W-:Y:S01]  /*2f740*/  @P0 STG.E.U16 desc[UR12][R20.64], R10 ;  /* 0x0000000a14000986 */ /* 0x0001e2000c10150c */
[----:B------:R-:W-:Y:S05]  /*2f750*/  @!P1 EXIT ;  /* 0x000000000000994d */ /* 0x000fea0003800000 */
[----:B0-----:R-:W-:-:S05]  /*2f760*/  PRMT R11, R11, 0x7632, R11 ;  /* 0x000076320b0b7816 */ /* 0x001fca000000000b */
[----:B------:R-:W-:Y:S01]  /*2f770*/  STG.E.U16 desc[UR12][R22.64], R11 ;  /* 0x0000000b16007986 */ /* 0x000fe2000c10150c */
[----:B------:R-:W-:Y:S05]  /*2f780*/  EXIT ;  /* 0x000000000000794d */ /* 0x000fea0003800000 */
.L_x_3:
[----:B------:R-:W-:-:S00]  /*2f790*/  BRA `(.L_x_3) ;  /* 0xfffffffc00fc7947 */ /* 0x000fc0000383ffff */
[----:B------:R-:W-:-:S00]  /*2f7a0*/  NOP ;  /* 0x0000000000007918 */ /* 0x000fc00000000000 */
        /* <DEDUP_REMOVED lines=13> */
.L_x_4:


//--------------------- .nv.shared.matmul_kernel  --------------------------
	.section	.nv.shared.matmul_kernel,"aw",@nobits
	.sectionflags	@""
	.align	16
	.zero		1024


//--------------------- .nv.shared.reserved.0     --------------------------
	.section	.nv.shared.reserved.0,"aw",@nobits
	.weak		__nv_reservedSMEM_offset_0_alias
	.size		__nv_reservedSMEM_offset_0_alias, 0, 64
	.other		__nv_reservedSMEM_offset_0_alias,@"STO_CUDA_RESERVED_SHARED STV_DEFAULT"
__nv_reservedSMEM_offset_0_alias:
	.zero		0
	.zero		64


//--------------------- .nv.constant0.matmul_kernel --------------------------
	.section	.nv.constant0.matmul_kernel,"a",@progbits
	.sectionflags	@""
	.align	4
.nv.constant0.matmul_kernel:
	.zero		976


//--------------------- SYMBOLS --------------------------

	.type		.nv.reservedSmem.offset0,@object
	.size		.nv.reservedSmem.offset0,0x4
	.type		.nv.reservedSmem.cap,@object
	.size		.nv.reservedSmem.cap,0x4
